	.target	sm_100a

	.elftype	@"ET_EXEC"


//--------------------- .note.nv.tkinfo           --------------------------
	.section	.note.nv.tkinfo,"",@"SHT_NOTE"
	.sectionflags	@"SHF_NOTE_NV_TKINFO"
	.tkinfo
        /*0018*/ 	.word	0x00000002
        /*0030*/ 	.string	""
        /*0030*/ 	.string	"ptxas"
        /*0030*/ 	.string	"Cuda compilation tools, release 13.0, V13.0.88"
        /*0030*/ 	.string	"Build cuda_13.0.r13.0/compiler.36424714_0"
        /*0030*/ 	.string	"-arch sm_100a -m 64 "



//--------------------- .note.nv.cuinfo           --------------------------
	.section	.note.nv.cuinfo,"",@"SHT_NOTE"
	.sectionflags	@"SHF_NOTE_NV_CUINFO"
        /*0018*/ 	.short	0x0002
        /*001a*/ 	.short	0x0064
        /*001c*/ 	.short	0x0082
	.zero		2


//--------------------- .nv.info                  --------------------------
	.section	.nv.info,"",@"SHT_CUDA_INFO"
	.align	4


	//----- nvinfo : EIATTR_REGCOUNT
	.align		4
        /*0000*/ 	.byte	0x04, 0x2f
        /*0002*/ 	.short	(.L_20 - .L_19)
	.align		4
.L_19:
        /*0004*/ 	.word	index@(_ZN7cutlass13device_kernelINS_4gemm6kernel13GemmUniversalIN4cute5tupleIJiiiiEEENS1_10collective13CollectiveMmaINS1_35MainloopSm100TmaUmmaWarpSpecializedILi5ELi2ELi2ENS5_IJNS4_1CILi1EEENSA_ILi2EEESB_EEEEENS5_IJNSA_ILi128EEENSA_ILi256EEENSA_ILi32EEEEEEaNS5_IJlSB_lEEEaSJ_NS4_8TiledMMAINS4_8MMA_AtomIJNS4_15SM100_MMA_S8_SSIaaiLi128ELi256ELNS4_4UMMA5MajorE0ELSO_0ELNSN_8SaturateE0EEEEEENS4_6LayoutINS5_IJSB_SB_SB_EEENS5_IJNSA_ILi0EEESU_SU_EEEEENS5_IJNS4_10UnderscoreESX_SX_EEEEENS4_23SM90_TMA_LOAD_MULTICASTENS4_14ComposedLayoutINS4_7SwizzleILi1ELi4ELi3EEENS4_18smem_ptr_flag_bitsILi8EEENSS_INS5_IJNSA_ILi8EEESH_EEENS5_IJSH_SB_EEEEEEEvNS4_8identityENS4_13SM90_TMA_LOADES1A_vS1B_EENS_8epilogue10collective18CollectiveEpilogueINS1E_23Sm100TmaWarpSpecializedILi4ELi2ELi64ELb0ELb0EEEJSI_NS5_IJNSS_ISF_SB_EENSS_INSA_ILi64EEESB_EEEEEaSJ_aSJ_NS1E_6fusion15FusionCallbacksIS1I_NS1N_17LinearCombinationIaiaiLNS_15FloatRoundStyleE2EEESI_S1M_JEEENS4_5SM1004TMEM4LOAD26SM100_TMEM_LOAD_32dp32b64xES1C_NS11_INS12_ILi2ELi4ELi3EEES15_NSS_INS5_IJS16_S1K_EEENS5_IJS1K_SB_EEEEEEENS4_39AutoVectorizingCopyWithAssumedAlignmentILi128EEENS4_14SM90_TMA_STOREES21_S23_S23_EEEvvEEEEvNT_6ParamsE)
        /*0008*/ 	.word	0x000000a6


	//----- nvinfo : EIATTR_FRAME_SIZE
	.align		4
.L_20:
        /*000c*/ 	.byte	0x04, 0x11
        /*000e*/ 	.short	(.L_22 - .L_21)
	.align		4
.L_21:
        /*0010*/ 	.word	index@($__internal_2_$__cuda_sm10x_tcgen05_guardrail_trap_unallocated_columns_being_dealloced)
        /*0014*/ 	.word	0x00000000


	//----- nvinfo : EIATTR_FRAME_SIZE
	.align		4
.L_22:
        /*0018*/ 	.byte	0x04, 0x11
        /*001a*/ 	.short	(.L_24 - .L_23)
	.align		4
.L_23:
        /*001c*/ 	.word	index@($__internal_1_$__cuda_sm10x_tcgen05_guardrail_trap_phase_invalid_during_alloc)
        /*0020*/ 	.word	0x00000000


	//----- nvinfo : EIATTR_FRAME_SIZE
	.align		4
.L_24:
        /*0024*/ 	.byte	0x04, 0x11
        /*0026*/ 	.short	(.L_26 - .L_25)
	.align		4
.L_25:
        /*0028*/ 	.word	index@($__internal_0_$__cuda_sm10x_tcgen05_guardrail_trap_col_being_dealloced_not_returned_by_alloc)
        /*002c*/ 	.word	0x00000000


	//----- nvinfo : EIATTR_FRAME_SIZE
	.align		4
.L_26:
        /*0030*/ 	.byte	0x04, 0x11
        /*0032*/ 	.short	(.L_28 - .L_27)
	.align		4
.L_27:
        /*0034*/ 	.word	index@(_ZN7cutlass13device_kernelINS_4gemm6kernel13GemmUniversalIN4cute5tupleIJiiiiEEENS1_10collective13CollectiveMmaINS1_35MainloopSm100TmaUmmaWarpSpecializedILi5ELi2ELi2ENS5_IJNS4_1CILi1EEENSA_ILi2EEESB_EEEEENS5_IJNSA_ILi128EEENSA_ILi256EEENSA_ILi32EEEEEEaNS5_IJlSB_lEEEaSJ_NS4_8TiledMMAINS4_8MMA_AtomIJNS4_15SM100_MMA_S8_SSIaaiLi128ELi256ELNS4_4UMMA5MajorE0ELSO_0ELNSN_8SaturateE0EEEEEENS4_6LayoutINS5_IJSB_SB_SB_EEENS5_IJNSA_ILi0EEESU_SU_EEEEENS5_IJNS4_10UnderscoreESX_SX_EEEEENS4_23SM90_TMA_LOAD_MULTICASTENS4_14ComposedLayoutINS4_7SwizzleILi1ELi4ELi3EEENS4_18smem_ptr_flag_bitsILi8EEENSS_INS5_IJNSA_ILi8EEESH_EEENS5_IJSH_SB_EEEEEEEvNS4_8identityENS4_13SM90_TMA_LOADES1A_vS1B_EENS_8epilogue10collective18CollectiveEpilogueINS1E_23Sm100TmaWarpSpecializedILi4ELi2ELi64ELb0ELb0EEEJSI_NS5_IJNSS_ISF_SB_EENSS_INSA_ILi64EEESB_EEEEEaSJ_aSJ_NS1E_6fusion15FusionCallbacksIS1I_NS1N_17LinearCombinationIaiaiLNS_15FloatRoundStyleE2EEESI_S1M_JEEENS4_5SM1004TMEM4LOAD26SM100_TMEM_LOAD_32dp32b64xES1C_NS11_INS12_ILi2ELi4ELi3EEES15_NSS_INS5_IJS16_S1K_EEENS5_IJS1K_SB_EEEEEEENS4_39AutoVectorizingCopyWithAssumedAlignmentILi128EEENS4_14SM90_TMA_STOREES21_S23_S23_EEEvvEEEEvNT_6ParamsE)
        /*0038*/ 	.word	0x00000000


	//----- nvinfo : EIATTR_MIN_STACK_SIZE
	.align		4
.L_28:
        /*003c*/ 	.byte	0x04, 0x12
        /*003e*/ 	.short	(.L_30 - .L_29)
	.align		4
.L_29:
        /*0040*/ 	.word	index@(_ZN7cutlass13device_kernelINS_4gemm6kernel13GemmUniversalIN4cute5tupleIJiiiiEEENS1_10collective13CollectiveMmaINS1_35MainloopSm100TmaUmmaWarpSpecializedILi5ELi2ELi2ENS5_IJNS4_1CILi1EEENSA_ILi2EEESB_EEEEENS5_IJNSA_ILi128EEENSA_ILi256EEENSA_ILi32EEEEEEaNS5_IJlSB_lEEEaSJ_NS4_8TiledMMAINS4_8MMA_AtomIJNS4_15SM100_MMA_S8_SSIaaiLi128ELi256ELNS4_4UMMA5MajorE0ELSO_0ELNSN_8SaturateE0EEEEEENS4_6LayoutINS5_IJSB_SB_SB_EEENS5_IJNSA_ILi0EEESU_SU_EEEEENS5_IJNS4_10UnderscoreESX_SX_EEEEENS4_23SM90_TMA_LOAD_MULTICASTENS4_14ComposedLayoutINS4_7SwizzleILi1ELi4ELi3EEENS4_18smem_ptr_flag_bitsILi8EEENSS_INS5_IJNSA_ILi8EEESH_EEENS5_IJSH_SB_EEEEEEEvNS4_8identityENS4_13SM90_TMA_LOADES1A_vS1B_EENS_8epilogue10collective18CollectiveEpilogueINS1E_23Sm100TmaWarpSpecializedILi4ELi2ELi64ELb0ELb0EEEJSI_NS5_IJNSS_ISF_SB_EENSS_INSA_ILi64EEESB_EEEEEaSJ_aSJ_NS1E_6fusion15FusionCallbacksIS1I_NS1N_17LinearCombinationIaiaiLNS_15FloatRoundStyleE2EEESI_S1M_JEEENS4_5SM1004TMEM4LOAD26SM100_TMEM_LOAD_32dp32b64xES1C_NS11_INS12_ILi2ELi4ELi3EEES15_NSS_INS5_IJS16_S1K_EEENS5_IJS1K_SB_EEEEEEENS4_39AutoVectorizingCopyWithAssumedAlignmentILi128EEENS4_14SM90_TMA_STOREES21_S23_S23_EEEvvEEEEvNT_6ParamsE)
        /*0044*/ 	.word	0x00000000
.L_30:


//--------------------- .nv.compat                --------------------------
	.section	.nv.compat,"",@"SHT_CUDA_COMPAT_INFO"
	.align	4
        /*0000*/ 	.byte	0x02, 0x09, 0x01, 0x00, 0x02, 0x02, 0x03, 0x00, 0x02, 0x05, 0x06, 0x00, 0x03, 0x07, 0x01, 0x01
        /*0010*/ 	.byte	0x02, 0x03, 0x01, 0x00, 0x02, 0x06, 0x01, 0x00, 0x04, 0x0b, 0x08, 0x00, 0x01, 0x00, 0x00, 0x00
        /*0020*/ 	.byte	0x00, 0x00, 0x00, 0x00


//--------------------- .nv.info._ZN7cutlass13device_kernelINS_4gemm6kernel13GemmUniversalIN4cute5tupleIJiiiiEEENS1_10collective13CollectiveMmaINS1_35MainloopSm100TmaUmmaWarpSpecializedILi5ELi2ELi2ENS5_IJNS4_1CILi1EEENSA_ILi2EEESB_EEEEENS5_IJNSA_ILi128EEENSA_ILi256EEENSA_ILi32EEEEEEaNS5_IJlSB_lEEEaSJ_NS4_8TiledMMAINS4_8MMA_AtomIJNS4_15SM100_MMA_S8_SSIaaiLi128ELi256ELNS4_4UMMA5MajorE0ELSO_0ELNSN_8SaturateE0EEEEEENS4_6LayoutINS5_IJSB_SB_SB_EEENS5_IJNSA_ILi0EEESU_SU_EEEEENS5_IJNS4_10UnderscoreESX_SX_EEEEENS4_23SM90_TMA_LOAD_MULTICASTENS4_14ComposedLayoutINS4_7SwizzleILi1ELi4ELi3EEENS4_18smem_ptr_flag_bitsILi8EEENSS_INS5_IJNSA_ILi8EEESH_EEENS5_IJSH_SB_EEEEEEEvNS4_8identityENS4_13SM90_TMA_LOADES1A_vS1B_EENS_8epilogue10collective18CollectiveEpilogueINS1E_23Sm100TmaWarpSpecializedILi4ELi2ELi64ELb0ELb0EEEJSI_NS5_IJNSS_ISF_SB_EENSS_INSA_ILi64EEESB_EEEEEaSJ_aSJ_NS1E_6fusion15FusionCallbacksIS1I_NS1N_17LinearCombinationIaiaiLNS_15FloatRoundStyleE2EEESI_S1M_JEEENS4_5SM1004TMEM4LOAD26SM100_TMEM_LOAD_32dp32b64xES1C_NS11_INS12_ILi2ELi4ELi3EEES15_NSS_INS5_IJS16_S1K_EEENS5_IJS1K_SB_EEEEEEENS4_39AutoVectorizingCopyWithAssumedAlignmentILi128EEENS4_14SM90_TMA_STOREES21_S23_S23_EEEvvEEEEvNT_6ParamsE --------------------------
	.section	.nv.info._ZN7cutlass13device_kernelINS_4gemm6kernel13GemmUniversalIN4cute5tupleIJiiiiEEENS1_10collective13CollectiveMmaINS1_35MainloopSm100TmaUmmaWarpSpecializedILi5ELi2ELi2ENS5_IJNS4_1CILi1EEENSA_ILi2EEESB_EEEEENS5_IJNSA_ILi128EEENSA_ILi256EEENSA_ILi32EEEEEEaNS5_IJlSB_lEEEaSJ_NS4_8TiledMMAINS4_8MMA_AtomIJNS4_15SM100_MMA_S8_SSIaaiLi128ELi256ELNS4_4UMMA5MajorE0ELSO_0ELNSN_8SaturateE0EEEEEENS4_6LayoutINS5_IJSB_SB_SB_EEENS5_IJNSA_ILi0EEESU_SU_EEEEENS5_IJNS4_10UnderscoreESX_SX_EEEEENS4_23SM90_TMA_LOAD_MULTICASTENS4_14ComposedLayoutINS4_7SwizzleILi1ELi4ELi3EEENS4_18smem_ptr_flag_bitsILi8EEENSS_INS5_IJNSA_ILi8EEESH_EEENS5_IJSH_SB_EEEEEEEvNS4_8identityENS4_13SM90_TMA_LOADES1A_vS1B_EENS_8epilogue10collective18CollectiveEpilogueINS1E_23Sm100TmaWarpSpecializedILi4ELi2ELi64ELb0ELb0EEEJSI_NS5_IJNSS_ISF_SB_EENSS_INSA_ILi64EEESB_EEEEEaSJ_aSJ_NS1E_6fusion15FusionCallbacksIS1I_NS1N_17LinearCombinationIaiaiLNS_15FloatRoundStyleE2EEESI_S1M_JEEENS4_5SM1004TMEM4LOAD26SM100_TMEM_LOAD_32dp32b64xES1C_NS11_INS12_ILi2ELi4ELi3EEES15_NSS_INS5_IJS16_S1K_EEENS5_IJS1K_SB_EEEEEEENS4_39AutoVectorizingCopyWithAssumedAlignmentILi128EEENS4_14SM90_TMA_STOREES21_S23_S23_EEEvvEEEEvNT_6ParamsE,"",@"SHT_CUDA_INFO"
	.sectionflags	@""
	.align	4


	//----- nvinfo : EIATTR_CUDA_API_VERSION
	.align		4
        /*0000*/ 	.byte	0x04, 0x37
        /*0002*/ 	.short	(.L_32 - .L_31)
.L_31:
        /*0004*/ 	.word	0x00000082


	//----- nvinfo : EIATTR_KPARAM_INFO
	.align		4
.L_32:
        /*0008*/ 	.byte	0x04, 0x17
        /*000a*/ 	.short	(.L_34 - .L_33)
.L_33:
        /*000c*/ 	.word	0x00000000
        /*0010*/ 	.short	0x0000
        /*0012*/ 	.short	0x0000
        /*0014*/ 	.byte	0x00, 0xf0, 0x01, 0x20


	//----- nvinfo : EIATTR_AT_ENTRY_FRAGMENTS
	.align		4
.L_34:
        /*0018*/ 	.byte	0x04, 0x4f
        /*001a*/ 	.short	(.L_36 - .L_35)


	//   ....[0]....
.L_35:
        /*001c*/ 	.word	0x00000006


	//----- nvinfo : EIATTR_RESERVED_SMEM_USED
	.align		4
.L_36:
        /*0020*/ 	.byte	0x01, 0x41
	.zero		2


	//----- nvinfo : EIATTR_SPARSE_MMA_MASK
	.align		4
        /*0024*/ 	.byte	0x03, 0x50
        /*0026*/ 	.short	0x0000


	//----- nvinfo : EIATTR_TCGEN05_1CTA_USED
	.align		4
        /*0028*/ 	.byte	0x01, 0x51
	.zero		2


	//----- nvinfo : EIATTR_MAXREG_COUNT
	.align		4
        /*002c*/ 	.byte	0x03, 0x1b
        /*002e*/ 	.short	0x00ff


	//----- nvinfo : EIATTR_NUM_BARRIERS
	.align		4
        /*0030*/ 	.byte	0x02, 0x4c
        /*0032*/ 	.byte	0x07
	.zero		1


	//----- nvinfo : EIATTR_EXTERNS
	.align		4
        /*0034*/ 	.byte	0x04, 0x0f
        /*0036*/ 	.short	(.L_38 - .L_37)


	//   ....[0]....
	.align		4
.L_37:
        /*0038*/ 	.word	index@(__assertfail)


	//----- nvinfo : EIATTR_MERCURY_ISA_VERSION
	.align		4
.L_38:
        /*003c*/ 	.byte	0x03, 0x5f
        /*003e*/ 	.short	0x0101


	//----- nvinfo : EIATTR_INT_WARP_WIDE_INSTR_OFFSETS
	.align		4
        /*0040*/ 	.byte	0x04, 0x31
        /*0042*/ 	.short	(.L_40 - .L_39)


	//   ....[0]....
.L_39:
        /*0044*/ 	.word	0x00003aa0


	//   ....[1]....
        /*0048*/ 	.word	0x00003ac0


	//   ....[2]....
        /*004c*/ 	.word	0x00003af0


	//   ....[3]....
        /*0050*/ 	.word	0x00004630


	//   ....[4]....
        /*0054*/ 	.word	0x000046a0


	//   ....[5]....
        /*0058*/ 	.word	0x00004780


	//   ....[6]....
        /*005c*/ 	.word	0x00004800


	//   ....[7]....
        /*0060*/ 	.word	0x00004900


	//   ....[8]....
        /*0064*/ 	.word	0x00004980


	//   ....[9]....
        /*0068*/ 	.word	0x00004a70


	//   ....[10]....
        /*006c*/ 	.word	0x00004b20


	//----- nvinfo : EIATTR_COOP_GROUP_MASK_REGIDS
	.align		4
.L_40:
        /*0070*/ 	.byte	0x04, 0x29
        /*0072*/ 	.short	(.L_42 - .L_41)


	//   ....[0]....
.L_41:
        /*0074*/ 	.word	0xffffffff


	//   ....[1]....
        /*0078*/ 	.word	0xffffffff


	//   ....[2]....
        /*007c*/ 	.word	0xffffffff


	//   ....[3]....
        /*0080*/ 	.word	0xffffffff


	//   ....[4]....
        /*0084*/ 	.word	0xffffffff


	//   ....[5]....
        /*0088*/ 	.word	0xffffffff


	//   ....[6]....
        /*008c*/ 	.word	0xffffffff


	//   ....[7]....
        /*0090*/ 	.word	0xffffffff


	//   ....[8]....
        /*0094*/ 	.word	0xffffffff


	//   ....[9]....
        /*0098*/ 	.word	0xffffffff


	//   ....[10]....
        /*009c*/ 	.word	0xffffffff


	//   ....[11]....
        /*00a0*/ 	.word	0xffffffff


	//   ....[12]....
        /*00a4*/ 	.word	0xffffffff


	//   ....[13]....
        /*00a8*/ 	.word	0xffffffff


	//----- nvinfo : EIATTR_COOP_GROUP_INSTR_OFFSETS
	.align		4
.L_42:
        /*00ac*/ 	.byte	0x04, 0x28
        /*00ae*/ 	.short	(.L_44 - .L_43)


	//   ....[0]....
.L_43:
        /*00b0*/ 	.word	0x00000080


	//   ....[1]....
        /*00b4*/ 	.word	0x000004f0


	//   ....[2]....
        /*00b8*/ 	.word	0x000006c0


	//   ....[3]....
        /*00bc*/ 	.word	0x00000860


	//   ....[4]....
        /*00c0*/ 	.word	0x00000960


	//   ....[5]....
        /*00c4*/ 	.word	0x00000ad0


	//   ....[6]....
        /*00c8*/ 	.word	0x00000c30


	//   ....[7]....
        /*00cc*/ 	.word	0x00000de0


	//   ....[8]....
        /*00d0*/ 	.word	0x00002010


	//   ....[9]....
        /*00d4*/ 	.word	0x00002f60


	//   ....[10]....
        /*00d8*/ 	.word	0x00003170


	//   ....[11]....
        /*00dc*/ 	.word	0x000031a0


	//   ....[12]....
        /*00e0*/ 	.word	0x00003980


	//   ....[13]....
        /*00e4*/ 	.word	0x00003bb0


	//----- nvinfo : EIATTR_VRC_CTA_INIT_COUNT
	.align		4
.L_44:
        /*00e8*/ 	.byte	0x02, 0x4a
        /*00ea*/ 	.byte	0x80
	.zero		1


	//----- nvinfo : EIATTR_SYSCALL_OFFSETS
	.align		4
        /*00ec*/ 	.byte	0x04, 0x46
        /*00ee*/ 	.short	(.L_46 - .L_45)


	//   ....[0]....
.L_45:
        /*00f0*/ 	.word	0x00005790


	//   ....[1]....
        /*00f4*/ 	.word	0x000058d0


	//   ....[2]....
        /*00f8*/ 	.word	0x00006160


	//   ....[3]....
        /*00fc*/ 	.word	0x00007760


	//   ....[4]....
        /*0100*/ 	.word	0x00008d00


	//   ....[5]....
        /*0104*/ 	.word	0x0000a2d0


	//----- nvinfo : EIATTR_MBARRIER_INSTR_OFFSETS
	.align		4
.L_46:
        /*0108*/ 	.byte	0x04, 0x39
        /*010a*/ 	.short	(.L_48 - .L_47)


	//   ....[0]....
.L_47:
        /*010c*/ 	.word	0x00000610
        /*0110*/ 	.word	0x000000ff
        /*0114*/ 	.word	0x00000000
        /*0118*/ 	.short	0x0100
        /*011a*/ 	.byte	0x04
	.zero		1


	//   ....[1]....
        /*011c*/ 	.word	0x00000620
        /*0120*/ 	.word	0x000000ff
        /*0124*/ 	.word	0x00000028
        /*0128*/ 	.short	0x0100
        /*012a*/ 	.byte	0x04
	.zero		1


	//   ....[2]....
        /*012c*/ 	.word	0x00000630
        /*0130*/ 	.word	0x000000ff
        /*0134*/ 	.word	0x00000008
        /*0138*/ 	.short	0x0100
        /*013a*/ 	.byte	0x04
	.zero		1


	//   ....[3]....
        /*013c*/ 	.word	0x00000640
        /*0140*/ 	.word	0x000000ff
        /*0144*/ 	.word	0x00000030
        /*0148*/ 	.short	0x0100
        /*014a*/ 	.byte	0x04
	.zero		1


	//   ....[4]....
        /*014c*/ 	.word	0x00000650
        /*0150*/ 	.word	0x000000ff
        /*0154*/ 	.word	0x00000010
        /*0158*/ 	.short	0x0100
        /*015a*/ 	.byte	0x04
	.zero		1


	//   ....[5]....
        /*015c*/ 	.word	0x00000660
        /*0160*/ 	.word	0x000000ff
        /*0164*/ 	.word	0x00000038
        /*0168*/ 	.short	0x0100
        /*016a*/ 	.byte	0x04
	.zero		1


	//   ....[6]....
        /*016c*/ 	.word	0x00000670
        /*0170*/ 	.word	0x000000ff
        /*0174*/ 	.word	0x00000018
        /*0178*/ 	.short	0x0100
        /*017a*/ 	.byte	0x04
	.zero		1


	//   ....[7]....
        /*017c*/ 	.word	0x00000680
        /*0180*/ 	.word	0x000000ff
        /*0184*/ 	.word	0x00000040
        /*0188*/ 	.short	0x0100
        /*018a*/ 	.byte	0x04
	.zero		1


	//   ....[8]....
        /*018c*/ 	.word	0x00000690
        /*0190*/ 	.word	0x000000ff
        /*0194*/ 	.word	0x00000020
        /*0198*/ 	.short	0x0100
        /*019a*/ 	.byte	0x04
	.zero		1


	//   ....[9]....
        /*019c*/ 	.word	0x000006a0
        /*01a0*/ 	.word	0x000000ff
        /*01a4*/ 	.word	0x00000048
        /*01a8*/ 	.short	0x0100
        /*01aa*/ 	.byte	0x04
	.zero		1


	//   ....[10]....
        /*01ac*/ 	.word	0x000007d0
        /*01b0*/ 	.word	0x000000ff
        /*01b4*/ 	.word	0x00000050
        /*01b8*/ 	.short	0x0100
        /*01ba*/ 	.byte	0x04
	.zero		1


	//   ....[11]....
        /*01bc*/ 	.word	0x000007e0
        /*01c0*/ 	.word	0x000000ff
        /*01c4*/ 	.word	0x00000070
        /*01c8*/ 	.short	0x0100
        /*01ca*/ 	.byte	0x04
	.zero		1


	//   ....[12]....
        /*01cc*/ 	.word	0x000007f0
        /*01d0*/ 	.word	0x000000ff
        /*01d4*/ 	.word	0x00000058
        /*01d8*/ 	.short	0x0100
        /*01da*/ 	.byte	0x04
	.zero		1


	//   ....[13]....
        /*01dc*/ 	.word	0x00000800
        /*01e0*/ 	.word	0x000000ff
        /*01e4*/ 	.word	0x00000078
        /*01e8*/ 	.short	0x0100
        /*01ea*/ 	.byte	0x04
	.zero		1


	//   ....[14]....
        /*01ec*/ 	.word	0x00000810
        /*01f0*/ 	.word	0x000000ff
        /*01f4*/ 	.word	0x00000060
        /*01f8*/ 	.short	0x0100
        /*01fa*/ 	.byte	0x04
	.zero		1


	//   ....[15]....
        /*01fc*/ 	.word	0x00000820
        /*0200*/ 	.word	0x000000ff
        /*0204*/ 	.word	0x00000080
        /*0208*/ 	.short	0x0100
        /*020a*/ 	.byte	0x04
	.zero		1


	//   ....[16]....
        /*020c*/ 	.word	0x00000830
        /*0210*/ 	.word	0x000000ff
        /*0214*/ 	.word	0x00000068
        /*0218*/ 	.short	0x0100
        /*021a*/ 	.byte	0x04
	.zero		1


	//   ....[17]....
        /*021c*/ 	.word	0x00000840
        /*0220*/ 	.word	0x000000ff
        /*0224*/ 	.word	0x00000088
        /*0228*/ 	.short	0x0100
        /*022a*/ 	.byte	0x04
	.zero		1


	//   ....[18]....
        /*022c*/ 	.word	0x00000930
        /*0230*/ 	.word	0x000000ff
        /*0234*/ 	.word	0x00000090
        /*0238*/ 	.short	0x0100
        /*023a*/ 	.byte	0x06
	.zero		1


	//   ....[19]....
        /*023c*/ 	.word	0x00000940
        /*0240*/ 	.word	0x000000ff
        /*0244*/ 	.word	0x00000098
        /*0248*/ 	.short	0x0100
        /*024a*/ 	.byte	0x06
	.zero		1


	//   ....[20]....
        /*024c*/ 	.word	0x00000a80
        /*0250*/ 	.word	0x000000ff
        /*0254*/ 	.word	0x000000a0
        /*0258*/ 	.short	0x0100
        /*025a*/ 	.byte	0x06
	.zero		1


	//   ....[21]....
        /*025c*/ 	.word	0x00000a90
        /*0260*/ 	.word	0x000000ff
        /*0264*/ 	.word	0x000000b0
        /*0268*/ 	.short	0x0100
        /*026a*/ 	.byte	0x06
	.zero		1


	//   ....[22]....
        /*026c*/ 	.word	0x00000aa0
        /*0270*/ 	.word	0x000000ff
        /*0274*/ 	.word	0x000000a8
        /*0278*/ 	.short	0x0100
        /*027a*/ 	.byte	0x06
	.zero		1


	//   ....[23]....
        /*027c*/ 	.word	0x00000ab0
        /*0280*/ 	.word	0x000000ff
        /*0284*/ 	.word	0x000000b8
        /*0288*/ 	.short	0x0100
        /*028a*/ 	.byte	0x06
	.zero		1


	//   ....[24]....
        /*028c*/ 	.word	0x00000be0
        /*0290*/ 	.word	0x000000ff
        /*0294*/ 	.word	0x000000c0
        /*0298*/ 	.short	0x0100
        /*029a*/ 	.byte	0x04
	.zero		1


	//   ....[25]....
        /*029c*/ 	.word	0x00000bf0
        /*02a0*/ 	.word	0x000000ff
        /*02a4*/ 	.word	0x000000d0
        /*02a8*/ 	.short	0x0100
        /*02aa*/ 	.byte	0x04
	.zero		1


	//   ....[26]....
        /*02ac*/ 	.word	0x00000c00
        /*02b0*/ 	.word	0x000000ff
        /*02b4*/ 	.word	0x000000c8
        /*02b8*/ 	.short	0x0100
        /*02ba*/ 	.byte	0x04
	.zero		1


	//   ....[27]....
        /*02bc*/ 	.word	0x00000c10
        /*02c0*/ 	.word	0x000000ff
        /*02c4*/ 	.word	0x000000d8
        /*02c8*/ 	.short	0x0100
        /*02ca*/ 	.byte	0x04
	.zero		1


	//   ....[28]....
        /*02cc*/ 	.word	0x00000d00
        /*02d0*/ 	.word	0x000000ff
        /*02d4*/ 	.word	0x000000e0
        /*02d8*/ 	.short	0x0100
        /*02da*/ 	.byte	0x04
	.zero		1


	//   ....[29]....
        /*02dc*/ 	.word	0x00000d10
        /*02e0*/ 	.word	0x000000ff
        /*02e4*/ 	.word	0x000000f0
        /*02e8*/ 	.short	0x0100
        /*02ea*/ 	.byte	0x04
	.zero		1


	//   ....[30]....
        /*02ec*/ 	.word	0x00000d20
        /*02f0*/ 	.word	0x000000ff
        /*02f4*/ 	.word	0x000000e8
        /*02f8*/ 	.short	0x0100
        /*02fa*/ 	.byte	0x04
	.zero		1


	//   ....[31]....
        /*02fc*/ 	.word	0x00000d30
        /*0300*/ 	.word	0x000000ff
        /*0304*/ 	.word	0x000000f8
        /*0308*/ 	.short	0x0100
        /*030a*/ 	.byte	0x04
	.zero		1


	//   ....[32]....
        /*030c*/ 	.word	0x00001890
        /*0310*/ 	.word	0x00000003
        /*0314*/ 	.word	0x000000f0
        /*0318*/ 	.short	0x010a
        /*031a*/ 	.byte	0xff
	.zero		1


	//   ....[33]....
        /*031c*/ 	.word	0x000018c0
        /*0320*/ 	.word	0x00000003
        /*0324*/ 	.word	0x000000e0
        /*0328*/ 	.short	0x0101
        /*032a*/ 	.byte	0xff
	.zero		1


	//   ....[34]....
        /*032c*/ 	.word	0x00001990
        /*0330*/ 	.word	0x000000ff
        /*0334*/ 	.word	0x00000028
        /*0338*/ 	.short	0x010a
        /*033a*/ 	.byte	0x04
	.zero		1


	//   ....[35]....
        /*033c*/ 	.word	0x00001a10
        /*0340*/ 	.word	0x000000ff
        /*0344*/ 	.word	0x00000028
        /*0348*/ 	.short	0x010a
        /*034a*/ 	.byte	0x21
	.zero		1


	//   ....[36]....
        /*034c*/ 	.word	0x00001ba0
        /*0350*/ 	.word	0x000000ff
        /*0354*/ 	.word	0x00000028
        /*0358*/ 	.short	0x010a
        /*035a*/ 	.byte	0x08
	.zero		1


	//   ....[37]....
        /*035c*/ 	.word	0x00001cc0
        /*0360*/ 	.word	0x000000ff
        /*0364*/ 	.word	0x00000098
        /*0368*/ 	.short	0x0101
        /*036a*/ 	.byte	0x06
	.zero		1


	//   ....[38]....
        /*036c*/ 	.word	0x00001ce0
        /*0370*/ 	.word	0x000000ff
        /*0374*/ 	.word	0x00000028
        /*0378*/ 	.short	0x010a
        /*037a*/ 	.byte	0x04
	.zero		1


	//   ....[39]....
        /*037c*/ 	.word	0x00001d60
        /*0380*/ 	.word	0x000000ff
        /*0384*/ 	.word	0x00000028
        /*0388*/ 	.short	0x010a
        /*038a*/ 	.byte	0x11
	.zero		1


	//   ....[40]....
        /*038c*/ 	.word	0x00001ef0
        /*0390*/ 	.word	0x000000ff
        /*0394*/ 	.word	0x00000028
        /*0398*/ 	.short	0x010a
        /*039a*/ 	.byte	0x07
	.zero		1


	//   ....[41]....
        /*039c*/ 	.word	0x00002040
        /*03a0*/ 	.word	0x00000003
        /*03a4*/ 	.word	0x000000a0
        /*03a8*/ 	.short	0x010a
        /*03aa*/ 	.byte	0xff
	.zero		1


	//   ....[42]....
        /*03ac*/ 	.word	0x00002190
        /*03b0*/ 	.word	0x00000000
        /*03b4*/ 	.word	0x00000000
        /*03b8*/ 	.short	0x0101
        /*03ba*/ 	.byte	0xff
	.zero		1


	//   ....[43]....
        /*03bc*/ 	.word	0x00002750
        /*03c0*/ 	.word	0x000000ff
        /*03c4*/ 	.word	0x00000000
        /*03c8*/ 	.short	0x010a
        /*03ca*/ 	.byte	0x04
	.zero		1


	//   ....[44]....
        /*03cc*/ 	.word	0x000027e0
        /*03d0*/ 	.word	0x000000ff
        /*03d4*/ 	.word	0x00000000
        /*03d8*/ 	.short	0x010a
        /*03da*/ 	.byte	0x05
	.zero		1


	//   ....[45]....
        /*03dc*/ 	.word	0x00002870
        /*03e0*/ 	.word	0x000000ff
        /*03e4*/ 	.word	0x00000000
        /*03e8*/ 	.short	0x010a
        /*03ea*/ 	.byte	0x05
	.zero		1


	//   ....[46]....
        /*03ec*/ 	.word	0x00002900
        /*03f0*/ 	.word	0x000000ff
        /*03f4*/ 	.word	0x00000000
        /*03f8*/ 	.short	0x010a
        /*03fa*/ 	.byte	0x05
	.zero		1


	//   ....[47]....
        /*03fc*/ 	.word	0x000029a0
        /*0400*/ 	.word	0x00000000
        /*0404*/ 	.word	0x00000000
        /*0408*/ 	.short	0x010a
        /*040a*/ 	.byte	0xff
	.zero		1


	//   ....[48]....
        /*040c*/ 	.word	0x00002ac0
        /*0410*/ 	.word	0x00000002
        /*0414*/ 	.word	0x000000e0
        /*0418*/ 	.short	0x010a
        /*041a*/ 	.byte	0xff
	.zero		1


	//   ....[49]....
        /*041c*/ 	.word	0x00002b20
        /*0420*/ 	.word	0x00000004
        /*0424*/ 	.word	0x00000000
        /*0428*/ 	.short	0x0101
        /*042a*/ 	.byte	0xff
	.zero		1


	//   ....[50]....
        /*042c*/ 	.word	0x00002b40
        /*0430*/ 	.word	0x000000ff
        /*0434*/ 	.word	0x000000b0
        /*0438*/ 	.short	0x010a
        /*043a*/ 	.byte	0x04
	.zero		1


	//   ....[51]....
        /*043c*/ 	.word	0x00002c60
        /*0440*/ 	.word	0x00000002
        /*0444*/ 	.word	0x000000a0
        /*0448*/ 	.short	0x010a
        /*044a*/ 	.byte	0xff
	.zero		1


	//   ....[52]....
        /*044c*/ 	.word	0x00002d70
        /*0450*/ 	.word	0x00000002
        /*0454*/ 	.word	0x00000000
        /*0458*/ 	.short	0x0101
        /*045a*/ 	.byte	0xff
	.zero		1


	//   ....[53]....
        /*045c*/ 	.word	0x00002e00
        /*0460*/ 	.word	0x000000ff
        /*0464*/ 	.word	0x000000b0
        /*0468*/ 	.short	0x0106
        /*046a*/ 	.byte	0x04
	.zero		1


	//   ....[54]....
        /*046c*/ 	.word	0x00002e20
        /*0470*/ 	.word	0x000000ff
        /*0474*/ 	.word	0x000000b0
        /*0478*/ 	.short	0x010a
        /*047a*/ 	.byte	0x04
	.zero		1


	//   ....[55]....
        /*047c*/ 	.word	0x00002eb0
        /*0480*/ 	.word	0x000000ff
        /*0484*/ 	.word	0x000000b0
        /*0488*/ 	.short	0x0106
        /*048a*/ 	.byte	0x07
	.zero		1


	//   ....[56]....
        /*048c*/ 	.word	0x00002ef0
        /*0490*/ 	.word	0x00000000
        /*0494*/ 	.word	0x000000b0
        /*0498*/ 	.short	0x010a
        /*049a*/ 	.byte	0xff
	.zero		1


	//   ....[57]....
        /*049c*/ 	.word	0x000033e0
        /*04a0*/ 	.word	0x00000000
        /*04a4*/ 	.word	0x000000a0
        /*04a8*/ 	.short	0x010a
        /*04aa*/ 	.byte	0xff
	.zero		1


	//   ....[58]....
        /*04ac*/ 	.word	0x000034e0
        /*04b0*/ 	.word	0x00000003
        /*04b4*/ 	.word	0x00000000
        /*04b8*/ 	.short	0x0101
        /*04ba*/ 	.byte	0xff
	.zero		1


	//   ....[59]....
        /*04bc*/ 	.word	0x000034f0
        /*04c0*/ 	.word	0x000000ff
        /*04c4*/ 	.word	0x00000000
        /*04c8*/ 	.short	0x010a
        /*04ca*/ 	.byte	0x04
	.zero		1


	//   ....[60]....
        /*04cc*/ 	.word	0x00003510
        /*04d0*/ 	.word	0x000000ff
        /*04d4*/ 	.word	0x000000d0
        /*04d8*/ 	.short	0x010a
        /*04da*/ 	.byte	0x12
	.zero		1


	//   ....[61]....
        /*04dc*/ 	.word	0x000035f0
        /*04e0*/ 	.word	0x000000ff
        /*04e4*/ 	.word	0x00000000
        /*04e8*/ 	.short	0x010a
        /*04ea*/ 	.byte	0x06
	.zero		1


	//   ....[62]....
        /*04ec*/ 	.word	0x000036f0
        /*04f0*/ 	.word	0x000000ff
        /*04f4*/ 	.word	0x00000000
        /*04f8*/ 	.short	0x010a
        /*04fa*/ 	.byte	0x04
	.zero		1


	//   ....[63]....
        /*04fc*/ 	.word	0x000038d0
        /*0500*/ 	.word	0x000000ff
        /*0504*/ 	.word	0x00000000
        /*0508*/ 	.short	0x010a
        /*050a*/ 	.byte	0x04
	.zero		1


	//   ....[64]....
        /*050c*/ 	.word	0x00003960
        /*0510*/ 	.word	0x000000ff
        /*0514*/ 	.word	0x00000000
        /*0518*/ 	.short	0x010a
        /*051a*/ 	.byte	0x04
	.zero		1


	//   ....[65]....
        /*051c*/ 	.word	0x00003e30
        /*0520*/ 	.word	0x0000000c
        /*0524*/ 	.word	0x000000a0
        /*0528*/ 	.short	0x010a
        /*052a*/ 	.byte	0xff
	.zero		1


	//   ....[66]....
        /*052c*/ 	.word	0x00003fa0
        /*0530*/ 	.word	0x00000000
        /*0534*/ 	.word	0x00000000
        /*0538*/ 	.short	0x0101
        /*053a*/ 	.byte	0xff
	.zero		1


	//   ....[67]....
        /*053c*/ 	.word	0x00004430
        /*0540*/ 	.word	0x000000ff
        /*0544*/ 	.word	0x00000098
        /*0548*/ 	.short	0x010a
        /*054a*/ 	.byte	0x15
	.zero		1


	//   ....[68]....
        /*054c*/ 	.word	0x000045b0
        /*0550*/ 	.word	0x000000ff
        /*0554*/ 	.word	0x00000070
        /*0558*/ 	.short	0x010a
        /*055a*/ 	.byte	0x15
	.zero		1


	//   ....[69]....
        /*055c*/ 	.word	0x00004730
        /*0560*/ 	.word	0x000000ff
        /*0564*/ 	.word	0x00000050
        /*0568*/ 	.short	0x010b
        /*056a*/ 	.byte	0x15
	.zero		1


	//   ....[70]....
        /*056c*/ 	.word	0x00004740
        /*0570*/ 	.word	0x000000ff
        /*0574*/ 	.word	0x00000000
        /*0578*/ 	.short	0x0101
        /*057a*/ 	.byte	0x06
	.zero		1


	//   ....[71]....
        /*057c*/ 	.word	0x00004750
        /*0580*/ 	.word	0x000000ff
        /*0584*/ 	.word	0x00000078
        /*0588*/ 	.short	0x010a
        /*058a*/ 	.byte	0x15
	.zero		1


	//   ....[72]....
        /*058c*/ 	.word	0x000048b0
        /*0590*/ 	.word	0x000000ff
        /*0594*/ 	.word	0x00000058
        /*0598*/ 	.short	0x010b
        /*059a*/ 	.byte	0x15
	.zero		1


	//   ....[73]....
        /*059c*/ 	.word	0x000048c0
        /*05a0*/ 	.word	0x000000ff
        /*05a4*/ 	.word	0x00000000
        /*05a8*/ 	.short	0x0101
        /*05aa*/ 	.byte	0x06
	.zero		1


	//   ....[74]....
        /*05ac*/ 	.word	0x000048d0
        /*05b0*/ 	.word	0x000000ff
        /*05b4*/ 	.word	0x00000080
        /*05b8*/ 	.short	0x010a
        /*05ba*/ 	.byte	0x15
	.zero		1


	//   ....[75]....
        /*05bc*/ 	.word	0x00004a20
        /*05c0*/ 	.word	0x000000ff
        /*05c4*/ 	.word	0x00000060
        /*05c8*/ 	.short	0x010b
        /*05ca*/ 	.byte	0x15
	.zero		1


	//   ....[76]....
        /*05cc*/ 	.word	0x00004a30
        /*05d0*/ 	.word	0x000000ff
        /*05d4*/ 	.word	0x00000000
        /*05d8*/ 	.short	0x0101
        /*05da*/ 	.byte	0x06
	.zero		1


	//   ....[77]....
        /*05dc*/ 	.word	0x00004a40
        /*05e0*/ 	.word	0x000000ff
        /*05e4*/ 	.word	0x00000088
        /*05e8*/ 	.short	0x010a
        /*05ea*/ 	.byte	0x15
	.zero		1


	//   ....[78]....
        /*05ec*/ 	.word	0x00004c40
        /*05f0*/ 	.word	0x000000ff
        /*05f4*/ 	.word	0x00000068
        /*05f8*/ 	.short	0x010b
        /*05fa*/ 	.byte	0x15
	.zero		1


	//   ....[79]....
        /*05fc*/ 	.word	0x00004c50
        /*0600*/ 	.word	0x000000ff
        /*0604*/ 	.word	0x00000000
        /*0608*/ 	.short	0x0101
        /*060a*/ 	.byte	0x25
	.zero		1


	//   ....[80]....
        /*060c*/ 	.word	0x00004c80
        /*0610*/ 	.word	0x000000ff
        /*0614*/ 	.word	0x00000070
        /*0618*/ 	.short	0x010a
        /*061a*/ 	.byte	0x15
	.zero		1


	//   ....[81]....
        /*061c*/ 	.word	0x00004ca0
        /*0620*/ 	.word	0x000000ff
        /*0624*/ 	.word	0x00000078
        /*0628*/ 	.short	0x010a
        /*062a*/ 	.byte	0x15
	.zero		1


	//   ....[82]....
        /*062c*/ 	.word	0x00004cc0
        /*0630*/ 	.word	0x000000ff
        /*0634*/ 	.word	0x00000080
        /*0638*/ 	.short	0x010a
        /*063a*/ 	.byte	0x15
	.zero		1


	//   ....[83]....
        /*063c*/ 	.word	0x00004d00
        /*0640*/ 	.word	0x00000000
        /*0644*/ 	.word	0x00000088
        /*0648*/ 	.short	0x010a
        /*064a*/ 	.byte	0xff
	.zero		1


	//   ....[84]....
        /*064c*/ 	.word	0x00005020
        /*0650*/ 	.word	0x00000003
        /*0654*/ 	.word	0x000000a0
        /*0658*/ 	.short	0x010a
        /*065a*/ 	.byte	0xff
	.zero		1


	//   ....[85]....
        /*065c*/ 	.word	0x000051a0
        /*0660*/ 	.word	0x00000000
        /*0664*/ 	.word	0x00000000
        /*0668*/ 	.short	0x0101
        /*066a*/ 	.byte	0xff
	.zero		1


	//   ....[86]....
        /*066c*/ 	.word	0x00005d00
        /*0670*/ 	.word	0x00000003
        /*0674*/ 	.word	0x00000050
        /*0678*/ 	.short	0x010a
        /*067a*/ 	.byte	0xff
	.zero		1


	//   ....[87]....
        /*067c*/ 	.word	0x00005d40
        /*0680*/ 	.word	0x0000004e
        /*0684*/ 	.word	0x000000c0
        /*0688*/ 	.short	0x010a
        /*068a*/ 	.byte	0xff
	.zero		1


	//   ....[88]....
        /*068c*/ 	.word	0x00005e80
        /*0690*/ 	.word	0x00000003
        /*0694*/ 	.word	0x00000050
        /*0698*/ 	.short	0x010a
        /*069a*/ 	.byte	0xff
	.zero		1


	//   ....[89]....
        /*069c*/ 	.word	0x00005fe0
        /*06a0*/ 	.word	0x00000000
        /*06a4*/ 	.word	0x00000000
        /*06a8*/ 	.short	0x0101
        /*06aa*/ 	.byte	0xff
	.zero		1


	//   ....[90]....
        /*06ac*/ 	.word	0x00006040
        /*06b0*/ 	.word	0x0000004e
        /*06b4*/ 	.word	0x000000c0
        /*06b8*/ 	.short	0x010a
        /*06ba*/ 	.byte	0xff
	.zero		1


	//   ....[91]....
        /*06bc*/ 	.word	0x000073d0
        /*06c0*/ 	.word	0x00000074
        /*06c4*/ 	.word	0x00000050
        /*06c8*/ 	.short	0x010a
        /*06ca*/ 	.byte	0xff
	.zero		1


	//   ....[92]....
        /*06cc*/ 	.word	0x000074a0
        /*06d0*/ 	.word	0x00000074
        /*06d4*/ 	.word	0x00000050
        /*06d8*/ 	.short	0x010a
        /*06da*/ 	.byte	0xff
	.zero		1


	//   ....[93]....
        /*06dc*/ 	.word	0x000075e0
        /*06e0*/ 	.word	0x00000003
        /*06e4*/ 	.word	0x00000000
        /*06e8*/ 	.short	0x0101
        /*06ea*/ 	.byte	0xff
	.zero		1


	//   ....[94]....
        /*06ec*/ 	.word	0x00008970
        /*06f0*/ 	.word	0x00000000
        /*06f4*/ 	.word	0x00000050
        /*06f8*/ 	.short	0x010a
        /*06fa*/ 	.byte	0xff
	.zero		1


	//   ....[95]....
        /*06fc*/ 	.word	0x00008a40
        /*0700*/ 	.word	0x00000000
        /*0704*/ 	.word	0x00000050
        /*0708*/ 	.short	0x010a
        /*070a*/ 	.byte	0xff
	.zero		1


	//   ....[96]....
        /*070c*/ 	.word	0x00008ba0
        /*0710*/ 	.word	0x00000000
        /*0714*/ 	.word	0x00000000
        /*0718*/ 	.short	0x0101
        /*071a*/ 	.byte	0xff
	.zero		1


	//   ....[97]....
        /*071c*/ 	.word	0x00009f40
        /*0720*/ 	.word	0x00000000
        /*0724*/ 	.word	0x00000050
        /*0728*/ 	.short	0x010a
        /*072a*/ 	.byte	0xff
	.zero		1


	//   ....[98]....
        /*072c*/ 	.word	0x0000a010
        /*0730*/ 	.word	0x00000000
        /*0734*/ 	.word	0x00000050
        /*0738*/ 	.short	0x010a
        /*073a*/ 	.byte	0xff
	.zero		1


	//   ....[99]....
        /*073c*/ 	.word	0x0000a170
        /*0740*/ 	.word	0x00000000
        /*0744*/ 	.word	0x00000000
        /*0748*/ 	.short	0x0101
        /*074a*/ 	.byte	0xff
	.zero		1


	//   ....[100]....
        /*074c*/ 	.word	0x0000a4d0
        /*0750*/ 	.word	0x000000ff
        /*0754*/ 	.word	0x00000000
        /*0758*/ 	.short	0x0101
        /*075a*/ 	.byte	0x04
	.zero		1


	//   ....[101]....
        /*075c*/ 	.word	0x0000b6f0
        /*0760*/ 	.word	0x00000003
        /*0764*/ 	.word	0x000000f0
        /*0768*/ 	.short	0x010a
        /*076a*/ 	.byte	0xff
	.zero		1


	//   ....[102]....
        /*076c*/ 	.word	0x0000b750
        /*0770*/ 	.word	0x00000000
        /*0774*/ 	.word	0x00000028
        /*0778*/ 	.short	0x010a
        /*077a*/ 	.byte	0xff
	.zero		1


	//   ....[103]....
        /*077c*/ 	.word	0x0000b7b0
        /*0780*/ 	.word	0x00000000
        /*0784*/ 	.word	0x00000028
        /*0788*/ 	.short	0x010a
        /*078a*/ 	.byte	0xff
	.zero		1


	//   ....[104]....
        /*078c*/ 	.word	0x0000b800
        /*0790*/ 	.word	0x00000003
        /*0794*/ 	.word	0x000000a0
        /*0798*/ 	.short	0x010a
        /*079a*/ 	.byte	0xff
	.zero		1


	//   ....[105]....
        /*079c*/ 	.word	0x0000b860
        /*07a0*/ 	.word	0x00000000
        /*07a4*/ 	.word	0x00000000
        /*07a8*/ 	.short	0x010a
        /*07aa*/ 	.byte	0xff
	.zero		1


	//   ....[106]....
        /*07ac*/ 	.word	0x0000b8c0
        /*07b0*/ 	.word	0x00000000
        /*07b4*/ 	.word	0x00000000
        /*07b8*/ 	.short	0x010a
        /*07ba*/ 	.byte	0xff
	.zero		1


	//   ....[107]....
        /*07bc*/ 	.word	0x0000b920
        /*07c0*/ 	.word	0x00000000
        /*07c4*/ 	.word	0x00000000
        /*07c8*/ 	.short	0x010a
        /*07ca*/ 	.byte	0xff
	.zero		1


	//   ....[108]....
        /*07cc*/ 	.word	0x0000b980
        /*07d0*/ 	.word	0x00000000
        /*07d4*/ 	.word	0x00000000
        /*07d8*/ 	.short	0x010a
        /*07da*/ 	.byte	0xff
	.zero		1


	//   ....[109]....
        /*07dc*/ 	.word	0x0000b9d0
        /*07e0*/ 	.word	0x00000002
        /*07e4*/ 	.word	0x000000e0
        /*07e8*/ 	.short	0x010a
        /*07ea*/ 	.byte	0xff
	.zero		1


	//   ....[110]....
        /*07ec*/ 	.word	0x0000ba30
        /*07f0*/ 	.word	0x00000002
        /*07f4*/ 	.word	0x000000b0
        /*07f8*/ 	.short	0x010a
        /*07fa*/ 	.byte	0xff
	.zero		1


	//   ....[111]....
        /*07fc*/ 	.word	0x0000ba80
        /*0800*/ 	.word	0x00000002
        /*0804*/ 	.word	0x000000a0
        /*0808*/ 	.short	0x010a
        /*080a*/ 	.byte	0xff
	.zero		1


	//   ....[112]....
        /*080c*/ 	.word	0x0000bae0
        /*0810*/ 	.word	0x00000000
        /*0814*/ 	.word	0x000000b0
        /*0818*/ 	.short	0x010a
        /*081a*/ 	.byte	0xff
	.zero		1


	//   ....[113]....
        /*081c*/ 	.word	0x0000bb30
        /*0820*/ 	.word	0x00000000
        /*0824*/ 	.word	0x000000a0
        /*0828*/ 	.short	0x010a
        /*082a*/ 	.byte	0xff
	.zero		1


	//   ....[114]....
        /*082c*/ 	.word	0x0000bb90
        /*0830*/ 	.word	0x00000003
        /*0834*/ 	.word	0x000000d0
        /*0838*/ 	.short	0x010a
        /*083a*/ 	.byte	0xff
	.zero		1


	//   ....[115]....
        /*083c*/ 	.word	0x0000bbf0
        /*0840*/ 	.word	0x00000000
        /*0844*/ 	.word	0x00000000
        /*0848*/ 	.short	0x010a
        /*084a*/ 	.byte	0xff
	.zero		1


	//   ....[116]....
        /*084c*/ 	.word	0x0000bc50
        /*0850*/ 	.word	0x00000000
        /*0854*/ 	.word	0x00000000
        /*0858*/ 	.short	0x010a
        /*085a*/ 	.byte	0xff
	.zero		1


	//   ....[117]....
        /*085c*/ 	.word	0x0000bcb0
        /*0860*/ 	.word	0x00000000
        /*0864*/ 	.word	0x00000000
        /*0868*/ 	.short	0x010a
        /*086a*/ 	.byte	0xff
	.zero		1


	//   ....[118]....
        /*086c*/ 	.word	0x0000bd00
        /*0870*/ 	.word	0x0000000c
        /*0874*/ 	.word	0x000000a0
        /*0878*/ 	.short	0x010a
        /*087a*/ 	.byte	0xff
	.zero		1


	//   ....[119]....
        /*087c*/ 	.word	0x0000bd60
        /*0880*/ 	.word	0x00000000
        /*0884*/ 	.word	0x00000098
        /*0888*/ 	.short	0x010a
        /*088a*/ 	.byte	0xff
	.zero		1


	//   ....[120]....
        /*088c*/ 	.word	0x0000bdc0
        /*0890*/ 	.word	0x00000000
        /*0894*/ 	.word	0x00000070
        /*0898*/ 	.short	0x010a
        /*089a*/ 	.byte	0xff
	.zero		1


	//   ....[121]....
        /*089c*/ 	.word	0x0000be20
        /*08a0*/ 	.word	0x00000000
        /*08a4*/ 	.word	0x00000078
        /*08a8*/ 	.short	0x010a
        /*08aa*/ 	.byte	0xff
	.zero		1


	//   ....[122]....
        /*08ac*/ 	.word	0x0000be80
        /*08b0*/ 	.word	0x00000000
        /*08b4*/ 	.word	0x00000080
        /*08b8*/ 	.short	0x010a
        /*08ba*/ 	.byte	0xff
	.zero		1


	//   ....[123]....
        /*08bc*/ 	.word	0x0000bee0
        /*08c0*/ 	.word	0x00000000
        /*08c4*/ 	.word	0x00000088
        /*08c8*/ 	.short	0x010a
        /*08ca*/ 	.byte	0xff
	.zero		1


	//   ....[124]....
        /*08cc*/ 	.word	0x0000bf40
        /*08d0*/ 	.word	0x00000000
        /*08d4*/ 	.word	0x00000070
        /*08d8*/ 	.short	0x010a
        /*08da*/ 	.byte	0xff
	.zero		1


	//   ....[125]....
        /*08dc*/ 	.word	0x0000bfa0
        /*08e0*/ 	.word	0x00000000
        /*08e4*/ 	.word	0x00000078
        /*08e8*/ 	.short	0x010a
        /*08ea*/ 	.byte	0xff
	.zero		1


	//   ....[126]....
        /*08ec*/ 	.word	0x0000c000
        /*08f0*/ 	.word	0x00000000
        /*08f4*/ 	.word	0x00000080
        /*08f8*/ 	.short	0x010a
        /*08fa*/ 	.byte	0xff
	.zero		1


	//   ....[127]....
        /*08fc*/ 	.word	0x0000c050
        /*0900*/ 	.word	0x00000003
        /*0904*/ 	.word	0x000000a0
        /*0908*/ 	.short	0x010a
        /*090a*/ 	.byte	0xff
	.zero		1


	//   ....[128]....
        /*090c*/ 	.word	0x0000c0a0
        /*0910*/ 	.word	0x00000003
        /*0914*/ 	.word	0x00000050
        /*0918*/ 	.short	0x010a
        /*091a*/ 	.byte	0xff
	.zero		1


	//   ....[129]....
        /*091c*/ 	.word	0x0000c0f0
        /*0920*/ 	.word	0x0000004e
        /*0924*/ 	.word	0x000000c0
        /*0928*/ 	.short	0x010a
        /*092a*/ 	.byte	0xff
	.zero		1


	//   ....[130]....
        /*092c*/ 	.word	0x0000c140
        /*0930*/ 	.word	0x00000074
        /*0934*/ 	.word	0x00000050
        /*0938*/ 	.short	0x010a
        /*093a*/ 	.byte	0xff
	.zero		1


	//   ....[131]....
        /*093c*/ 	.word	0x0000c190
        /*0940*/ 	.word	0x00000000
        /*0944*/ 	.word	0x00000050
        /*0948*/ 	.short	0x010a
        /*094a*/ 	.byte	0xff
	.zero		1


	//   ....[132]....
        /*094c*/ 	.word	0x0000c1e0
        /*0950*/ 	.word	0x00000000
        /*0954*/ 	.word	0x00000050
        /*0958*/ 	.short	0x010a
        /*095a*/ 	.byte	0xff
	.zero		1


	//----- nvinfo : EIATTR_NUM_MBARRIERS
	.align		4
.L_48:
        /*095c*/ 	.byte	0x03, 0x38
        /*095e*/ 	.short	0x0020


	//----- nvinfo : EIATTR_EXIT_INSTR_OFFSETS
	.align		4
        /*0960*/ 	.byte	0x04, 0x1c
        /*0962*/ 	.short	(.L_50 - .L_49)


	//   ....[0]....
.L_49:
        /*0964*/ 	.word	0x000029d0


	//   ....[1]....
        /*0968*/ 	.word	0x00002ec0


	//   ....[2]....
        /*096c*/ 	.word	0x00002f20


	//   ....[3]....
        /*0970*/ 	.word	0x00003bc0


	//   ....[4]....
        /*0974*/ 	.word	0x00004d30


	//   ....[5]....
        /*0978*/ 	.word	0x00004d70


	//   ....[6]....
        /*097c*/ 	.word	0x0000b6e0


	//----- nvinfo : EIATTR_MAX_THREADS
	.align		4
.L_50:
        /*0980*/ 	.byte	0x04, 0x05
        /*0982*/ 	.short	(.L_52 - .L_51)
.L_51:
        /*0984*/ 	.word	0x00000100
        /*0988*/ 	.word	0x00000001
        /*098c*/ 	.word	0x00000001


	//----- nvinfo : EIATTR_CRS_STACK_SIZE
	.align		4
.L_52:
        /*0990*/ 	.byte	0x04, 0x1e
        /*0992*/ 	.short	(.L_54 - .L_53)
.L_53:
        /*0994*/ 	.word	0x00000000


	//----- nvinfo : EIATTR_CBANK_PARAM_SIZE
	.align		4
.L_54:
        /*0998*/ 	.byte	0x03, 0x19
        /*099a*/ 	.short	0x0800


	//----- nvinfo : EIATTR_PARAM_CBANK
	.align		4
        /*099c*/ 	.byte	0x04, 0x0a
        /*099e*/ 	.short	(.L_56 - .L_55)
	.align		4
.L_55:
        /*09a0*/ 	.word	index@(.nv.constant0._ZN7cutlass13device_kernelINS_4gemm6kernel13GemmUniversalIN4cute5tupleIJiiiiEEENS1_10collective13CollectiveMmaINS1_35MainloopSm100TmaUmmaWarpSpecializedILi5ELi2ELi2ENS5_IJNS4_1CILi1EEENSA_ILi2EEESB_EEEEENS5_IJNSA_ILi128EEENSA_ILi256EEENSA_ILi32EEEEEEaNS5_IJlSB_lEEEaSJ_NS4_8TiledMMAINS4_8MMA_AtomIJNS4_15SM100_MMA_S8_SSIaaiLi128ELi256ELNS4_4UMMA5MajorE0ELSO_0ELNSN_8SaturateE0EEEEEENS4_6LayoutINS5_IJSB_SB_SB_EEENS5_IJNSA_ILi0EEESU_SU_EEEEENS5_IJNS4_10UnderscoreESX_SX_EEEEENS4_23SM90_TMA_LOAD_MULTICASTENS4_14ComposedLayoutINS4_7SwizzleILi1ELi4ELi3EEENS4_18smem_ptr_flag_bitsILi8EEENSS_INS5_IJNSA_ILi8EEESH_EEENS5_IJSH_SB_EEEEEEEvNS4_8identityENS4_13SM90_TMA_LOADES1A_vS1B_EENS_8epilogue10collective18CollectiveEpilogueINS1E_23Sm100TmaWarpSpecializedILi4ELi2ELi64ELb0ELb0EEEJSI_NS5_IJNSS_ISF_SB_EENSS_INSA_ILi64EEESB_EEEEEaSJ_aSJ_NS1E_6fusion15FusionCallbacksIS1I_NS1N_17LinearCombinationIaiaiLNS_15FloatRoundStyleE2EEESI_S1M_JEEENS4_5SM1004TMEM4LOAD26SM100_TMEM_LOAD_32dp32b64xES1C_NS11_INS12_ILi2ELi4ELi3EEES15_NSS_INS5_IJS16_S1K_EEENS5_IJS1K_SB_EEEEEEENS4_39AutoVectorizingCopyWithAssumedAlignmentILi128EEENS4_14SM90_TMA_STOREES21_S23_S23_EEEvvEEEEvNT_6ParamsE)
        /*09a4*/ 	.short	0x0380
        /*09a6*/ 	.short	0x0800


	//----- nvinfo : EIATTR_SW_WAR
	.align		4
.L_56:
        /*09a8*/ 	.byte	0x04, 0x36
        /*09aa*/ 	.short	(.L_58 - .L_57)
.L_57:
        /*09ac*/ 	.word	0x00000008
.L_58:


//--------------------- .nv.callgraph             --------------------------
	.section	.nv.callgraph,"",@"SHT_CUDA_CALLGRAPH"
	.align	4
	.sectionentsize	8
	.align		4
        /*0000*/ 	.word	0x00000000
	.align		4
        /*0004*/ 	.word	0xffffffff
	.align		4
        /*0008*/ 	.word	index@(_ZN7cutlass13device_kernelINS_4gemm6kernel13GemmUniversalIN4cute5tupleIJiiiiEEENS1_10collective13CollectiveMmaINS1_35MainloopSm100TmaUmmaWarpSpecializedILi5ELi2ELi2ENS5_IJNS4_1CILi1EEENSA_ILi2EEESB_EEEEENS5_IJNSA_ILi128EEENSA_ILi256EEENSA_ILi32EEEEEEaNS5_IJlSB_lEEEaSJ_NS4_8TiledMMAINS4_8MMA_AtomIJNS4_15SM100_MMA_S8_SSIaaiLi128ELi256ELNS4_4UMMA5MajorE0ELSO_0ELNSN_8SaturateE0EEEEEENS4_6LayoutINS5_IJSB_SB_SB_EEENS5_IJNSA_ILi0EEESU_SU_EEEEENS5_IJNS4_10UnderscoreESX_SX_EEEEENS4_23SM90_TMA_LOAD_MULTICASTENS4_14ComposedLayoutINS4_7SwizzleILi1ELi4ELi3EEENS4_18smem_ptr_flag_bitsILi8EEENSS_INS5_IJNSA_ILi8EEESH_EEENS5_IJSH_SB_EEEEEEEvNS4_8identityENS4_13SM90_TMA_LOADES1A_vS1B_EENS_8epilogue10collective18CollectiveEpilogueINS1E_23Sm100TmaWarpSpecializedILi4ELi2ELi64ELb0ELb0EEEJSI_NS5_IJNSS_ISF_SB_EENSS_INSA_ILi64EEESB_EEEEEaSJ_aSJ_NS1E_6fusion15FusionCallbacksIS1I_NS1N_17LinearCombinationIaiaiLNS_15FloatRoundStyleE2EEESI_S1M_JEEENS4_5SM1004TMEM4LOAD26SM100_TMEM_LOAD_32dp32b64xES1C_NS11_INS12_ILi2ELi4ELi3EEES15_NSS_INS5_IJS16_S1K_EEENS5_IJS1K_SB_EEEEEEENS4_39AutoVectorizingCopyWithAssumedAlignmentILi128EEENS4_14SM90_TMA_STOREES21_S23_S23_EEEvvEEEEvNT_6ParamsE)
	.align		4
        /*000c*/ 	.word	index@(__assertfail)
	.align		4
        /*0010*/ 	.word	0x00000000
	.align		4
        /*0014*/ 	.word	0xfffffffe
	.align		4
        /*0018*/ 	.word	0x00000000
	.align		4
        /*001c*/ 	.word	0xfffffffd
	.align		4
        /*0020*/ 	.word	0x00000000
	.align		4
        /*0024*/ 	.word	0xfffffffc


//--------------------- .nv.constant4             --------------------------
	.section	.nv.constant4,"a",@progbits
	.align	8
	.align		8
.nv.constant4:
        /*0000*/ 	.dword	__assertfail
	.align		8
        /*0008*/ 	.dword	__unnamed_1
	.align		8
        /*0010*/ 	.dword	__unnamed_2
	.align		8
        /*0018*/ 	.dword	__unnamed_3
	.align		8
        /*0020*/ 	.dword	_ZN40_INTERNAL_d83eab9d_4_k_cu_ce74aae3_101904cuda3std3__45__cpo5beginE
	.align		8
        /*0028*/ 	.dword	_ZN40_INTERNAL_d83eab9d_4_k_cu_ce74aae3_101904cuda3std3__45__cpo3endE
	.align		8
        /*0030*/ 	.dword	_ZN40_INTERNAL_d83eab9d_4_k_cu_ce74aae3_101904cuda3std3__45__cpo6cbeginE
	.align		8
        /*0038*/ 	.dword	_ZN40_INTERNAL_d83eab9d_4_k_cu_ce74aae3_101904cuda3std3__45__cpo4cendE
	.align		8
        /*0040*/ 	.dword	_ZN40_INTERNAL_d83eab9d_4_k_cu_ce74aae3_101904cuda3std3__442_GLOBAL__N__d83eab9d_4_k_cu_ce74aae3_101906ignoreE
	.align		8
        /*0048*/ 	.dword	_ZN40_INTERNAL_d83eab9d_4_k_cu_ce74aae3_101904cuda3std3__419piecewise_constructE
	.align		8
        /*0050*/ 	.dword	_ZN40_INTERNAL_d83eab9d_4_k_cu_ce74aae3_101904cuda3std3__48in_placeE
	.align		8
        /*0058*/ 	.dword	_ZN40_INTERNAL_d83eab9d_4_k_cu_ce74aae3_101904cuda3std6ranges3__45__cpo4swapE
	.align		8
        /*0060*/ 	.dword	_ZN40_INTERNAL_d83eab9d_4_k_cu_ce74aae3_101904cuda3std6ranges3__45__cpo9iter_moveE
	.align		8
        /*0068*/ 	.dword	_ZN40_INTERNAL_d83eab9d_4_k_cu_ce74aae3_101904cute7productE
	.align		8
        /*0070*/ 	.dword	_ZN40_INTERNAL_d83eab9d_4_k_cu_ce74aae3_101904cute1_E
	.align		8
        /*0078*/ 	.dword	$str$25
	.align		8
        /*0080*/ 	.dword	$str$26
	.align		8
        /*0088*/ 	.dword	$str$27
	.align		8
        /*0090*/ 	.dword	$str$28


//--------------------- .text._ZN7cutlass13device_kernelINS_4gemm6kernel13GemmUniversalIN4cute5tupleIJiiiiEEENS1_10collective13CollectiveMmaINS1_35MainloopSm100TmaUmmaWarpSpecializedILi5ELi2ELi2ENS5_IJNS4_1CILi1EEENSA_ILi2EEESB_EEEEENS5_IJNSA_ILi128EEENSA_ILi256EEENSA_ILi32EEEEEEaNS5_IJlSB_lEEEaSJ_NS4_8TiledMMAINS4_8MMA_AtomIJNS4_15SM100_MMA_S8_SSIaaiLi128ELi256ELNS4_4UMMA5MajorE0ELSO_0ELNSN_8SaturateE0EEEEEENS4_6LayoutINS5_IJSB_SB_SB_EEENS5_IJNSA_ILi0EEESU_SU_EEEEENS5_IJNS4_10UnderscoreESX_SX_EEEEENS4_23SM90_TMA_LOAD_MULTICASTENS4_14ComposedLayoutINS4_7SwizzleILi1ELi4ELi3EEENS4_18smem_ptr_flag_bitsILi8EEENSS_INS5_IJNSA_ILi8EEESH_EEENS5_IJSH_SB_EEEEEEEvNS4_8identityENS4_13SM90_TMA_LOADES1A_vS1B_EENS_8epilogue10collective18CollectiveEpilogueINS1E_23Sm100TmaWarpSpecializedILi4ELi2ELi64ELb0ELb0EEEJSI_NS5_IJNSS_ISF_SB_EENSS_INSA_ILi64EEESB_EEEEEaSJ_aSJ_NS1E_6fusion15FusionCallbacksIS1I_NS1N_17LinearCombinationIaiaiLNS_15FloatRoundStyleE2EEESI_S1M_JEEENS4_5SM1004TMEM4LOAD26SM100_TMEM_LOAD_32dp32b64xES1C_NS11_INS12_ILi2ELi4ELi3EEES15_NSS_INS5_IJS16_S1K_EEENS5_IJS1K_SB_EEEEEEENS4_39AutoVectorizingCopyWithAssumedAlignmentILi128EEENS4_14SM90_TMA_STOREES21_S23_S23_EEEvvEEEEvNT_6ParamsE --------------------------
	.section	.text._ZN7cutlass13device_kernelINS_4gemm6kernel13GemmUniversalIN4cute5tupleIJiiiiEEENS1_10collective13CollectiveMmaINS1_35MainloopSm100TmaUmmaWarpSpecializedILi5ELi2ELi2ENS5_IJNS4_1CILi1EEENSA_ILi2EEESB_EEEEENS5_IJNSA_ILi128EEENSA_ILi256EEENSA_ILi32EEEEEEaNS5_IJlSB_lEEEaSJ_NS4_8TiledMMAINS4_8MMA_AtomIJNS4_15SM100_MMA_S8_SSIaaiLi128ELi256ELNS4_4UMMA5MajorE0ELSO_0ELNSN_8SaturateE0EEEEEENS4_6LayoutINS5_IJSB_SB_SB_EEENS5_IJNSA_ILi0EEESU_SU_EEEEENS5_IJNS4_10UnderscoreESX_SX_EEEEENS4_23SM90_TMA_LOAD_MULTICASTENS4_14ComposedLayoutINS4_7SwizzleILi1ELi4ELi3EEENS4_18smem_ptr_flag_bitsILi8EEENSS_INS5_IJNSA_ILi8EEESH_EEENS5_IJSH_SB_EEEEEEEvNS4_8identityENS4_13SM90_TMA_LOADES1A_vS1B_EENS_8epilogue10collective18CollectiveEpilogueINS1E_23Sm100TmaWarpSpecializedILi4ELi2ELi64ELb0ELb0EEEJSI_NS5_IJNSS_ISF_SB_EENSS_INSA_ILi64EEESB_EEEEEaSJ_aSJ_NS1E_6fusion15FusionCallbacksIS1I_NS1N_17LinearCombinationIaiaiLNS_15FloatRoundStyleE2EEESI_S1M_JEEENS4_5SM1004TMEM4LOAD26SM100_TMEM_LOAD_32dp32b64xES1C_NS11_INS12_ILi2ELi4ELi3EEES15_NSS_INS5_IJS16_S1K_EEENS5_IJS1K_SB_EEEEEEENS4_39AutoVectorizingCopyWithAssumedAlignmentILi128EEENS4_14SM90_TMA_STOREES21_S23_S23_EEEvvEEEEvNT_6ParamsE,"ax",@progbits
	.align	128
.text._ZN7cutlass13device_kernelINS_4gemm6kernel13GemmUniversalIN4cute5tupleIJiiiiEEENS1_10collective13CollectiveMmaINS1_35MainloopSm100TmaUmmaWarpSpecializedILi5ELi2ELi2ENS5_IJNS4_1CILi1EEENSA_ILi2EEESB_EEEEENS5_IJNSA_ILi128EEENSA_ILi256EEENSA_ILi32EEEEEEaNS5_IJlSB_lEEEaSJ_NS4_8TiledMMAINS4_8MMA_AtomIJNS4_15SM100_MMA_S8_SSIaaiLi128ELi256ELNS4_4UMMA5MajorE0ELSO_0ELNSN_8SaturateE0EEEEEENS4_6LayoutINS5_IJSB_SB_SB_EEENS5_IJNSA_ILi0EEESU_SU_EEEEENS5_IJNS4_10UnderscoreESX_SX_EEEEENS4_23SM90_TMA_LOAD_MULTICASTENS4_14ComposedLayoutINS4_7SwizzleILi1ELi4ELi3EEENS4_18smem_ptr_flag_bitsILi8EEENSS_INS5_IJNSA_ILi8EEESH_EEENS5_IJSH_SB_EEEEEEEvNS4_8identityENS4_13SM90_TMA_LOADES1A_vS1B_EENS_8epilogue10collective18CollectiveEpilogueINS1E_23Sm100TmaWarpSpecializedILi4ELi2ELi64ELb0ELb0EEEJSI_NS5_IJNSS_ISF_SB_EENSS_INSA_ILi64EEESB_EEEEEaSJ_aSJ_NS1E_6fusion15FusionCallbacksIS1I_NS1N_17LinearCombinationIaiaiLNS_15FloatRoundStyleE2EEESI_S1M_JEEENS4_5SM1004TMEM4LOAD26SM100_TMEM_LOAD_32dp32b64xES1C_NS11_INS12_ILi2ELi4ELi3EEES15_NSS_INS5_IJS16_S1K_EEENS5_IJS1K_SB_EEEEEEENS4_39AutoVectorizingCopyWithAssumedAlignmentILi128EEENS4_14SM90_TMA_STOREES21_S23_S23_EEEvvEEEEvNT_6ParamsE:
        .type           _ZN7cutlass13device_kernelINS_4gemm6kernel13GemmUniversalIN4cute5tupleIJiiiiEEENS1_10collective13CollectiveMmaINS1_35MainloopSm100TmaUmmaWarpSpecializedILi5ELi2ELi2ENS5_IJNS4_1CILi1EEENSA_ILi2EEESB_EEEEENS5_IJNSA_ILi128EEENSA_ILi256EEENSA_ILi32EEEEEEaNS5_IJlSB_lEEEaSJ_NS4_8TiledMMAINS4_8MMA_AtomIJNS4_15SM100_MMA_S8_SSIaaiLi128ELi256ELNS4_4UMMA5MajorE0ELSO_0ELNSN_8SaturateE0EEEEEENS4_6LayoutINS5_IJSB_SB_SB_EEENS5_IJNSA_ILi0EEESU_SU_EEEEENS5_IJNS4_10UnderscoreESX_SX_EEEEENS4_23SM90_TMA_LOAD_MULTICASTENS4_14ComposedLayoutINS4_7SwizzleILi1ELi4ELi3EEENS4_18smem_ptr_flag_bitsILi8EEENSS_INS5_IJNSA_ILi8EEESH_EEENS5_IJSH_SB_EEEEEEEvNS4_8identityENS4_13SM90_TMA_LOADES1A_vS1B_EENS_8epilogue10collective18CollectiveEpilogueINS1E_23Sm100TmaWarpSpecializedILi4ELi2ELi64ELb0ELb0EEEJSI_NS5_IJNSS_ISF_SB_EENSS_INSA_ILi64EEESB_EEEEEaSJ_aSJ_NS1E_6fusion15FusionCallbacksIS1I_NS1N_17LinearCombinationIaiaiLNS_15FloatRoundStyleE2EEESI_S1M_JEEENS4_5SM1004TMEM4LOAD26SM100_TMEM_LOAD_32dp32b64xES1C_NS11_INS12_ILi2ELi4ELi3EEES15_NSS_INS5_IJS16_S1K_EEENS5_IJS1K_SB_EEEEEEENS4_39AutoVectorizingCopyWithAssumedAlignmentILi128EEENS4_14SM90_TMA_STOREES21_S23_S23_EEEvvEEEEvNT_6ParamsE,@function
        .size           _ZN7cutlass13device_kernelINS_4gemm6kernel13GemmUniversalIN4cute5tupleIJiiiiEEENS1_10collective13CollectiveMmaINS1_35MainloopSm100TmaUmmaWarpSpecializedILi5ELi2ELi2ENS5_IJNS4_1CILi1EEENSA_ILi2EEESB_EEEEENS5_IJNSA_ILi128EEENSA_ILi256EEENSA_ILi32EEEEEEaNS5_IJlSB_lEEEaSJ_NS4_8TiledMMAINS4_8MMA_AtomIJNS4_15SM100_MMA_S8_SSIaaiLi128ELi256ELNS4_4UMMA5MajorE0ELSO_0ELNSN_8SaturateE0EEEEEENS4_6LayoutINS5_IJSB_SB_SB_EEENS5_IJNSA_ILi0EEESU_SU_EEEEENS5_IJNS4_10UnderscoreESX_SX_EEEEENS4_23SM90_TMA_LOAD_MULTICASTENS4_14ComposedLayoutINS4_7SwizzleILi1ELi4ELi3EEENS4_18smem_ptr_flag_bitsILi8EEENSS_INS5_IJNSA_ILi8EEESH_EEENS5_IJSH_SB_EEEEEEEvNS4_8identityENS4_13SM90_TMA_LOADES1A_vS1B_EENS_8epilogue10collective18CollectiveEpilogueINS1E_23Sm100TmaWarpSpecializedILi4ELi2ELi64ELb0ELb0EEEJSI_NS5_IJNSS_ISF_SB_EENSS_INSA_ILi64EEESB_EEEEEaSJ_aSJ_NS1E_6fusion15FusionCallbacksIS1I_NS1N_17LinearCombinationIaiaiLNS_15FloatRoundStyleE2EEESI_S1M_JEEENS4_5SM1004TMEM4LOAD26SM100_TMEM_LOAD_32dp32b64xES1C_NS11_INS12_ILi2ELi4ELi3EEES15_NSS_INS5_IJS16_S1K_EEENS5_IJS1K_SB_EEEEEEENS4_39AutoVectorizingCopyWithAssumedAlignmentILi128EEENS4_14SM90_TMA_STOREES21_S23_S23_EEEvvEEEEvNT_6ParamsE,(.L_x_174 - _ZN7cutlass13device_kernelINS_4gemm6kernel13GemmUniversalIN4cute5tupleIJiiiiEEENS1_10collective13CollectiveMmaINS1_35MainloopSm100TmaUmmaWarpSpecializedILi5ELi2ELi2ENS5_IJNS4_1CILi1EEENSA_ILi2EEESB_EEEEENS5_IJNSA_ILi128EEENSA_ILi256EEENSA_ILi32EEEEEEaNS5_IJlSB_lEEEaSJ_NS4_8TiledMMAINS4_8MMA_AtomIJNS4_15SM100_MMA_S8_SSIaaiLi128ELi256ELNS4_4UMMA5MajorE0ELSO_0ELNSN_8SaturateE0EEEEEENS4_6LayoutINS5_IJSB_SB_SB_EEENS5_IJNSA_ILi0EEESU_SU_EEEEENS5_IJNS4_10UnderscoreESX_SX_EEEEENS4_23SM90_TMA_LOAD_MULTICASTENS4_14ComposedLayoutINS4_7SwizzleILi1ELi4ELi3EEENS4_18smem_ptr_flag_bitsILi8EEENSS_INS5_IJNSA_ILi8EEESH_EEENS5_IJSH_SB_EEEEEEEvNS4_8identityENS4_13SM90_TMA_LOADES1A_vS1B_EENS_8epilogue10collective18CollectiveEpilogueINS1E_23Sm100TmaWarpSpecializedILi4ELi2ELi64ELb0ELb0EEEJSI_NS5_IJNSS_ISF_SB_EENSS_INSA_ILi64EEESB_EEEEEaSJ_aSJ_NS1E_6fusion15FusionCallbacksIS1I_NS1N_17LinearCombinationIaiaiLNS_15FloatRoundStyleE2EEESI_S1M_JEEENS4_5SM1004TMEM4LOAD26SM100_TMEM_LOAD_32dp32b64xES1C_NS11_INS12_ILi2ELi4ELi3EEES15_NSS_INS5_IJS16_S1K_EEENS5_IJS1K_SB_EEEEEEENS4_39AutoVectorizingCopyWithAssumedAlignmentILi128EEENS4_14SM90_TMA_STOREES21_S23_S23_EEEvvEEEEvNT_6ParamsE)
        .other          _ZN7cutlass13device_kernelINS_4gemm6kernel13GemmUniversalIN4cute5tupleIJiiiiEEENS1_10collective13CollectiveMmaINS1_35MainloopSm100TmaUmmaWarpSpecializedILi5ELi2ELi2ENS5_IJNS4_1CILi1EEENSA_ILi2EEESB_EEEEENS5_IJNSA_ILi128EEENSA_ILi256EEENSA_ILi32EEEEEEaNS5_IJlSB_lEEEaSJ_NS4_8TiledMMAINS4_8MMA_AtomIJNS4_15SM100_MMA_S8_SSIaaiLi128ELi256ELNS4_4UMMA5MajorE0ELSO_0ELNSN_8SaturateE0EEEEEENS4_6LayoutINS5_IJSB_SB_SB_EEENS5_IJNSA_ILi0EEESU_SU_EEEEENS5_IJNS4_10UnderscoreESX_SX_EEEEENS4_23SM90_TMA_LOAD_MULTICASTENS4_14ComposedLayoutINS4_7SwizzleILi1ELi4ELi3EEENS4_18smem_ptr_flag_bitsILi8EEENSS_INS5_IJNSA_ILi8EEESH_EEENS5_IJSH_SB_EEEEEEEvNS4_8identityENS4_13SM90_TMA_LOADES1A_vS1B_EENS_8epilogue10collective18CollectiveEpilogueINS1E_23Sm100TmaWarpSpecializedILi4ELi2ELi64ELb0ELb0EEEJSI_NS5_IJNSS_ISF_SB_EENSS_INSA_ILi64EEESB_EEEEEaSJ_aSJ_NS1E_6fusion15FusionCallbacksIS1I_NS1N_17LinearCombinationIaiaiLNS_15FloatRoundStyleE2EEESI_S1M_JEEENS4_5SM1004TMEM4LOAD26SM100_TMEM_LOAD_32dp32b64xES1C_NS11_INS12_ILi2ELi4ELi3EEES15_NSS_INS5_IJS16_S1K_EEENS5_IJS1K_SB_EEEEEEENS4_39AutoVectorizingCopyWithAssumedAlignmentILi128EEENS4_14SM90_TMA_STOREES21_S23_S23_EEEvvEEEEvNT_6ParamsE,@"STO_CUDA_ENTRY STV_DEFAULT"
_ZN7cutlass13device_kernelINS_4gemm6kernel13GemmUniversalIN4cute5tupleIJiiiiEEENS1_10collective13CollectiveMmaINS1_35MainloopSm100TmaUmmaWarpSpecializedILi5ELi2ELi2ENS5_IJNS4_1CILi1EEENSA_ILi2EEESB_EEEEENS5_IJNSA_ILi128EEENSA_ILi256EEENSA_ILi32EEEEEEaNS5_IJlSB_lEEEaSJ_NS4_8TiledMMAINS4_8MMA_AtomIJNS4_15SM100_MMA_S8_SSIaaiLi128ELi256ELNS4_4UMMA5MajorE0ELSO_0ELNSN_8SaturateE0EEEEEENS4_6LayoutINS5_IJSB_SB_SB_EEENS5_IJNSA_ILi0EEESU_SU_EEEEENS5_IJNS4_10UnderscoreESX_SX_EEEEENS4_23SM90_TMA_LOAD_MULTICASTENS4_14ComposedLayoutINS4_7SwizzleILi1ELi4ELi3EEENS4_18smem_ptr_flag_bitsILi8EEENSS_INS5_IJNSA_ILi8EEESH_EEENS5_IJSH_SB_EEEEEEEvNS4_8identityENS4_13SM90_TMA_LOADES1A_vS1B_EENS_8epilogue10collective18CollectiveEpilogueINS1E_23Sm100TmaWarpSpecializedILi4ELi2ELi64ELb0ELb0EEEJSI_NS5_IJNSS_ISF_SB_EENSS_INSA_ILi64EEESB_EEEEEaSJ_aSJ_NS1E_6fusion15FusionCallbacksIS1I_NS1N_17LinearCombinationIaiaiLNS_15FloatRoundStyleE2EEESI_S1M_JEEENS4_5SM1004TMEM4LOAD26SM100_TMEM_LOAD_32dp32b64xES1C_NS11_INS12_ILi2ELi4ELi3EEES15_NSS_INS5_IJS16_S1K_EEENS5_IJS1K_SB_EEEEEEENS4_39AutoVectorizingCopyWithAssumedAlignmentILi128EEENS4_14SM90_TMA_STOREES21_S23_S23_EEEvvEEEEvNT_6ParamsE:
[----:B------:R-:W1:Y:S01]  /*0000*/  LDC R1, c[0x0][0x37c] ;  /* 0x0000df00ff017b82 */ /* 0x000e620000000800 */
[----:B------:R-:W2:Y:S01]  /*0010*/  S2R R154, SR_TID.X ;  /* 0x00000000009a7919 */ /* 0x000ea20000002100 */
[----:B------:R-:W3:Y:S01]  /*0020*/  LDCU.64 UR8, c[0x0][0x890] ;  /* 0x00011200ff0877ac */ /* 0x000ee20008000a00 */
[----:B------:R-:W-:Y:S02]  /*0030*/  PRMT R140, RZ, 0x7610, R140 ;  /* 0x00007610ff8c7816 */ /* 0x000fe4000000008c */
[----:B------:R-:W-:Y:S01]  /*0040*/  ELECT P3, URZ, PT ;  /* 0x0000000000ff782f */ /* 0x000fe20003860000 */
[----:B---3--:R-:W-:-:S04]  /*0050*/  UISETP.NE.U32.AND UP0, UPT, UR8, URZ, UPT ;  /* 0x000000ff0800728c */ /* 0x008fc8000bf05070 */
[----:B------:R-:W-:Y:S01]  /*0060*/  UISETP.NE.AND.EX UP0, UPT, UR9, URZ, UPT, UP0 ;  /* 0x000000ff0900728c */ /* 0x000fe2000bf05300 */
[----:B--2---:R-:W-:-:S05]  /*0070*/  SHF.R.U32.HI R141, RZ, 0x5, R154 ;  /* 0x00000005ff8d7819 */ /* 0x004fca000001169a */
[----:B------:R-:W2:Y:S02]  /*0080*/  SHFL.IDX PT, R0, R141, RZ, 0x1f ;  /* 0x00001fff8d007589 */ /* 0x000ea400000e0000 */
[----:B--2---:R-:W-:Y:S01]  /*0090*/  R2UR UR17, R0 ;  /* 0x00000000001172ca */ /* 0x004fe200000e0000 */
[----:B-1----:R-:W-:-:S14]  /*00a0*/  BRA.U UP0, `(.L_x_0) ;  /* 0x0000000100307547 */ /* 0x002fdc000b800000 */
[----:B------:R-:W1:Y:S02]  /*00b0*/  LDCU.64 UR4, c[0x0][0x888] ;  /* 0x00011100ff0477ac */ /* 0x000e640008000a00 */
[----:B-1----:R-:W-:-:S04]  /*00c0*/  UISETP.NE.U32.AND UP0, UPT, UR4, URZ, UPT ;  /* 0x000000ff0400728c */ /* 0x002fc8000bf05070 */
[----:B------:R-:W-:-:S09]  /*00d0*/  UISETP.NE.AND.EX UP0, UPT, UR5, URZ, UPT, UP0 ;  /* 0x000000ff0500728c */ /* 0x000fd2000bf05300 */
[----:B------:R-:W-:Y:S05]  /*00e0*/  BRA.U !UP0, `(.L_x_1) ;  /* 0x0000000108147547 */ /* 0x000fea000b800000 */
[----:B------:R-:W1:Y:S01]  /*00f0*/  LDC.64 R72, c[0x0][0x888] ;  /* 0x00022200ff487b82 */ /* 0x000e620000000a00 */
[----:B------:R-:W1:Y:S02]  /*0100*/  LDCU.64 UR4, c[0x0][0x358] ;  /* 0x00006b00ff0477ac */ /* 0x000e640008000a00 */
[----:B-1----:R1:W5:Y:S01]  /*0110*/  LDG.E R72, desc[UR4][R72.64] ;  /* 0x0000000448487981 */ /* 0x002362000c1e1900 */
[----:B------:R-:W-:Y:S01]  /*0120*/  HFMA2 R140, -RZ, RZ, 0, 5.9604644775390625e-08 ;  /* 0x00000001ff8c7431 */ /* 0x000fe200000001ff */
[----:B------:R-:W-:Y:S05]  /*0130*/  BRA `(.L_x_0) ;  /* 0x00000000000c7947 */ /* 0x000fea0003800000 */
.L_x_1:
[----:B------:R-:W1:Y:S01]  /*0140*/  LDCU UR4, c[0x0][0x880] ;  /* 0x00011000ff0477ac */ /* 0x000e620008000800 */
[----:B------:R-:W-:Y:S01]  /*0150*/  HFMA2 R140, -RZ, RZ, 0, 5.9604644775390625e-08 ;  /* 0x00000001ff8c7431 */ /* 0x000fe200000001ff */
[----:B-1----:R-:W-:-:S07]  /*0160*/  MOV R72, UR4 ;  /* 0x0000000400487c02 */ /* 0x002fce0008000f00 */
.L_x_0:
[----:B------:R-:W2:Y:S02]  /*0170*/  LDCU.64 UR4, c[0x0][0x8b0] ;  /* 0x00011600ff0477ac */ /* 0x000ea40008000a00 */
[----:B--2---:R-:W-:-:S04]  /*0180*/  UISETP.NE.U32.AND UP0, UPT, UR4, URZ, UPT ;  /* 0x000000ff0400728c */ /* 0x004fc8000bf05070 */
[----:B------:R-:W-:-:S09]  /*0190*/  UISETP.NE.AND.EX UP0, UPT, UR5, URZ, UPT, UP0 ;  /* 0x000000ff0500728c */ /* 0x000fd2000bf05300 */
[----:B------:R-:W-:Y:S05]  /*01a0*/  BRA.U UP0, `(.L_x_2) ;  /* 0x0000000100287547 */ /* 0x000fea000b800000 */
[----:B------:R-:W2:Y:S02]  /*01b0*/  LDCU.64 UR4, c[0x0][0x8a8] ;  /* 0x00011500ff0477ac */ /* 0x000ea40008000a00 */
[----:B--2---:R-:W-:-:S04]  /*01c0*/  UISETP.NE.U32.AND UP0, UPT, UR4, URZ, UPT ;  /* 0x000000ff0400728c */ /* 0x004fc8000bf05070 */
[----:B------:R-:W-:-:S09]  /*01d0*/  UISETP.NE.AND.EX UP0, UPT, UR5, URZ, UPT, UP0 ;  /* 0x000000ff0500728c */ /* 0x000fd2000bf05300 */
[----:B------:R-:W-:Y:S05]  /*01e0*/  BRA.U !UP0, `(.L_x_3) ;  /* 0x0000000108107547 */ /* 0x000fea000b800000 */
[----:B------:R-:W2:Y:S01]  /*01f0*/  LDC.64 R70, c[0x0][0x8a8] ;  /* 0x00022a00ff467b82 */ /* 0x000ea20000000a00 */
[----:B------:R-:W2:Y:S02]  /*0200*/  LDCU.64 UR4, c[0x0][0x358] ;  /* 0x00006b00ff0477ac */ /* 0x000ea40008000a00 */
[----:B--2---:R2:W5:Y:S01]  /*0210*/  LDG.E R70, desc[UR4][R70.64] ;  /* 0x0000000446467981 */ /* 0x004562000c1e1900 */
[----:B------:R-:W-:Y:S05]  /*0220*/  BRA `(.L_x_2) ;  /* 0x0000000000087947 */ /* 0x000fea0003800000 */
.L_x_3:
[----:B------:R-:W2:Y:S02]  /*0230*/  LDCU UR4, c[0x0][0x8a0] ;  /* 0x00011400ff0477ac */ /* 0x000ea40008000800 */
[----:B--2---:R-:W-:Y:S02]  /*0240*/  MOV R70, UR4 ;  /* 0x0000000400467c02 */ /* 0x004fe40008000f00 */
.L_x_2:
[----:B------:R-:W-:Y:S01]  /*0250*/  IMAD.U32 R0, RZ, RZ, UR17 ;  /* 0x00000011ff007e24 */ /* 0x000fe2000f8e00ff */
[----:B------:R-:W-:Y:S04]  /*0260*/  BSSY.RECONVERGENT B0, `(.L_x_4) ;  /* 0x000000c000007945 */ /* 0x000fe80003800200 */
[C---:B------:R-:W-:Y:S02]  /*0270*/  ISETP.NE.OR P1, PT, R0.reuse, 0x1, !P3 ;  /* 0x000000010000780c */ /* 0x040fe40005f25670 */
[----:B------:R-:W-:-:S11]  /*0280*/  ISETP.NE.OR P0, PT, R0, 0x3, !P3 ;  /* 0x000000030000780c */ /* 0x000fd60005f05670 */
[----:B------:R-:W-:Y:S05]  /*0290*/  @P1 BRA `(.L_x_5) ;  /* 0x0000000000201947 */ /* 0x000fea0003800000 */
[----:B------:R-:W3:Y:S02]  /*02a0*/  LDCU.64 UR4, c[0x0][0x348] ;  /* 0x00006900ff0477ac */ /* 0x000ee40008000a00 */
[----:B---3--:R-:W-:Y:S02]  /*02b0*/  UIADD3 UR6, UP1, UPT, UR4, 0x80, URZ ;  /* 0x0000008004067890 */ /* 0x008fe4000ff3e0ff */
[----:B------:R-:W-:Y:S02]  /*02c0*/  UIADD3 UR4, UP0, UPT, UR4, 0x180, URZ ;  /* 0x0000018004047890 */ /* 0x000fe4000ff1e0ff */
[----:B------:R-:W-:Y:S02]  /*02d0*/  UIADD3.X UR7, UPT, UPT, URZ, UR5, URZ, UP1, !UPT ;  /* 0x00000005ff077290 */ /* 0x000fe40008ffe4ff */
[----:B------:R-:W-:-:S07]  /*02e0*/  UIADD3.X UR5, UPT, UPT, URZ, UR5, URZ, UP0, !UPT ;  /* 0x00000005ff057290 */ /* 0x000fce00087fe4ff */
[----:B------:R3:W-:Y:S02]  /*02f0*/  UTMACCTL.PF [UR6] ;  /* 0x00000000060079b9 */ /* 0x0007e40008040000 */
[----:B------:R3:W-:Y:S02]  /*0300*/  UTMACCTL.PF [UR4] ;  /* 0x00000000040079b9 */ /* 0x0007e40008040000 */
[----:B---3--:R-:W-:Y:S01]  /*0310*/  NOP ;  /* 0x0000000000007918 */ /* 0x008fe20000000000 */
.L_x_5:
[----:B------:R-:W-:Y:S05]  /*0320*/  BSYNC.RECONVERGENT B0 ;  /* 0x0000000000007941 */ /* 0x000fea0003800200 */
.L_x_4:
[----:B------:R-:W-:Y:S04]  /*0330*/  BSSY.RECONVERGENT B0, `(.L_x_6) ;  /* 0x000000a000007945 */ /* 0x000fe80003800200 */
        /* <DEDUP_REMOVED lines=9> */
.L_x_7:
[----:B------:R-:W-:Y:S05]  /*03d0*/  BSYNC.RECONVERGENT B0 ;  /* 0x0000000000007941 */ /* 0x000fea0003800200 */
.L_x_6:
[----:B------:R-:W3:Y:S01]  /*03e0*/  LDCU.64 UR4, c[0x0][0x888] ;  /* 0x00011100ff0477ac */ /* 0x000ee20008000a00 */
[----:B------:R-:W-:Y:S02]  /*03f0*/  UISETP.EQ.U32.AND UP1, UPT, UR8, URZ, UPT ;  /* 0x000000ff0800728c */ /* 0x000fe4000bf22070 */
[----:B------:R-:W-:Y:S02]  /*0400*/  UPLOP3.LUT UP3, UPT, UPT, UPT, UPT, 0x80, 0x8 ;  /* 0x000000000008789c */ /* 0x000fe40003f6f070 */
[----:B---3--:R-:W-:-:S04]  /*0410*/  UISETP.NE.U32.AND UP0, UPT, UR4, URZ, UPT ;  /* 0x000000ff0400728c */ /* 0x008fc8000bf05070 */
[----:B------:R-:W-:-:S04]  /*0420*/  UISETP.NE.AND.EX UP0, UPT, UR5, URZ, UPT, UP0 ;  /* 0x000000ff0500728c */ /* 0x000fc8000bf05300 */
[----:B------:R-:W-:-:S04]  /*0430*/  UISETP.EQ.OR.EX UP2, UPT, UR9, URZ, !UP0, UP1 ;  /* 0x000000ff0900728c */ /* 0x000fc8000c742710 */
[----:B------:R-:W-:-:S06]  /*0440*/  UP2UR UR4, UPR, URZ, 0x4 ;  /* 0x00000004ff047883 */ /* 0x000fcc0008000000 */
[----:B------:R-:W-:Y:S01]  /*0450*/  MOV R144, UR4 ;  /* 0x0000000400907c02 */ /* 0x000fe20008000f00 */
[----:B------:R-:W-:Y:S06]  /*0460*/  BRA.U !UP2, `(.L_x_8) ;  /* 0x000000010a207547 */ /* 0x000fec000b800000 */
[----:B-----5:R-:W-:Y:S01]  /*0470*/  R2UR UR5, R72 ;  /* 0x00000000480572ca */ /* 0x020fe200000e0000 */
[----:B------:R-:W-:Y:S02]  /*0480*/  UISETP.NE.U32.AND UP1, UPT, UR8, URZ, UPT ;  /* 0x000000ff0800728c */ /* 0x000fe4000bf25070 */
[----:B------:R-:W-:Y:S02]  /*0490*/  USEL UR4, URZ, 0xffffffff, UP0 ;  /* 0xffffffffff047887 */ /* 0x000fe40008000000 */
[----:B------:R-:W-:-:S08]  /*04a0*/  UISETP.NE.AND.EX UP1, UPT, UR9, URZ, UPT, UP1 ;  /* 0x000000ff0900728c */ /* 0x000fd0000bf25310 */
[----:B------:R-:W-:-:S04]  /*04b0*/  UISETP.NE.AND UP0, UPT, UR5, URZ, UPT ;  /* 0x000000ff0500728c */ /* 0x000fc8000bf05270 */
[----:B------:R-:W-:-:S04]  /*04c0*/  @!UP1 USEL UR4, URZ, 0xffffffff, UP0 ;  /* 0xffffffffff049887 */ /* 0x000fc80008000000 */
[----:B------:R-:W-:-:S04]  /*04d0*/  ULOP3.LUT UR4, UR4, 0x1, URZ, 0xc0, !UPT ;  /* 0x0000000104047892 */ /* 0x000fc8000f8ec0ff */
[----:B------:R-:W-:-:S11]  /*04e0*/  UISETP.NE.U32.AND UP3, UPT, UR4, 0x1, UPT ;  /* 0x000000010400788c */ /* 0x000fd6000bf65070 */
.L_x_8:
[----:B------:R-:W3:Y:S01]  /*04f0*/  SHFL.IDX PT, R2, R141, RZ, 0x1f ;  /* 0x00001fff8d027589 */ /* 0x000ee200000e0000 */
[----:B------:R-:W-:-:S04]  /*0500*/  UISETP.NE.AND UP0, UPT, UR17, 0x2, UPT ;  /* 0x000000021100788c */ /* 0x000fc8000bf05270 */
[----:B------:R-:W-:Y:S01]  /*0510*/  USEL UR43, URZ, 0x1, UP0 ;  /* 0x00000001ff2b7887 */ /* 0x000fe20008000000 */
[----:B---3--:R-:W-:-:S13]  /*0520*/  ISETP.NE.AND P0, PT, R2, RZ, PT ;  /* 0x000000ff0200720c */ /* 0x008fda0003f05270 */
[----:B------:R-:W-:Y:S05]  /*0530*/  @P0 BRA `(.L_x_9) ;  /* 0x0000000000600947 */ /* 0x000fea0003800000 */
[----:B------:R-:W3:Y:S01]  /*0540*/  S2UR UR4, SR_CgaCtaId ;  /* 0x00000000000479c3 */ /* 0x000ee20000008800 */
[----:B------:R-:W-:Y:S01]  /*0550*/  UMOV UR5, 0x400 ;  /* 0x0000040000057882 */ /* 0x000fe20000000000 */
[----:B------:R-:W-:Y:S01]  /*0560*/  UMOV UR8, 0x1 ;  /* 0x0000000100087882 */ /* 0x000fe20000000000 */
[----:B------:R-:W-:Y:S01]  /*0570*/  UMOV UR6, 0x2 ;  /* 0x0000000200067882 */ /* 0x000fe20000000000 */
[----:B------:R-:W-:-:S04]  /*0580*/  UIADD3 UR8, UPT, UPT, -UR8, 0x100000, URZ ;  /* 0x0010000008087890 */ /* 0x000fc8000fffe1ff */
[----:B------:R-:W-:Y:S02]  /*0590*/  USHF.L.U32 UR9, UR8, 0xb, URZ ;  /* 0x0000000b08097899 */ /* 0x000fe400080006ff */
[----:B------:R-:W-:Y:S02]  /*05a0*/  USHF.L.U32 UR8, UR8, 0x1, URZ ;  /* 0x0000000108087899 */ /* 0x000fe400080006ff */
[----:B------:R-:W-:-:S04]  /*05b0*/  UIADD3 UR6, UPT, UPT, -UR6, 0x100000, URZ ;  /* 0x0010000006067890 */ /* 0x000fc8000fffe1ff */
[----:B------:R-:W-:Y:S02]  /*05c0*/  USHF.L.U32 UR7, UR6, 0xb, URZ ;  /* 0x0000000b06077899 */ /* 0x000fe400080006ff */
[----:B------:R-:W-:Y:S01]  /*05d0*/  USHF.L.U32 UR6, UR6, 0x1, URZ ;  /* 0x0000000106067899 */ /* 0x000fe200080006ff */
[----:B------:R-:W-:Y:S01]  /*05e0*/  ELECT P0, URZ, PT ;  /* 0x0000000000ff782f */ /* 0x000fe20003800000 */
[----:B---3--:R-:W-:Y:S01]  /*05f0*/  ULEA UR4, UR4, UR5, 0x18 ;  /* 0x0000000504047291 */ /* 0x008fe2000f8ec0ff */
[----:B------:R-:W3:Y:S11]  /*0600*/  FENCE.VIEW.ASYNC.S ;  /* 0x00000000000073c6 */ /* 0x000ef60000000000 */
[----:B---3--:R3:W4:Y:S01]  /*0610*/  SYNCS.EXCH.64 URZ, [UR4], UR8 ;  /* 0x0000000804ff75b2 */ /* 0x0087220008000100 */
[----:B------:R3:W1:Y:S01]  /*0620*/  SYNCS.EXCH.64 URZ, [UR4+0x28], UR6 ;  /* 0x0000280604ff75b2 */ /* 0x0006620008000100 */
        /* <DEDUP_REMOVED lines=8> */
[----:B------:R-:W-:Y:S01]  /*06b0*/  NOP ;  /* 0x0000000000007918 */ /* 0x000fe20000000000 */
.L_x_9:
[----:B------:R-:W2:Y:S01]  /*06c0*/  SHFL.IDX PT, R2, R141, RZ, 0x1f ;  /* 0x00001fff8d027589 */ /* 0x000ea200000e0000 */
[----:B------:R-:W-:Y:S01]  /*06d0*/  NOP ;  /* 0x0000000000007918 */ /* 0x000fe20000000000 */
[----:B--2---:R-:W-:-:S13]  /*06e0*/  ISETP.NE.AND P0, PT, R2, 0x1, PT ;  /* 0x000000010200780c */ /* 0x004fda0003f05270 */
[----:B------:R-:W-:Y:S05]  /*06f0*/  @P0 BRA `(.L_x_10) ;  /* 0x0000000000580947 */ /* 0x000fea0003800000 */
[----:B---3--:R-:W2:Y:S01]  /*0700*/  S2UR UR4, SR_CgaCtaId ;  /* 0x00000000000479c3 */ /* 0x008ea20000008800 */
        /* <DEDUP_REMOVED lines=10> */
[----:B--2---:R-:W-:Y:S01]  /*07b0*/  ULEA UR4, UR4, UR5, 0x18 ;  /* 0x0000000504047291 */ /* 0x004fe2000f8ec0ff */
[----:B------:R-:W2:Y:S11]  /*07c0*/  FENCE.VIEW.ASYNC.S ;  /* 0x00000000000073c6 */ /* 0x000eb60000000000 */
[----:B--2---:R2:W3:Y:S01]  /*07d0*/  SYNCS.EXCH.64 URZ, [UR4+0x50], UR8 ;  /* 0x0000500804ff75b2 */ /* 0x0044e20008000100 */
        /* <DEDUP_REMOVED lines=8> */
.L_x_10:
[----:B------:R-:W4:Y:S01]  /*0860*/  SHFL.IDX PT, R2, R141, RZ, 0x1f ;  /* 0x00001fff8d027589 */ /* 0x000f2200000e0000 */
[----:B------:R-:W-:Y:S01]  /*0870*/  NOP ;  /* 0x0000000000007918 */ /* 0x000fe20000000000 */
[----:B----4-:R-:W-:-:S13]  /*0880*/  ISETP.NE.AND P0, PT, R2, 0x3, PT ;  /* 0x000000030200780c */ /* 0x010fda0003f05270 */
[----:B------:R-:W-:Y:S05]  /*0890*/  @P0 BRA `(.L_x_11) ;  /* 0x0000000000300947 */ /* 0x000fea0003800000 */
[----:B--23--:R-:W2:Y:S01]  /*08a0*/  S2UR UR6, SR_CgaCtaId ;  /* 0x00000000000679c3 */ /* 0x00cea20000008800 */
[----:B------:R-:W-:Y:S01]  /*08b0*/  UMOV UR4, 0x400 ;  /* 0x0000040000047882 */ /* 0x000fe20000000000 */
[----:B------:R-:W-:Y:S01]  /*08c0*/  UMOV UR5, 0x20 ;  /* 0x0000002000057882 */ /* 0x000fe20000000000 */
[----:B------:R-:W-:Y:S01]  /*08d0*/  ELECT P0, URZ, PT ;  /* 0x0000000000ff782f */ /* 0x000fe20003800000 */
[----:B--2---:R-:W-:Y:S02]  /*08e0*/  ULEA UR6, UR6, UR4, 0x18 ;  /* 0x0000000406067291 */ /* 0x004fe4000f8ec0ff */
[----:B------:R-:W-:-:S04]  /*08f0*/  UIADD3 UR4, UPT, UPT, -UR5, 0x100000, URZ ;  /* 0x0010000005047890 */ /* 0x000fc8000fffe1ff */
[----:B------:R-:W-:Y:S02]  /*0900*/  USHF.L.U32 UR5, UR4, 0xb, URZ ;  /* 0x0000000b04057899 */ /* 0x000fe400080006ff */
[----:B------:R-:W-:Y:S01]  /*0910*/  USHF.L.U32 UR4, UR4, 0x1, URZ ;  /* 0x0000000104047899 */ /* 0x000fe200080006ff */
[----:B------:R-:W2:Y:S11]  /*0920*/  FENCE.VIEW.ASYNC.S ;  /* 0x00000000000073c6 */ /* 0x000eb60000000000 */
[----:B--2---:R4:W2:Y:S01]  /*0930*/  SYNCS.EXCH.64 URZ, [UR6+0x90], UR4 ;  /* 0x0000900406ff75b2 */ /* 0x0048a20008000100 */
[----:B------:R4:W3:Y:S02]  /*0940*/  SYNCS.EXCH.64 URZ, [UR6+0x98], UR4 ;  /* 0x0000980406ff75b2 */ /* 0x0008e40008000100 */
[----:B----4-:R-:W-:Y:S01]  /*0950*/  NOP ;  /* 0x0000000000007918 */ /* 0x010fe20000000000 */
.L_x_11:
[----:B------:R-:W4:Y:S01]  /*0960*/  SHFL.IDX PT, R2, R141, RZ, 0x1f ;  /* 0x00001fff8d027589 */ /* 0x000f2200000e0000 */
[----:B------:R-:W-:Y:S01]  /*0970*/  NOP ;  /* 0x0000000000007918 */ /* 0x000fe20000000000 */
[----:B----4-:R-:W-:-:S13]  /*0980*/  ISETP.NE.AND P0, PT, R2, 0x4, PT ;  /* 0x000000040200780c */ /* 0x010fda0003f05270 */
[----:B------:R-:W-:Y:S05]  /*0990*/  @P0 BRA `(.L_x_12) ;  /* 0x00000000004c0947 */ /* 0x000fea0003800000 */
[----:B--23--:R-:W2:Y:S01]  /*09a0*/  S2UR UR6, SR_CgaCtaId ;  /* 0x00000000000679c3 */ /* 0x00cea20000008800 */
[----:B------:R-:W-:Y:S01]  /*09b0*/  UMOV UR4, 0x1e0 ;  /* 0x000001e000047882 */ /* 0x000fe20000000000 */
[----:B------:R-:W-:Y:S01]  /*09c0*/  UMOV UR5, 0x400 ;  /* 0x0000040000057882 */ /* 0x000fe20000000000 */
[----:B------:R-:W-:Y:S01]  /*09d0*/  USEL UR4, UR4, 0x1a0, UP3 ;  /* 0x000001a004047887 */ /* 0x000fe20009800000 */
[----:B------:R-:W-:Y:S01]  /*09e0*/  UMOV UR8, 0x1 ;  /* 0x0000000100087882 */ /* 0x000fe20000000000 */
[----:B------:R-:W-:Y:S01]  /*09f0*/  ELECT P0, URZ, PT ;  /* 0x0000000000ff782f */ /* 0x000fe20003800000 */
[----:B------:R-:W-:-:S04]  /*0a00*/  UIADD3 UR8, UPT, UPT, -UR8, 0x100000, URZ ;  /* 0x0010000008087890 */ /* 0x000fc8000fffe1ff */
[----:B------:R-:W-:Y:S02]  /*0a10*/  USHF.L.U32 UR9, UR8, 0xb, URZ ;  /* 0x0000000b08097899 */ /* 0x000fe400080006ff */
[----:B------:R-:W-:Y:S02]  /*0a20*/  USHF.L.U32 UR8, UR8, 0x1, URZ ;  /* 0x0000000108087899 */ /* 0x000fe400080006ff */
[----:B--2---:R-:W-:Y:S02]  /*0a30*/  ULEA UR6, UR6, UR5, 0x18 ;  /* 0x0000000506067291 */ /* 0x004fe4000f8ec0ff */
[----:B------:R-:W-:-:S04]  /*0a40*/  UIADD3 UR4, UPT, UPT, -UR4, 0x100000, URZ ;  /* 0x0010000004047890 */ /* 0x000fc8000fffe1ff */
[----:B------:R-:W-:Y:S02]  /*0a50*/  USHF.L.U32 UR5, UR4, 0xb, URZ ;  /* 0x0000000b04057899 */ /* 0x000fe400080006ff */
[----:B------:R-:W-:Y:S01]  /*0a60*/  USHF.L.U32 UR4, UR4, 0x1, URZ ;  /* 0x0000000104047899 */ /* 0x000fe200080006ff */
[----:B------:R-:W2:Y:S03]  /*0a70*/  FENCE.VIEW.ASYNC.S ;  /* 0x00000000000073c6 */ /* 0x000ea60000000000 */
[----:B--2---:R4:W2:Y:S08]  /*0a80*/  SYNCS.EXCH.64 URZ, [UR6+0xa0], UR8 ;  /* 0x0000a00806ff75b2 */ /* 0x0048b00008000100 */
[----:B------:R4:W3:Y:S01]  /*0a90*/  SYNCS.EXCH.64 URZ, [UR6+0xb0], UR4 ;  /* 0x0000b00406ff75b2 */ /* 0x0008e20008000100 */
[----:B------:R4:W1:Y:S01]  /*0aa0*/  SYNCS.EXCH.64 URZ, [UR6+0xa8], UR8 ;  /* 0x0000a80806ff75b2 */ /* 0x0008620008000100 */
[----:B------:R4:W1:Y:S02]  /*0ab0*/  SYNCS.EXCH.64 URZ, [UR6+0xb8], UR4 ;  /* 0x0000b80406ff75b2 */ /* 0x0008640008000100 */
[----:B----4-:R-:W-:Y:S01]  /*0ac0*/  NOP ;  /* 0x0000000000007918 */ /* 0x010fe20000000000 */
.L_x_12:
[----:B------:R-:W4:Y:S01]  /*0ad0*/  SHFL.IDX PT, R2, R141, RZ, 0x1f ;  /* 0x00001fff8d027589 */ /* 0x000f2200000e0000 */
[----:B------:R-:W-:Y:S01]  /*0ae0*/  NOP ;  /* 0x0000000000007918 */ /* 0x000fe20000000000 */
[----:B----4-:R-:W-:-:S13]  /*0af0*/  ISETP.NE.AND P0, PT, R2, 0x5, PT ;  /* 0x000000050200780c */ /* 0x010fda0003f05270 */
[----:B------:R-:W-:Y:S05]  /*0b00*/  @P0 BRA `(.L_x_13) ;  /* 0x0000000000480947 */ /* 0x000fea0003800000 */
[----:B--23--:R-:W2:Y:S01]  /*0b10*/  S2UR UR4, SR_CgaCtaId ;  /* 0x00000000000479c3 */ /* 0x00cea20000008800 */
        /* <DEDUP_REMOVED lines=12> */
[----:B--2---:R4:W2:Y:S01]  /*0be0*/  SYNCS.EXCH.64 URZ, [UR4+0xc0], UR8 ;  /* 0x0000c00804ff75b2 */ /* 0x0048a20008000100 */
[----:B------:R4:W3:Y:S01]  /*0bf0*/  SYNCS.EXCH.64 URZ, [UR4+0xd0], UR6 ;  /* 0x0000d00604ff75b2 */ /* 0x0008e20008000100 */
[----:B------:R4:W1:Y:S01]  /*0c00*/  SYNCS.EXCH.64 URZ, [UR4+0xc8], UR8 ;  /* 0x0000c80804ff75b2 */ /* 0x0008620008000100 */
[----:B------:R4:W1:Y:S02]  /*0c10*/  SYNCS.EXCH.64 URZ, [UR4+0xd8], UR6 ;  /* 0x0000d80604ff75b2 */ /* 0x0008640008000100 */
[----:B----4-:R-:W-:Y:S01]  /*0c20*/  NOP ;  /* 0x0000000000007918 */ /* 0x010fe20000000000 */
.L_x_13:
[----:B------:R-:W4:Y:S01]  /*0c30*/  SHFL.IDX PT, R2, R141, RZ, 0x1f ;  /* 0x00001fff8d027589 */ /* 0x000f2200000e0000 */
[----:B------:R-:W1:Y:S01]  /*0c40*/  S2UR UR45, SR_CgaCtaId ;  /* 0x00000000002d79c3 */ /* 0x000e620000008800 */
[----:B------:R-:W-:Y:S01]  /*0c50*/  NOP ;  /* 0x0000000000007918 */ /* 0x000fe20000000000 */
[----:B----4-:R-:W-:-:S13]  /*0c60*/  ISETP.NE.AND P0, PT, R2, 0x3, PT ;  /* 0x000000030200780c */ /* 0x010fda0003f05270 */
[----:B-1----:R-:W-:Y:S05]  /*0c70*/  @P0 BRA `(.L_x_14) ;  /* 0x0000000000340947 */ /* 0x002fea0003800000 */
[----:B--23--:R-:W-:Y:S01]  /*0c80*/  UMOV UR4, 0x400 ;  /* 0x0000040000047882 */ /* 0x00cfe20000000000 */
[----:B------:R-:W-:Y:S01]  /*0c90*/  UMOV UR6, 0x20 ;  /* 0x0000002000067882 */ /* 0x000fe20000000000 */
[----:B------:R-:W-:Y:S02]  /*0ca0*/  ULEA UR4, UR45, UR4, 0x18 ;  /* 0x000000042d047291 */ /* 0x000fe4000f8ec0ff */
[----:B------:R-:W-:-:S04]  /*0cb0*/  UIADD3 UR6, UPT, UPT, -UR6, 0x100000, URZ ;  /* 0x0010000006067890 */ /* 0x000fc8000fffe1ff */
[----:B------:R-:W-:Y:S02]  /*0cc0*/  USHF.L.U32 UR7, UR6, 0xb, URZ ;  /* 0x0000000b06077899 */ /* 0x000fe400080006ff */
[----:B------:R-:W-:Y:S01]  /*0cd0*/  USHF.L.U32 UR6, UR6, 0x1, URZ ;  /* 0x0000000106067899 */ /* 0x000fe200080006ff */
[----:B------:R-:W-:Y:S01]  /*0ce0*/  ELECT P0, URZ, PT ;  /* 0x0000000000ff782f */ /* 0x000fe20003800000 */
[----:B------:R-:W1:Y:S10]  /*0cf0*/  FENCE.VIEW.ASYNC.S ;  /* 0x00000000000073c6 */ /* 0x000e740000000000 */
[----:B-1----:R1:W4:Y:S01]  /*0d00*/  SYNCS.EXCH.64 URZ, [UR4+0xe0], UR6 ;  /* 0x0000e00604ff75b2 */ /* 0x0023220008000100 */
[----:B------:R1:W2:Y:S01]  /*0d10*/  SYNCS.EXCH.64 URZ, [UR4+0xf0], UR6 ;  /* 0x0000f00604ff75b2 */ /* 0x0002a20008000100 */
[----:B------:R1:W3:Y:S01]  /*0d20*/  SYNCS.EXCH.64 URZ, [UR4+0xe8], UR6 ;  /* 0x0000e80604ff75b2 */ /* 0x0002e20008000100 */
[----:B------:R1:W1:Y:S01]  /*0d30*/  SYNCS.EXCH.64 URZ, [UR4+0xf8], UR6 ;  /* 0x0000f80604ff75b2 */ /* 0x0002620008000100 */
[----:B------:R-:W-:Y:S01]  /*0d40*/  NOP ;  /* 0x0000000000007918 */ /* 0x000fe20000000000 */
.L_x_14:
[----:B-123--:R-:W1:Y:S01]  /*0d50*/  LDCU UR4, c[0x0][0x36c] ;  /* 0x00006d80ff0477ac */ /* 0x00ee620008000800 */
[----:B------:R-:W-:Y:S01]  /*0d60*/  ISETP.NE.OR P3, PT, R0, 0x2, !P3 ;  /* 0x000000020000780c */ /* 0x000fe20005f65670 */
[----:B------:R-:W-:Y:S01]  /*0d70*/  NOP ;  /* 0x0000000000007918 */ /* 0x000fe20000000000 */
[----:B------:R-:W-:Y:S01]  /*0d80*/  LOP3.LUT R0, R154, 0x1f, RZ, 0xc0, !PT ;  /* 0x0000001f9a007812 */ /* 0x000fe200078ec0ff */
[----:B------:R-:W-:Y:S02]  /*0d90*/  UISETP.NE.AND UP4, UPT, UR17, URZ, UPT ;  /* 0x000000ff1100728c */ /* 0x000fe4000bf85270 */
[----:B-1----:R-:W-:-:S09]  /*0da0*/  UISETP.EQ.U32.AND UP5, UPT, UR4, 0x1, UPT ;  /* 0x000000010400788c */ /* 0x002fd2000bfa2070 */
[----:B------:R-:W-:Y:S05]  /*0db0*/  BRA.U !UP5, `(.L_x_15) ;  /* 0x000000010d087547 */ /* 0x000fea000b800000 */
[----:B----4-:R-:W-:Y:S01]  /*0dc0*/  UCGABAR_ARV ;  /* 0x00000000000079c7 */ /* 0x010fe20008000000 */
[----:B------:R-:W-:Y:S05]  /*0dd0*/  BRA `(.L_x_16) ;  /* 0x0000000000047947 */ /* 0x000fea0003800000 */
.L_x_15:
[----:B----4-:R-:W-:Y:S01]  /*0de0*/  NOP ;  /* 0x0000000000007918 */ /* 0x010fe20000000000 */
.L_x_16:
[----:B------:R-:W1:Y:S01]  /*0df0*/  S2UR UR7, SR_CTAID.X ;  /* 0x00000000000779c3 */ /* 0x000e620000002500 */
[----:B------:R-:W-:-:S05]  /*0e00*/  CS2R.32 R143, SR_CgaSize ;  /* 0x00000000008f7805 */ /* 0x000fca0000008a00 */
[----:B------:R-:W-:-:S05]  /*0e10*/  IMAD R143, R143, -0xa0, RZ ;  /* 0xffffff608f8f7824 */ /* 0x000fca00078e02ff */
[----:B------:R-:W-:-:S14]  /*0e20*/  R2UR UR5, R143 ;  /* 0x000000008f0572ca */ /* 0x000fdc00000e0000 */
[----:B------:R-:W2:Y:S01]  /*0e30*/  LDCU UR5, c[0x0][UR5+0x2b0] ;  /* 0x00005600050577ac */ /* 0x000ea20008000800 */
[----:B------:R-:W-:-:S05]  /*0e40*/  CS2R.32 R143, SR_CgaSize ;  /* 0x00000000008f7805 */ /* 0x000fca0000008a00 */
[----:B------:R-:W-:-:S05]  /*0e50*/  IMAD R143, R143, -0xa0, RZ ;  /* 0xffffff608f8f7824 */ /* 0x000fca00078e02ff */
[----:B------:R-:W-:-:S14]  /*0e60*/  R2UR UR4, R143 ;  /* 0x000000008f0472ca */ /* 0x000fdc00000e0000 */
[----:B------:R-:W3:Y:S01]  /*0e70*/  LDCU UR4, c[0x0][UR4+0x2b4] ;  /* 0x00005680040477ac */ /* 0x000ee20008000800 */
[----:B------:R-:W4:Y:S01]  /*0e80*/  S2UR UR8, SR_CTAID.Y ;  /* 0x00000000000879c3 */ /* 0x000f220000002600 */
[----:B------:R-:W-:-:S05]  /*0e90*/  CS2R.32 R143, SR_CgaSize ;  /* 0x00000000008f7805 */ /* 0x000fca0000008a00 */
[----:B------:R-:W-:-:S05]  /*0ea0*/  IMAD R143, R143, -0xa0, RZ ;  /* 0xffffff608f8f7824 */ /* 0x000fca00078e02ff */
[----:B------:R-:W-:-:S14]  /*0eb0*/  R2UR UR9, R143 ;  /* 0x000000008f0972ca */ /* 0x000fdc00000e0000 */
[----:B------:R-:W3:Y:S01]  /*0ec0*/  LDCU UR9, c[0x0][UR9+0x2a0] ;  /* 0x00005400090977ac */ /* 0x000ee20008000800 */
[----:B------:R-:W-:-:S05]  /*0ed0*/  CS2R.32 R143, SR_CgaSize ;  /* 0x00000000008f7805 */ /* 0x000fca0000008a00 */
[----:B------:R-:W-:-:S05]  /*0ee0*/  IMAD R143, R143, -0xa0, RZ ;  /* 0xffffff608f8f7824 */ /* 0x000fca00078e02ff */
[----:B------:R-:W-:-:S14]  /*0ef0*/  R2UR UR10, R143 ;  /* 0x000000008f0a72ca */ /* 0x000fdc00000e0000 */
[----:B------:R-:W3:Y:S01]  /*0f00*/  LDCU UR10, c[0x0][UR10+0x2a4] ;  /* 0x000054800a0a77ac */ /* 0x000ee20008000800 */
[----:B------:R-:W3:Y:S01]  /*0f10*/  S2UR UR36, SR_CTAID.Z ;  /* 0x00000000002479c3 */ /* 0x000ee20000002700 */
[----:B------:R-:W3:Y:S01]  /*0f20*/  LDCU UR21, c[0x0][0xb24] ;  /* 0x00016480ff1577ac */ /* 0x000ee20008000800 */
[----:B------:R-:W3:Y:S01]  /*0f30*/  LDCU UR42, c[0x0][0xb24] ;  /* 0x00016480ff2a77ac */ /* 0x000ee20008000800 */
[----:B-1----:R-:W-:Y:S01]  /*0f40*/  I2FP.F32.U32 R3, UR7 ;  /* 0x0000000700037c45 */ /* 0x002fe20008201000 */
[----:B------:R-:W1:Y:S04]  /*0f50*/  LDCU UR28, c[0x0][0xb30] ;  /* 0x00016600ff1c77ac */ /* 0x000e680008000800 */
[----:B--2---:R-:W-:Y:S01]  /*0f60*/  FMUL R3, R3, UR5 ;  /* 0x0000000503037c20 */ /* 0x004fe20008400000 */
[----:B------:R-:W-:Y:S01]  /*0f70*/  USHF.L.U32 UR26, UR45, 0xb, URZ ;  /* 0x0000000b2d1a7899 */ /* 0x000fe200080006ff */
[----:B----4-:R-:W-:Y:S01]  /*0f80*/  I2FP.F32.U32 R2, UR8 ;  /* 0x0000000800027c45 */ /* 0x010fe20008201000 */
[----:B------:R-:W-:Y:S01]  /*0f90*/  UMOV UR16, UR7 ;  /* 0x0000000700107c82 */ /* 0x000fe20008000000 */
[----:B------:R-:W-:-:S02]  /*0fa0*/  UMOV UR20, UR8 ;  /* 0x0000000800147c82 */ /* 0x000fc40008000000 */
[----:B------:R-:W2:Y:S01]  /*0fb0*/  F2I.U32.TRUNC.NTZ R3, R3 ;  /* 0x0000000300037305 */ /* 0x000ea2000020f000 */
[----:B---3--:R-:W-:Y:S01]  /*0fc0*/  UISETP.GE.AND UP2, UPT, UR21, 0x1, UPT ;  /* 0x000000011500788c */ /* 0x008fe2000bf46270 */
[----:B------:R-:W-:-:S06]  /*0fd0*/  FMUL R2, R2, UR4 ;  /* 0x0000000402027c20 */ /* 0x000fcc0008400000 */
[----:B------:R-:W3:Y:S01]  /*0fe0*/  F2I.U32.TRUNC.NTZ R2, R2 ;  /* 0x0000000200027305 */ /* 0x000ee2000020f000 */
[----:B--2---:R-:W-:Y:S02]  /*0ff0*/  R2UR UR4, R3 ;  /* 0x00000000030472ca */ /* 0x004fe400000e0000 */
[----:B---3--:R-:W-:Y:S02]  /*1000*/  R2UR UR6, R2 ;  /* 0x00000000020672ca */ /* 0x008fe400000e0000 */
[----:B------:R-:W-:-:S09]  /*1010*/  PRMT R2, RZ, 0x7610, R2 ;  /* 0x00007610ff027816 */ /* 0x000fd20000000002 */
[----:B------:R-:W-:-:S04]  /*1020*/  UIADD3 UR5, UPT, UPT, -UR4, URZ, URZ ;  /* 0x000000ff04057290 */ /* 0x000fc8000fffe1ff */
[----:B------:R-:W-:Y:S02]  /*1030*/  UIMAD UR5, UR9, UR5, UR7 ;  /* 0x00000005090572a4 */ /* 0x000fe4000f8e0207 */
[----:B------:R-:W-:-:S04]  /*1040*/  UIADD3 UR4, UPT, UPT, -UR6, URZ, URZ ;  /* 0x000000ff06047290 */ /* 0x000fc8000fffe1ff */
[----:B------:R-:W-:Y:S01]  /*1050*/  IMAD.U32 R143, RZ, RZ, UR5 ;  /* 0x00000005ff8f7e24 */ /* 0x000fe2000f8e00ff */
[----:B------:R-:W-:-:S06]  /*1060*/  UIMAD UR4, UR10, UR4, UR8 ;  /* 0x000000040a0472a4 */ /* 0x000fcc000f8e0208 */
[----:B------:R-:W-:Y:S01]  /*1070*/  IMAD.U32 R142, RZ, RZ, UR4 ;  /* 0x00000004ff8e7e24 */ /* 0x000fe2000f8e00ff */
[----:B-1----:R-:W-:Y:S06]  /*1080*/  BRA.U UP4, `(.L_x_17) ;  /* 0x00000001042c7547 */ /* 0x002fec000b800000 */
[----:B------:R-:W-:Y:S02]  /*1090*/  R2UR UR5, R142 ;  /* 0x000000008e0572ca */ /* 0x000fe400000e0000 */
[----:B------:R-:W-:-:S11]  /*10a0*/  R2UR UR4, R143 ;  /* 0x000000008f0472ca */ /* 0x000fd600000e0000 */
[----:B------:R-:W-:Y:S02]  /*10b0*/  UISETP.NE.AND UP0, UPT, UR5, URZ, UPT ;  /* 0x000000ff0500728c */ /* 0x000fe4000bf05270 */
[----:B------:R-:W-:Y:S02]  /*10c0*/  UISETP.NE.AND UP1, UPT, UR5, 0x1, UPT ;  /* 0x000000010500788c */ /* 0x000fe4000bf25270 */
[----:B------:R-:W-:-:S04]  /*10d0*/  UISETP.EQ.OR UP0, UPT, UR4, URZ, !UP0 ;  /* 0x000000ff0400728c */ /* 0x000fc8000c702670 */
[----:B------:R-:W-:Y:S02]  /*10e0*/  USEL UR5, URZ, 0x1, !UP0 ;  /* 0x00000001ff057887 */ /* 0x000fe4000c000000 */
[----:B------:R-:W-:Y:S02]  /*10f0*/  UISETP.NE.AND UP0, UPT, UR4, URZ, UPT ;  /* 0x000000ff0400728c */ /* 0x000fe4000bf05270 */
[----:B------:R-:W-:-:S04]  /*1100*/  USEL UR4, URZ, 0x2, UP1 ;  /* 0x00000002ff047887 */ /* 0x000fc80008800000 */
[----:B------:R-:W-:-:S04]  /*1110*/  USEL UR4, UR4, 0x2, UP0 ;  /* 0x0000000204047887 */ /* 0x000fc80008000000 */
[----:B------:R-:W-:-:S06]  /*1120*/  UIADD3 UR4, UPT, UPT, UR5, UR4, URZ ;  /* 0x0000000405047290 */ /* 0x000fcc000fffe0ff */
[----:B------:R-:W-:Y:S02]  /*1130*/  IMAD.U32 R2, RZ, RZ, UR4 ;  /* 0x00000004ff027e24 */ /* 0x000fe4000f8e00ff */
.L_x_17:
[----:B------:R-:W-:Y:S05]  /*1140*/  BRA.U !UP2, `(.L_x_18) ;  /* 0x000000010ad47547 */ /* 0x000fea000b800000 */
[----:B------:R-:W1:Y:S01]  /*1150*/  LDCU.128 UR12, c[0x0][0xb10] ;  /* 0x00016200ff0c77ac */ /* 0x000e620008000c00 */
[----:B------:R-:W2:Y:S01]  /*1160*/  LDCU UR6, c[0x0][0x370] ;  /* 0x00006e00ff0677ac */ /* 0x000ea20008000800 */
[----:B------:R-:W3:Y:S01]  /*1170*/  LDCU UR5, c[0x0][0x374] ;  /* 0x00006e80ff0577ac */ /* 0x000ee20008000800 */
[----:B------:R-:W4:Y:S01]  /*1180*/  LDCU UR27, c[0x0][0xb0c] ;  /* 0x00016180ff1b77ac */ /* 0x000f220008000800 */
[----:B------:R-:W4:Y:S01]  /*1190*/  LDCU UR4, c[0x0][0xb20] ;  /* 0x00016400ff0477ac */ /* 0x000f220008000800 */
[----:B------:R-:W4:Y:S01]  /*11a0*/  LDCU.64 UR8, c[0x0][0xb28] ;  /* 0x00016500ff0877ac */ /* 0x000f220008000a00 */
[----:B-1----:R-:W-:Y:S02]  /*11b0*/  UISETP.NE.AND UP0, UPT, UR14, 0x1, UPT ;  /* 0x000000010e00788c */ /* 0x002fe4000bf05270 */
[----:B---3--:R-:W-:Y:S02]  /*11c0*/  UIMAD.WIDE.U32 UR10, UR5, UR15, URZ ;  /* 0x0000000f050a72a5 */ /* 0x008fe4000f8e00ff */
[----:B--2---:R-:W-:-:S02]  /*11d0*/  UIMAD.WIDE.U32 UR22, UR6, UR12, URZ ;  /* 0x0000000c061672a5 */ /* 0x004fc4000f8e00ff */
[----:B----4-:R-:W-:Y:S02]  /*11e0*/  UISETP.NE.AND UP1, UPT, UR27, 0x1, UPT ;  /* 0x000000011b00788c */ /* 0x010fe4000bf25270 */
[----:B------:R-:W-:Y:S01]  /*11f0*/  UISETP.NE.AND UP2, UPT, UR21, 0x1, UPT ;  /* 0x000000011500788c */ /* 0x000fe2000bf45270 */
[----:B------:R-:W-:Y:S02]  /*1200*/  UMOV UR10, UR11 ;  /* 0x0000000b000a7c82 */ /* 0x000fe40008000000 */
[----:B------:R-:W-:Y:S01]  /*1210*/  UMOV UR22, UR23 ;  /* 0x0000001700167c82 */ /* 0x000fe20008000000 */
[----:B------:R-:W-:Y:S02]  /*1220*/  @UP0 USHF.R.U32.HI UR5, URZ, UR4, UR10 ;  /* 0x00000004ff050299 */ /* 0x000fe4000801160a */
[----:B------:R-:W-:Y:S02]  /*1230*/  UIMAD.WIDE.U32 UR24, UR20, UR15, URZ ;  /* 0x0000000f141872a5 */ /* 0x000fe4000f8e00ff */
[----:B------:R-:W-:-:S02]  /*1240*/  UIMAD.WIDE.U32 UR10, UR5, UR8, URZ ;  /* 0x00000008050a72a5 */ /* 0x000fc4000f8e00ff */
[----:B------:R-:W-:Y:S02]  /*1250*/  @UP1 USHF.R.U32.HI UR6, URZ, UR13, UR22 ;  /* 0x0000000dff061299 */ /* 0x000fe40008011616 */
[----:B------:R-:W-:Y:S02]  /*1260*/  UIMAD.WIDE.U32 UR18, UR16, UR12, URZ ;  /* 0x0000000c101272a5 */ /* 0x000fe4000f8e00ff */
[----:B------:R-:W-:Y:S01]  /*1270*/  UIMAD.WIDE.U32 UR22, UR6, UR8, URZ ;  /* 0x00000008061672a5 */ /* 0x000fe2000f8e00ff */
[----:B------:R-:W-:Y:S01]  /*1280*/  UMOV UR24, UR25 ;  /* 0x0000001900187c82 */ /* 0x000fe20008000000 */
[----:B------:R-:W-:Y:S01]  /*1290*/  UMOV UR10, UR11 ;  /* 0x0000000b000a7c82 */ /* 0x000fe20008000000 */
[----:B------:R-:W-:Y:S02]  /*12a0*/  USHF.R.U32.HI UR24, URZ, UR4, UR24 ;  /* 0x00000004ff187299 */ /* 0x000fe40008011618 */
[----:B------:R-:W-:Y:S02]  /*12b0*/  @UP2 USHF.R.U32.HI UR5, URZ, UR9, UR10 ;  /* 0x00000009ff052299 */ /* 0x000fe4000801160a */
[----:B------:R-:W-:Y:S01]  /*12c0*/  UMOV UR7, UR23 ;  /* 0x0000001700077c82 */ /* 0x000fe20008000000 */
[----:B------:R-:W-:Y:S01]  /*12d0*/  UMOV UR18, UR19 ;  /* 0x0000001300127c82 */ /* 0x000fe20008000000 */
[----:B------:R-:W-:-:S02]  /*12e0*/  @UP2 USHF.R.U32.HI UR6, URZ, UR9, UR7 ;  /* 0x00000009ff062299 */ /* 0x000fc40008011607 */
[----:B------:R-:W-:Y:S02]  /*12f0*/  USHF.R.U32.HI UR13, URZ, UR13, UR18 ;  /* 0x0000000dff0d7299 */ /* 0x000fe40008011612 */
[----:B------:R-:W-:Y:S02]  /*1300*/  USEL UR4, UR20, UR24, !UP0 ;  /* 0x0000001814047287 */ /* 0x000fe4000c000000 */
[----:B------:R-:W-:Y:S02]  /*1310*/  UIMAD UR7, UR5, UR21, URZ ;  /* 0x00000015050772a4 */ /* 0x000fe4000f8e02ff */
[----:B------:R-:W-:Y:S02]  /*1320*/  USEL UR5, UR16, UR13, !UP1 ;  /* 0x0000000d10057287 */ /* 0x000fe4000c800000 */
[----:B------:R-:W-:Y:S02]  /*1330*/  UIMAD UR12, UR6, UR21, URZ ;  /* 0x00000015060c72a4 */ /* 0x000fe4000f8e02ff */
[----:B------:R-:W-:-:S02]  /*1340*/  UISETP.GE.AND UP0, UPT, UR4, UR7, UPT ;  /* 0x000000070400728c */ /* 0x000fc4000bf06270 */
[----:B------:R-:W-:Y:S02]  /*1350*/  UIMAD.WIDE.U32 UR10, UR4, UR8, URZ ;  /* 0x00000008040a72a5 */ /* 0x000fe4000f8e00ff */
[----:B------:R-:W-:Y:S02]  /*1360*/  UISETP.GE.OR UP0, UPT, UR5, UR12, UP0 ;  /* 0x0000000c0500728c */ /* 0x000fe40008706670 */
[----:B------:R-:W-:Y:S02]  /*1370*/  UIMAD.WIDE.U32 UR12, UR5, UR8, URZ ;  /* 0x00000008050c72a5 */ /* 0x000fe4000f8e00ff */
[----:B------:R-:W-:Y:S01]  /*1380*/  UIADD3 UR10, UPT, UPT, -UR4, URZ, URZ ;  /* 0x000000ff040a7290 */ /* 0x000fe2000fffe1ff */
[----:B------:R-:W-:Y:S01]  /*1390*/  UMOV UR8, UR11 ;  /* 0x0000000b00087c82 */ /* 0x000fe20008000000 */
[----:B------:R-:W-:Y:S02]  /*13a0*/  UIADD3 UR11, UPT, UPT, -UR5, URZ, URZ ;  /* 0x000000ff050b7290 */ /* 0x000fe4000fffe1ff */
[----:B------:R-:W-:-:S03]  /*13b0*/  USHF.R.U32.HI UR8, URZ, UR9, UR8 ;  /* 0x00000009ff087299 */ /* 0x000fc60008011608 */
[----:B------:R-:W-:Y:S01]  /*13c0*/  @!UP0 UMOV UR7, UR13 ;  /* 0x0000000d00078c82 */ /* 0x000fe20008000000 */
[----:B------:R-:W-:Y:S02]  /*13d0*/  UIMAD UR20, UR14, UR10, UR20 ;  /* 0x0000000a0e1472a4 */ /* 0x000fe4000f8e0214 */
[----:B------:R-:W-:Y:S02]  /*13e0*/  USEL UR8, UR4, UR8, !UP2 ;  /* 0x0000000804087287 */ /* 0x000fe4000d000000 */
[----:B------:R-:W-:Y:S02]  /*13f0*/  @!UP0 USHF.R.U32.HI UR7, URZ, UR9, UR7 ;  /* 0x00000009ff078299 */ /* 0x000fe40008011607 */
[----:B------:R-:W-:Y:S02]  /*1400*/  UIADD3 UR9, UPT, UPT, -UR8, URZ, URZ ;  /* 0x000000ff08097290 */ /* 0x000fe4000fffe1ff */
[----:B------:R-:W-:Y:S02]  /*1410*/  @!UP0 USEL UR7, UR5, UR7, !UP2 ;  /* 0x0000000705078287 */ /* 0x000fe4000d000000 */
[----:B------:R-:W-:-:S02]  /*1420*/  UIMAD UR9, UR21, UR9, UR4 ;  /* 0x00000009150972a4 */ /* 0x000fc4000f8e0204 */
[----:B------:R-:W-:Y:S02]  /*1430*/  @!UP0 UIADD3 UR8, UPT, UPT, UR8, -UR7, URZ ;  /* 0x8000000708088290 */ /* 0x000fe4000fffe0ff */
[----:B------:R-:W-:Y:S02]  /*1440*/  @!UP0 UIMAD UR6, UR9, UR6, UR7 ;  /* 0x00000006090682a4 */ /* 0x000fe4000f8e0207 */
[----:B------:R-:W-:Y:S02]  /*1450*/  @!UP0 UIMAD UR4, UR8, UR21, UR5 ;  /* 0x00000015080482a4 */ /* 0x000fe4000f8e0205 */
[----:B------:R-:W-:Y:S02]  /*1460*/  UIMAD UR16, UR27, UR11, UR16 ;  /* 0x0000000b1b1072a4 */ /* 0x000fe4000f8e0210 */
[----:B------:R-:W-:Y:S01]  /*1470*/  UIMAD UR20, UR4, UR14, UR20 ;  /* 0x0000000e041472a4 */ /* 0x000fe2000f8e0214 */
[----:B------:R-:W-:Y:S02]  /*1480*/  @!UP0 UMOV UR5, UR6 ;  /* 0x0000000600058c82 */ /* 0x000fe40008000000 */
[----:B------:R-:W-:-:S12]  /*1490*/  UIMAD UR16, UR5, UR27, UR16 ;  /* 0x0000001b051072a4 */ /* 0x000fd8000f8e0210 */
.L_x_18:
[----:B------:R-:W-:Y:S02]  /*14a0*/  UISETP.NE.AND UP1, UPT, UR28, 0x1, UPT ;  /* 0x000000011c00788c */ /* 0x000fe4000bf25270 */
[----:B------:R-:W-:Y:S02]  /*14b0*/  UISETP.NE.AND UP0, UPT, UR17, 0x2, UPT ;  /* 0x000000021100788c */ /* 0x000fe4000bf05270 */
[----:B------:R-:W-:-:S05]  /*14c0*/  ULOP3.LUT UR24, UR26, 0x800, URZ, 0xc0, !UPT ;  /* 0x000008001a187892 */ /* 0x000fca000f8ec0ff */
[----:B------:R-:W-:Y:S07]  /*14d0*/  BRA.U UP1, `(.L_x_19) ;  /* 0x0000000101447547 */ /* 0x000fee000b800000 */
[----:B------:R-:W1:Y:S01]  /*14e0*/  LDCU.128 UR8, c[0x0][0xb10] ;  /* 0x00016200ff0877ac */ /* 0x000e620008000c00 */
[----:B------:R-:W2:Y:S01]  /*14f0*/  LDCU UR12, c[0x0][0xb0c] ;  /* 0x00016180ff0c77ac */ /* 0x000ea20008000800 */
[----:B------:R-:W3:Y:S01]  /*1500*/  LDCU UR13, c[0x0][0xb20] ;  /* 0x00016400ff0d77ac */ /* 0x000ee20008000800 */
[----:B-1----:R-:W-:Y:S02]  /*1510*/  UIMAD.WIDE.U32 UR6, UR16, UR8, URZ ;  /* 0x00000008100672a5 */ /* 0x002fe4000f8e00ff */
[----:B------:R-:W-:Y:S02]  /*1520*/  UIMAD.WIDE.U32 UR4, UR20, UR11, URZ ;  /* 0x0000000b140472a5 */ /* 0x000fe4000f8e00ff */
[----:B--2---:R-:W-:Y:S02]  /*1530*/  UISETP.NE.AND UP2, UPT, UR12, 0x1, UPT ;  /* 0x000000010c00788c */ /* 0x004fe4000bf45270 */
[----:B------:R-:W-:Y:S01]  /*1540*/  UISETP.NE.AND UP1, UPT, UR10, 0x1, UPT ;  /* 0x000000010a00788c */ /* 0x000fe2000bf25270 */
[----:B------:R-:W-:-:S02]  /*1550*/  UMOV UR6, UR7 ;  /* 0x0000000700067c82 */ /* 0x000fc40008000000 */
[----:B------:R-:W-:Y:S01]  /*1560*/  UMOV UR4, UR5 ;  /* 0x0000000500047c82 */ /* 0x000fe20008000000 */
[----:B------:R-:W-:Y:S02]  /*1570*/  USHF.R.U32.HI UR6, URZ, UR9, UR6 ;  /* 0x00000009ff067299 */ /* 0x000fe40008011606 */
[----:B---3--:R-:W-:Y:S02]  /*1580*/  USHF.R.U32.HI UR4, URZ, UR13, UR4 ;  /* 0x0000000dff047299 */ /* 0x008fe40008011604 */
[----:B------:R-:W-:Y:S02]  /*1590*/  USEL UR5, UR16, UR6, !UP2 ;  /* 0x0000000610057287 */ /* 0x000fe4000d000000 */
[----:B------:R-:W-:-:S04]  /*15a0*/  USEL UR4, UR20, UR4, !UP1 ;  /* 0x0000000414047287 */ /* 0x000fc8000c800000 */
[----:B------:R-:W-:Y:S02]  /*15b0*/  UIADD3 UR6, UPT, UPT, UR5, -UR4, URZ ;  /* 0x8000000405067290 */ /* 0x000fe4000fffe0ff */
[----:B------:R-:W-:Y:S02]  /*15c0*/  UIADD3 UR4, UPT, UPT, -UR5, UR4, URZ ;  /* 0x0000000405047290 */ /* 0x000fe4000fffe1ff */
[----:B------:R-:W-:Y:S02]  /*15d0*/  UIMAD UR20, UR6, UR10, UR20 ;  /* 0x0000000a061472a4 */ /* 0x000fe4000f8e0214 */
[----:B------:R-:W-:-:S12]  /*15e0*/  UIMAD UR16, UR4, UR12, UR16 ;  /* 0x0000000c041072a4 */ /* 0x000fd8000f8e0210 */
.L_x_19:
[----:B------:R-:W-:Y:S05]  /*15f0*/  BRA.U !UP5, `(.L_x_20) ;  /* 0x000000010d0c7547 */ /* 0x000fea000b800000 */
[----:B------:R-:W-:Y:S01]  /*1600*/  UCGABAR_WAIT ;  /* 0x0000000000007dc7 */ /* 0x000fe20008000000 */
[----:B------:R-:W-:Y:S01]  /*1610*/  CCTL.IVALL ;  /* 0x00000000ff00798f */ /* 0x000fe20002000000 */
[----:B------:R-:W-:Y:S05]  /*1620*/  BRA `(.L_x_21) ;  /* 0x0000000000047947 */ /* 0x000fea0003800000 */
.L_x_20:
[----:B------:R-:W-:Y:S06]  /*1630*/  BAR.SYNC.DEFER_BLOCKING 0x0 ;  /* 0x0000000000007b1d */ /* 0x000fec0000010000 */
.L_x_21:
[----:B------:R-:W-:Y:S05]  /*1640*/  BRA.U UP0, `(.L_x_22) ;  /* 0x0000001100e87547 */ /* 0x000fea000b800000 */
[----:B------:R-:W1:Y:S01]  /*1650*/  LDCU UR6, c[0x0][0x38c] ;  /* 0x00007180ff0677ac */ /* 0x000e620008000800 */
[----:B------:R-:W-:Y:S01]  /*1660*/  PLOP3.LUT P1, PT, PT, PT, UP3, 0x80, 0x8 ;  /* 0x000000000008781c */ /* 0x000fe20003f2f038 */
[----:B------:R-:W-:Y:S01]  /*1670*/  IMAD.MOV.U32 R12, RZ, RZ, 0x1 ;  /* 0x00000001ff0c7424 */ /* 0x000fe200078e00ff */
[----:B------:R-:W-:Y:S01]  /*1680*/  ISETP.EQ.OR P2, PT, R0, RZ, P3 ;  /* 0x000000ff0000720c */ /* 0x000fe20001f42670 */
[----:B------:R-:W-:Y:S01]  /*1690*/  UISETP.NE.AND UP1, UPT, UR17, URZ, UPT ;  /* 0x000000ff1100728c */ /* 0x000fe2000bf25270 */
[----:B------:R-:W-:Y:S02]  /*16a0*/  PLOP3.LUT P1, PT, P1, PT, PT, 0x8, 0x80 ;  /* 0x000000000080781c */ /* 0x000fe40000f2e170 */
[----:B------:R-:W-:Y:S01]  /*16b0*/  CS2R R10, SRZ ;  /* 0x00000000000a7805 */ /* 0x000fe2000001ff00 */
[----:B------:R-:W-:Y:S01]  /*16c0*/  IMAD.MOV.U32 R9, RZ, RZ, RZ ;  /* 0x000000ffff097224 */ /* 0x000fe200078e00ff */
[----:B------:R-:W2:Y:S01]  /*16d0*/  LDCU UR39, c[0x0][0x370] ;  /* 0x00006e00ff2777ac */ /* 0x000ea20008000800 */
[----:B------:R-:W-:Y:S01]  /*16e0*/  IMAD.MOV.U32 R8, RZ, RZ, 0x1 ;  /* 0x00000001ff087424 */ /* 0x000fe200078e00ff */
[----:B------:R-:W-:Y:S01]  /*16f0*/  USEL UR25, UR43, 0x2, UP1 ;  /* 0x000000022b197887 */ /* 0x000fe20008800000 */
[----:B------:R-:W3:Y:S01]  /*1700*/  LDCU.64 UR28, c[0x0][0x348] ;  /* 0x00006900ff1c77ac */ /* 0x000ee20008000a00 */
[----:B-1----:R-:W-:-:S02]  /*1710*/  UIADD3 UR5, UPT, UPT, UR6, 0x1f, URZ ;  /* 0x0000001f06057890 */ /* 0x002fc4000fffe0ff */
[----:B------:R-:W-:Y:S02]  /*1720*/  USHF.R.U32.HI UR44, URZ, 0x5, UR24 ;  /* 0x00000005ff2c7899 */ /* 0x000fe40008011618 */
[----:B------:R-:W-:Y:S02]  /*1730*/  USHF.R.S32.HI UR4, URZ, 0x1f, UR5 ;  /* 0x0000001fff047899 */ /* 0x000fe40008011405 */
[----:B------:R-:W-:Y:S02]  /*1740*/  UIADD3 UR46, UPT, UPT, UR6, 0x3e, URZ ;  /* 0x0000003e062e7890 */ /* 0x000fe4000fffe0ff */
[----:B------:R-:W-:Y:S01]  /*1750*/  ULEA.HI UR4, UR4, UR5, URZ, 0x5 ;  /* 0x0000000504047291 */ /* 0x000fe2000f8f28ff */
[----:B------:R-:W1:Y:S03]  /*1760*/  LDCU UR38, c[0x0][0x374] ;  /* 0x00006e80ff2677ac */ /* 0x000e660008000800 */
[----:B------:R-:W-:-:S02]  /*1770*/  USHF.R.S32.HI UR41, URZ, 0x5, UR4 ;  /* 0x00000005ff297899 */ /* 0x000fc40008011404 */
[----:B------:R-:W-:Y:S02]  /*1780*/  UIADD3 UR4, UPT, UPT, UR6, -0x1, URZ ;  /* 0xffffffff06047890 */ /* 0x000fe4000fffe0ff */
[----:B------:R-:W-:Y:S02]  /*1790*/  UISETP.LT.U32.AND UP0, UPT, UR41, 0x5, UPT ;  /* 0x000000052900788c */ /* 0x000fe4000bf01070 */
[----:B------:R-:W-:Y:S02]  /*17a0*/  UISETP.GE.U32.AND UP2, UPT, UR4, -0x3f, UPT ;  /* 0xffffffc10400788c */ /* 0x000fe4000bf46070 */
[----:B------:R-:W-:Y:S01]  /*17b0*/  USEL UR40, UR41, 0x5, UP0 ;  /* 0x0000000529287887 */ /* 0x000fe20008000000 */
[----:B------:R-:W-:-:S03]  /*17c0*/  UMOV UR5, URZ ;  /* 0x000000ff00057c82 */ /* 0x000fc60008000000 */
[----:B------:R-:W-:Y:S02]  /*17d0*/  UIADD3 UR21, UPT, UPT, UR40, -0x1, URZ ;  /* 0xffffffff28157890 */ /* 0x000fe4000fffe0ff */
[----:B------:R-:W-:-:S03]  /*17e0*/  UIADD3 UR43, UPT, UPT, UR41, -UR40, URZ ;  /* 0x80000028292b7290 */ /* 0x000fc6000fffe0ff */
[----:B------:R-:W-:-:S04]  /*17f0*/  @UP2 UIADD3 UR21, UPT, UPT, UR40, URZ, URZ ;  /* 0x000000ff28152290 */ /* 0x000fc8000fffe0ff */
[----:B-123--:R-:W-:-:S12]  /*1800*/  UIADD3 UR21, UPT, UPT, UR21, 0x1, URZ ;  /* 0x0000000115157890 */ /* 0x00efd8000fffe0ff */
.L_x_42:
[----:B------:R-:W-:Y:S01]  /*1810*/  UISETP.NE.AND UP0, UPT, UR45, URZ, UPT ;  /* 0x000000ff2d00728c */ /* 0x000fe2000bf05270 */
[----:B-1----:R-:W1:Y:S08]  /*1820*/  S2UR UR45, SR_CgaCtaId ;  /* 0x00000000002d79c3 */ /* 0x002e700000008800 */
[----:B------:R-:W-:Y:S05]  /*1830*/  BRA.U UP0, `(.L_x_23) ;  /* 0x0000000100347547 */ /* 0x000fea000b800000 */
[----:B------:R-:W2:Y:S01]  /*1840*/  S2R R0, SR_CgaCtaId ;  /* 0x0000000000007919 */ /* 0x000ea20000008800 */
[----:B------:R-:W-:Y:S02]  /*1850*/  MOV R3, 0x400 ;  /* 0x0000040000037802 */ /* 0x000fe40000000f00 */
[----:B------:R-:W-:Y:S02]  /*1860*/  SHF.L.U32 R2, R8, 0x1f, RZ ;  /* 0x0000001f08027819 */ /* 0x000fe400000006ff */
[----:B--2---:R-:W-:-:S05]  /*1870*/  LEA R0, R0, R3, 0x18 ;  /* 0x0000000300007211 */ /* 0x004fca00078ec0ff */
[----:B------:R-:W-:-:S04]  /*1880*/  IMAD R3, R9, 0x8, R0 ;  /* 0x0000000809037824 */ /* 0x000fc800078e0200 */
[----:B------:R-:W2:Y:S02]  /*1890*/  SYNCS.PHASECHK.TRANS64.TRYWAIT P0, [R3+URZ+0xf0], R2 ;  /* 0x0000f002030075a7 */ /* 0x000ea400080011ff */
[----:B--2---:R-:W-:Y:S05]  /*18a0*/  @!P0 BRA `(.L_x_24) ;  /* 0x0000009c00908947 */ /* 0x004fea0003800000 */
.L_x_131:
[----:B------:R-:W-:Y:S01]  /*18b0*/  VIADD R9, R9, 0x1 ;  /* 0x0000000109097836 */ /* 0x000fe20000000000 */
[----:B------:R2:W-:Y:S04]  /*18c0*/  SYNCS.ARRIVE.TRANS64.A1T0 RZ, [R3+URZ+0xe0], RZ ;  /* 0x0000e0ff03ff79a7 */ /* 0x0005e800081000ff */
[----:B------:R-:W-:-:S04]  /*18d0*/  ISETP.NE.AND P0, PT, R9, 0x2, PT ;  /* 0x000000020900780c */ /* 0x000fc80003f05270 */
[----:B------:R-:W-:Y:S02]  /*18e0*/  SEL R9, R9, RZ, P0 ;  /* 0x000000ff09097207 */ /* 0x000fe40000000000 */
[----:B--2---:R-:W-:-:S04]  /*18f0*/  SEL R3, RZ, 0x1, P0 ;  /* 0x00000001ff037807 */ /* 0x004fc80000000000 */
[----:B------:R-:W-:-:S07]  /*1900*/  LOP3.LUT R8, R8, R3, RZ, 0x3c, !PT ;  /* 0x0000000308087212 */ /* 0x000fce00078e3cff */
.L_x_23:
[----:B------:R-:W-:Y:S01]  /*1910*/  UMOV UR6, 0x400 ;  /* 0x0000040000067882 */ /* 0x000fe20000000000 */
[----:B------:R-:W-:Y:S01]  /*1920*/  SHF.L.U32 R0, R12, 0x1f, RZ ;  /* 0x0000001f0c007819 */ /* 0x000fe200000006ff */
[----:B-1----:R-:W-:Y:S02]  /*1930*/  ULEA UR6, UR45, UR6, 0x18 ;  /* 0x000000062d067291 */ /* 0x002fe4000f8ec0ff */
[----:B------:R-:W-:Y:S02]  /*1940*/  UISETP.GE.U32.AND UP0, UPT, UR46, 0x3f, UPT ;  /* 0x0000003f2e00788c */ /* 0x000fe4000bf06070 */
[----:B------:R-:W-:Y:S02]  /*1950*/  ULEA UR4, UR5, UR6, 0x3 ;  /* 0x0000000605047291 */ /* 0x000fe4000f8e18ff */
[----:B------:R-:W-:Y:S02]  /*1960*/  USHF.L.U32 UR11, UR20, 0x8, URZ ;  /* 0x00000008140b7899 */ /* 0x000fe400080006ff */
[----:B------:R-:W-:Y:S01]  /*1970*/  ULEA UR35, UR16, UR44, 0x7 ;  /* 0x0000002c10237291 */ /* 0x000fe2000f8e38ff */
[----:B------:R-:W-:-:S04]  /*1980*/  UMOV UR13, URZ ;  /* 0x000000ff000d7c82 */ /* 0x000fc80008000000 */
[----:B------:R1:W2:Y:S01]  /*1990*/  SYNCS.PHASECHK.TRANS64.TRYWAIT P0, [UR4+0x28], R0 ;  /* 0x00002800ff0075a7 */ /* 0x0002a20008001104 */
[----:B------:R-:W-:Y:S06]  /*19a0*/  BRA.U !UP0, `(.L_x_25) ;  /* 0x0000000108bc7547 */ /* 0x000fec000b800000 */
[----:B------:R-:W-:Y:S01]  /*19b0*/  UMOV UR7, URZ ;  /* 0x000000ff00077c82 */ /* 0x000fe20008000000 */
[----:B------:R-:W-:-:S05]  /*19c0*/  UMOV UR4, UR5 ;  /* 0x0000000500047c82 */ /* 0x000fca0008000000 */
.L_x_31:
[----:B------:R-:W-:Y:S01]  /*19d0*/  ULEA UR33, UR4, UR6, 0x3 ;  /* 0x0000000604217291 */ /* 0x000fe2000f8e18ff */
[----:B--2---:R-:W-:Y:S01]  /*19e0*/  @!P3 MOV R2, 0x3000 ;  /* 0x000030000002b802 */ /* 0x004fe20000000f00 */
[----:B--2-4-:R-:W-:Y:S10]  /*19f0*/  @P0 BRA `(.L_x_26) ;  /* 0x00000000000c0947 */ /* 0x014ff40003800000 */
[----:B------:R-:W-:-:S04]  /*1a00*/  SHF.L.U32 R3, R12, 0x1f, RZ ;  /* 0x0000001f0c037819 */ /* 0x000fc800000006ff */
[----:B------:R-:W2:Y:S02]  /*1a10*/  SYNCS.PHASECHK.TRANS64.TRYWAIT P0, [UR33+0x28], R3 ;  /* 0x00002803ff0075a7 */ /* 0x000ea40008001121 */
[----:B--2---:R-:W-:Y:S05]  /*1a20*/  @!P0 BRA `(.L_x_27) ;  /* 0x0000009c00448947 */ /* 0x004fea0003800000 */
.L_x_26:
[----:B------:R2:W-:Y:S01]  /*1a30*/  @!P3 SYNCS.ARRIVE.TRANS64 RZ, [UR33], R2 ;  /* 0x00000002ffffb9a7 */ /* 0x0005e20008000021 */
[----:B------:R-:W-:-:S04]  /*1a40*/  ULOP3.LUT UR5, UR25, 0x2, URZ, 0xfc, !UPT ;  /* 0x0000000219057892 */ /* 0x000fc8000f8efcff */
[----:B------:R-:W-:-:S09]  /*1a50*/  UISETP.NE.AND UP0, UPT, UR5, 0x2, UPT ;  /* 0x000000020500788c */ /* 0x000fd2000bf05270 */
[----:B------:R-:W-:Y:S05]  /*1a60*/  BRA.U UP0, `(.L_x_28) ;  /* 0x0000000100047547 */ /* 0x000fea000b800000 */
[----:B------:R-:W-:Y:S05]  /*1a70*/  BPT.TRAP 0x1 ;  /* 0x000000040000795c */ /* 0x000fea0000300000 */
.L_x_28:
[----:B------:R-:W-:Y:S04]  /*1a80*/  BSSY.RECONVERGENT B0, `(.L_x_29) ;  /* 0x0000003000007945 */ /* 0x000fe80003800200 */
[----:B------:R-:W-:Y:S05]  /*1a90*/  @P2 BRA `(.L_x_30) ;  /* 0x0000000000042947 */ /* 0x000fea0003800000 */
[----:B------:R-:W-:Y:S05]  /*1aa0*/  BPT.TRAP 0x1 ;  /* 0x000000040000795c */ /* 0x000fea0000300000 */
.L_x_30:
[----:B------:R-:W-:Y:S05]  /*1ab0*/  BSYNC.RECONVERGENT B0 ;  /* 0x0000000000007941 */ /* 0x000fea0003800200 */
.L_x_29:
[----:B------:R-:W-:Y:S02]  /*1ac0*/  UIADD3 UR5, UPT, UPT, UR4, 0x1, URZ ;  /* 0x0000000104057890 */ /* 0x000fe4000fffe0ff */
[----:B------:R-:W-:Y:S02]  /*1ad0*/  ULEA UR32, UR4, UR24, 0xc ;  /* 0x0000001804207291 */ /* 0x000fe4000f8e60ff */
[----:B------:R-:W-:Y:S02]  /*1ae0*/  UISETP.NE.AND UP0, UPT, UR5, 0x5, UPT ;  /* 0x000000050500788c */ /* 0x000fe4000bf05270 */
[----:B------:R-:W-:Y:S02]  /*1af0*/  UIADD3 UR16, UP1, UPT, UR28, 0x80, URZ ;  /* 0x000000801c107890 */ /* 0x000fe4000ff3e0ff */
[----:B------:R-:W-:Y:S02]  /*1b00*/  USEL UR9, URZ, 0x1, UP0 ;  /* 0x00000001ff097887 */ /* 0x000fe40008000000 */
[----:B------:R-:W-:-:S02]  /*1b10*/  USEL UR5, UR5, URZ, UP0 ;  /* 0x000000ff05057287 */ /* 0x000fc40008000000 */
[----:B------:R-:W-:Y:S02]  /*1b20*/  UIADD3 UR14, UP0, UPT, UR28, 0x180, URZ ;  /* 0x000001801c0e7890 */ /* 0x000fe4000ff1e0ff */
[----:B------:R-:W-:Y:S01]  /*1b30*/  ULEA UR8, UR5, UR6, 0x3 ;  /* 0x0000000605087291 */ /* 0x000fe2000f8e18ff */
[----:B------:R-:W-:Y:S01]  /*1b40*/  LOP3.LUT R12, R12, UR9, RZ, 0x3c, !PT ;  /* 0x000000090c0c7c12 */ /* 0x000fe2000f8e3cff */
[----:B------:R-:W-:Y:S02]  /*1b50*/  USHF.L.U32 UR34, UR7, 0x5, URZ ;  /* 0x0000000507227899 */ /* 0x000fe400080006ff */
[----:B------:R-:W-:Y:S01]  /*1b60*/  UIADD3.X UR17, UPT, UPT, URZ, UR29, URZ, UP1, !UPT ;  /* 0x0000001dff117290 */ /* 0x000fe20008ffe4ff */
[----:B-1----:R-:W-:Y:S01]  /*1b70*/  SHF.L.U32 R0, R12, 0x1f, RZ ;  /* 0x0000001f0c007819 */ /* 0x002fe200000006ff */
[----:B------:R-:W-:Y:S02]  /*1b80*/  UIADD3 UR32, UPT, UPT, UR6, 0xc400, UR32 ;  /* 0x0000c40006207890 */ /* 0x000fe4000fffe020 */
[----:B------:R-:W-:Y:S01]  /*1b90*/  UIADD3.X UR15, UPT, UPT, URZ, UR29, URZ, UP0, !UPT ;  /* 0x0000001dff0f7290 */ /* 0x000fe200087fe4ff */
[----:B------:R3:W4:Y:S01]  /*1ba0*/  SYNCS.PHASECHK.TRANS64.TRYWAIT P0, [UR8+0x28], R0 ;  /* 0x00002800ff0075a7 */ /* 0x0007220008001108 */
[----:B------:R-:W-:Y:S01]  /*1bb0*/  ULEA UR8, UR4, UR6, 0xd ;  /* 0x0000000604087291 */ /* 0x000fe2000f8e68ff */
[----:B------:R-:W-:Y:S01]  /*1bc0*/  UMOV UR13, 0x30000 ;  /* 0x00030000000d7882 */ /* 0x000fe20000000000 */
[----:B------:R-:W-:-:S02]  /*1bd0*/  UMOV UR18, 0x0 ;  /* 0x0000000000127882 */ /* 0x000fc40000000000 */
[----:B------:R-:W-:Y:S01]  /*1be0*/  UIADD3 UR8, UPT, UPT, UR8, 0x11400, URZ ;  /* 0x0001140008087890 */ /* 0x000fe2000fffe0ff */
[----:B------:R-:W-:Y:S01]  /*1bf0*/  UMOV UR19, 0x10000000 ;  /* 0x1000000000137882 */ /* 0x000fe20000000000 */
[----:B------:R-:W-:Y:S01]  /*1c00*/  UMOV UR12, UR36 ;  /* 0x00000024000c7c82 */ /* 0x000fe20008000000 */
[----:B------:R-:W-:Y:S01]  /*1c10*/  UMOV UR9, UR33 ;  /* 0x0000002100097c82 */ /* 0x000fe20008000000 */
[----:B------:R-:W-:Y:S01]  /*1c20*/  UMOV UR10, UR34 ;  /* 0x00000022000a7c82 */ /* 0x000fe20008000000 */
[----:B------:R1:W-:Y:S01]  /*1c30*/  UTMALDG.3D.MULTICAST [UR32], [UR16], UR13, desc[UR18] ;  /* 0x00001220100073b4 */ /* 0x0003e2000801180d */
[----:B------:R-:W-:Y:S01]  /*1c40*/  UIADD3 UR7, UPT, UPT, UR7, 0x1, URZ ;  /* 0x0000000107077890 */ /* 0x000fe2000fffe0ff */
[----:B------:R-:W-:-:S03]  /*1c50*/  UMOV UR4, UR5 ;  /* 0x0000000500047c82 */ /* 0x000fc60008000000 */
[----:B------:R-:W-:Y:S01]  /*1c60*/  UISETP.NE.AND UP0, UPT, UR7, UR21, UPT ;  /* 0x000000150700728c */ /* 0x000fe2000bf05270 */
[----:B------:R3:W-:Y:S01]  /*1c70*/  UTMALDG.3D [UR8], [UR14], desc[UR18] ;  /* 0x000012080e0075b4 */ /* 0x0007e20008011000 */
[----:B-1----:R-:W-:-:S07]  /*1c80*/  UMOV UR13, UR21 ;  /* 0x00000015000d7c82 */ /* 0x002fce0008000000 */
[----:B---3--:R-:W-:Y:S05]  /*1c90*/  BRA.U UP0, `(.L_x_31) ;  /* 0xfffffffd004c7547 */ /* 0x008fea000b83ffff */
.L_x_25:
[----:B------:R-:W-:Y:S01]  /*1ca0*/  ULEA UR4, UR5, UR6, 0x3 ;  /* 0x0000000605047291 */ /* 0x000fe2000f8e18ff */
[----:B-1----:R-:W-:Y:S01]  /*1cb0*/  SHF.L.U32 R0, R12, 0x1f, RZ ;  /* 0x0000001f0c007819 */ /* 0x002fe200000006ff */
[----:B------:R-:W-:Y:S01]  /*1cc0*/  @!P1 SYNCS.ARRIVE.TRANS64.A1T0 RZ, [UR6+0x98], RZ ;  /* 0x000098ffffff99a7 */ /* 0x000fe20008100006 */
[----:B------:R-:W-:-:S06]  /*1cd0*/  UISETP.GT.AND UP0, UPT, UR41, UR40, UPT ;  /* 0x000000282900728c */ /* 0x000fcc000bf04270 */
[----:B--2-4-:R1:W2:Y:S03]  /*1ce0*/  SYNCS.PHASECHK.TRANS64.TRYWAIT P0, [UR4+0x28], R0 ;  /* 0x00002800ff0075a7 */ /* 0x0142a60008001104 */
[----:B------:R-:W-:Y:S05]  /*1cf0*/  BRA.U !UP0, `(.L_x_32) ;  /* 0x0000000108c07547 */ /* 0x000fea000b800000 */
[----:B------:R-:W-:Y:S01]  /*1d00*/  UIADD3 UR26, UPT, UPT, UR43, UR13, URZ ;  /* 0x0000000d2b1a7290 */ /* 0x000fe2000fffe0ff */
[----:B------:R-:W-:-:S11]  /*1d10*/  UMOV UR4, UR5 ;  /* 0x0000000500047c82 */ /* 0x000fd60008000000 */
.L_x_38:
[----:B------:R-:W-:Y:S01]  /*1d20*/  ULEA UR17, UR4, UR6, 0x3 ;  /* 0x0000000604117291 */ /* 0x000fe2000f8e18ff */
[----:B--2---:R-:W-:Y:S01]  /*1d30*/  @!P3 MOV R2, 0x3000 ;  /* 0x000030000002b802 */ /* 0x004fe20000000f00 */
[----:B--2-4-:R-:W-:Y:S10]  /*1d40*/  @P0 BRA `(.L_x_33) ;  /* 0x00000000000c0947 */ /* 0x014ff40003800000 */
[----:B------:R-:W-:-:S04]  /*1d50*/  SHF.L.U32 R3, R12, 0x1f, RZ ;  /* 0x0000001f0c037819 */ /* 0x000fc800000006ff */
[----:B------:R-:W2:Y:S02]  /*1d60*/  SYNCS.PHASECHK.TRANS64.TRYWAIT P0, [UR17+0x28], R3 ;  /* 0x00002803ff0075a7 */ /* 0x000ea40008001111 */
[----:B--2---:R-:W-:Y:S05]  /*1d70*/  @!P0 BRA `(.L_x_34) ;  /* 0x0000009800888947 */ /* 0x004fea0003800000 */
.L_x_33:
[----:B------:R2:W-:Y:S01]  /*1d80*/  @!P3 SYNCS.ARRIVE.TRANS64 RZ, [UR17], R2 ;  /* 0x00000002ffffb9a7 */ /* 0x0005e20008000011 */
[----:B------:R-:W-:-:S04]  /*1d90*/  ULOP3.LUT UR5, UR25, 0x2, URZ, 0xfc, !UPT ;  /* 0x0000000219057892 */ /* 0x000fc8000f8efcff */
[----:B------:R-:W-:-:S09]  /*1da0*/  UISETP.NE.AND UP0, UPT, UR5, 0x2, UPT ;  /* 0x000000020500788c */ /* 0x000fd2000bf05270 */
[----:B------:R-:W-:Y:S05]  /*1db0*/  BRA.U UP0, `(.L_x_35) ;  /* 0x0000000100047547 */ /* 0x000fea000b800000 */
[----:B------:R-:W-:Y:S05]  /*1dc0*/  BPT.TRAP 0x1 ;  /* 0x000000040000795c */ /* 0x000fea0000300000 */
.L_x_35:
[----:B------:R-:W-:Y:S04]  /*1dd0*/  BSSY.RECONVERGENT B0, `(.L_x_36) ;  /* 0x0000003000007945 */ /* 0x000fe80003800200 */
[----:B------:R-:W-:Y:S05]  /*1de0*/  @P2 BRA `(.L_x_37) ;  /* 0x0000000000042947 */ /* 0x000fea0003800000 */
[----:B------:R-:W-:Y:S05]  /*1df0*/  BPT.TRAP 0x1 ;  /* 0x000000040000795c */ /* 0x000fea0000300000 */
.L_x_37:
[----:B------:R-:W-:Y:S05]  /*1e00*/  BSYNC.RECONVERGENT B0 ;  /* 0x0000000000007941 */ /* 0x000fea0003800200 */
.L_x_36:
[----:B------:R-:W-:Y:S02]  /*1e10*/  UIADD3 UR5, UPT, UPT, UR4, 0x1, URZ ;  /* 0x0000000104057890 */ /* 0x000fe4000fffe0ff */
[----:B------:R-:W-:Y:S02]  /*1e20*/  ULEA UR16, UR4, UR24, 0xc ;  /* 0x0000001804107291 */ /* 0x000fe4000f8e60ff */
[----:B------:R-:W-:Y:S02]  /*1e30*/  UISETP.NE.AND UP0, UPT, UR5, 0x5, UPT ;  /* 0x000000050500788c */ /* 0x000fe4000bf05270 */
[----:B------:R-:W-:Y:S02]  /*1e40*/  UIADD3 UR22, UP1, UPT, UR28, 0x80, URZ ;  /* 0x000000801c167890 */ /* 0x000fe4000ff3e0ff */
[----:B------:R-:W-:Y:S02]  /*1e50*/  USEL UR8, URZ, 0x1, UP0 ;  /* 0x00000001ff087887 */ /* 0x000fe40008000000 */
[----:B------:R-:W-:-:S02]  /*1e60*/  USEL UR5, UR5, URZ, UP0 ;  /* 0x000000ff05057287 */ /* 0x000fc40008000000 */
[----:B------:R-:W-:Y:S02]  /*1e70*/  UIADD3 UR14, UP0, UPT, UR28, 0x180, URZ ;  /* 0x000001801c0e7890 */ /* 0x000fe4000ff1e0ff */
[----:B------:R-:W-:Y:S01]  /*1e80*/  LOP3.LUT R12, R12, UR8, RZ, 0x3c, !PT ;  /* 0x000000080c0c7c12 */ /* 0x000fe2000f8e3cff */
[----:B------:R-:W-:Y:S02]  /*1e90*/  ULEA UR7, UR5, UR6, 0x3 ;  /* 0x0000000605077291 */ /* 0x000fe4000f8e18ff */
[----:B------:R-:W-:Y:S01]  /*1ea0*/  ULEA UR8, UR4, UR6, 0xd ;  /* 0x0000000604087291 */ /* 0x000fe2000f8e68ff */
[----:B-1----:R-:W-:Y:S01]  /*1eb0*/  SHF.L.U32 R0, R12, 0x1f, RZ ;  /* 0x0000001f0c007819 */ /* 0x002fe200000006ff */
[----:B------:R-:W-:Y:S02]  /*1ec0*/  USHF.L.U32 UR18, UR13, 0x5, URZ ;  /* 0x000000050d127899 */ /* 0x000fe400080006ff */
[----:B------:R-:W-:Y:S02]  /*1ed0*/  UIADD3 UR16, UPT, UPT, UR6, 0xc400, UR16 ;  /* 0x0000c40006107890 */ /* 0x000fe4000fffe010 */
[----:B------:R-:W-:Y:S01]  /*1ee0*/  UIADD3.X UR23, UPT, UPT, URZ, UR29, URZ, UP1, !UPT ;  /* 0x0000001dff177290 */ /* 0x000fe20008ffe4ff */
[----:B------:R3:W4:Y:S01]  /*1ef0*/  SYNCS.PHASECHK.TRANS64.TRYWAIT P0, [UR7+0x28], R0 ;  /* 0x00002800ff0075a7 */ /* 0x0007220008001107 */
[----:B------:R-:W-:-:S02]  /*1f00*/  UIADD3 UR8, UPT, UPT, UR8, 0x11400, URZ ;  /* 0x0001140008087890 */ /* 0x000fc4000fffe0ff */
[----:B------:R-:W-:Y:S01]  /*1f10*/  UIADD3.X UR15, UPT, UPT, URZ, UR29, URZ, UP0, !UPT ;  /* 0x0000001dff0f7290 */ /* 0x000fe200087fe4ff */
[----:B------:R-:W-:Y:S01]  /*1f20*/  UMOV UR7, 0x30000 ;  /* 0x0003000000077882 */ /* 0x000fe20000000000 */
[----:B------:R-:W-:Y:S01]  /*1f30*/  UMOV UR30, 0x0 ;  /* 0x00000000001e7882 */ /* 0x000fe20000000000 */
[----:B------:R-:W-:Y:S01]  /*1f40*/  UMOV UR31, 0x10000000 ;  /* 0x10000000001f7882 */ /* 0x000fe20000000000 */
[----:B------:R-:W-:Y:S01]  /*1f50*/  UMOV UR19, UR35 ;  /* 0x0000002300137c82 */ /* 0x000fe20008000000 */
[----:B------:R-:W-:Y:S01]  /*1f60*/  UMOV UR20, UR36 ;  /* 0x0000002400147c82 */ /* 0x000fe20008000000 */
[----:B------:R-:W-:Y:S01]  /*1f70*/  UMOV UR12, UR36 ;  /* 0x00000024000c7c82 */ /* 0x000fe20008000000 */
[----:B------:R-:W-:Y:S01]  /*1f80*/  UMOV UR9, UR17 ;  /* 0x0000001100097c82 */ /* 0x000fe20008000000 */
[----:B------:R-:W-:Y:S01]  /*1f90*/  UMOV UR10, UR18 ;  /* 0x00000012000a7c82 */ /* 0x000fe20008000000 */
[----:B------:R3:W-:Y:S01]  /*1fa0*/  UTMALDG.3D.MULTICAST [UR16], [UR22], UR7, desc[UR30] ;  /* 0x00001e10160073b4 */ /* 0x0007e20008011807 */
[----:B------:R-:W-:Y:S01]  /*1fb0*/  UIADD3 UR13, UPT, UPT, UR13, 0x1, URZ ;  /* 0x000000010d0d7890 */ /* 0x000fe2000fffe0ff */
[----:B------:R-:W-:-:S03]  /*1fc0*/  UMOV UR4, UR5 ;  /* 0x0000000500047c82 */ /* 0x000fc60008000000 */
[----:B------:R-:W-:Y:S01]  /*1fd0*/  UISETP.NE.AND UP0, UPT, UR13, UR26, UPT ;  /* 0x0000001a0d00728c */ /* 0x000fe2000bf05270 */
[----:B------:R3:W-:Y:S08]  /*1fe0*/  UTMALDG.3D [UR8], [UR14], desc[UR30] ;  /* 0x00001e080e0075b4 */ /* 0x0007f00008011000 */
[----:B---3--:R-:W-:Y:S05]  /*1ff0*/  BRA.U UP0, `(.L_x_38) ;  /* 0xfffffffd00487547 */ /* 0x008fea000b83ffff */
.L_x_32:
[C---:B------:R-:W-:Y:S01]  /*2000*/  LEA R3, R11.reuse, UR6, 0x3 ;  /* 0x000000060b037c11 */ /* 0x040fe2000f8e18ff */
[----:B------:R-:W-:Y:S01]  /*2010*/  NOP ;  /* 0x0000000000007918 */ /* 0x000fe20000000000 */
[----:B-1----:R-:W-:Y:S02]  /*2020*/  SHF.L.U32 R0, R10, 0x1f, RZ ;  /* 0x0000001f0a007819 */ /* 0x002fe400000006ff */
[----:B------:R-:W-:Y:S02]  /*2030*/  LEA R5, R11, UR6, 0x4 ;  /* 0x000000060b057c11 */ /* 0x000fe4000f8e20ff */
[----:B--2-4-:R-:W1:Y:S02]  /*2040*/  SYNCS.PHASECHK.TRANS64.TRYWAIT P0, [R3+URZ+0xa0], R0 ;  /* 0x0000a000030075a7 */ /* 0x014e6400080011ff */
[----:B-1----:R-:W-:Y:S05]  /*2050*/  @!P0 BRA `(.L_x_39) ;  /* 0x0000009400e88947 */ /* 0x002fea0003800000 */
.L_x_134:
[----:B------:R-:W2:Y:S01]  /*2060*/  LDS.128 R4, [R5+0x110] ;  /* 0x0001100005047984 */ /* 0x000ea20000000c00 */
[----:B------:R-:W-:Y:S01]  /*2070*/  UISETP.GE.AND UP0, UPT, UR42, 0x1, UPT ;  /* 0x000000012a00788c */ /* 0x000fe2000bf06270 */
[----:B------:R-:W-:Y:S01]  /*2080*/  @!PT LDS RZ, [RZ] ;  /* 0x00000000fffff984 */ /* 0x000fe20000000800 */
[----:B------:R-:W-:Y:S01]  /*2090*/  @!PT LDS RZ, [RZ] ;  /* 0x00000000fffff984 */ /* 0x000fe20000000800 */
[----:B------:R-:W-:Y:S01]  /*20a0*/  @!PT LDS RZ, [RZ] ;  /* 0x00000000fffff984 */ /* 0x000fe20000000800 */
[----:B------:R-:W-:Y:S01]  /*20b0*/  @!PT LDS RZ, [RZ] ;  /* 0x00000000fffff984 */ /* 0x000fe20000000800 */
[----:B------:R3:W-:Y:S06]  /*20c0*/  MEMBAR.ALL.CTA ;  /* 0x0000000000007992 */ /* 0x0007ec0000008000 */
[----:B---3--:R-:W3:Y:S01]  /*20d0*/  FENCE.VIEW.ASYNC.S ;  /* 0x00000000000073c6 */ /* 0x008ee20000000000 */
[----:B--2---:R-:W-:-:S13]  /*20e0*/  LOP3.LUT P0, RZ, R6, 0x1, RZ, 0xc0, !PT ;  /* 0x0000000106ff7812 */ /* 0x004fda000780c0ff */
[----:B---3--:R-:W-:Y:S01]  /*20f0*/  VOTEU.ANY UP1, P0 ;  /* 0x0000000000ff7886 */ /* 0x008fe20000020100 */
[----:B------:R-:W-:-:S13]  /*2100*/  PLOP3.LUT P0, PT, PT, PT, UP1, 0x80, 0x8 ;  /* 0x000000000008781c */ /* 0x000fda0003f0f018 */
[----:B-1----:R-:W-:Y:S02]  /*2110*/  @P0 LOP3.LUT R0, R5, 0xffff, RZ, 0xc0, !PT ;  /* 0x0000ffff05000812 */ /* 0x002fe400078ec0ff */
[----:B------:R-:W-:Y:S02]  /*2120*/  @P0 MOV R2, R4 ;  /* 0x0000000400020202 */ /* 0x000fe40000000f00 */
[----:B------:R-:W-:Y:S01]  /*2130*/  @P0 R2UR UR7, R0 ;  /* 0x00000000000702ca */ /* 0x000fe200000e0000 */
[----:B------:R-:W-:Y:S01]  /*2140*/  VIADD R0, R3, 0xb0 ;  /* 0x000000b003007836 */ /* 0x000fe20000000000 */
[----:B------:R-:W-:Y:S02]  /*2150*/  @P0 SHF.R.U32.HI R4, RZ, 0x10, R5 ;  /* 0x00000010ff040819 */ /* 0x000fe40000011605 */
[----:B------:R-:W-:Y:S02]  /*2160*/  @P0 R2UR UR8, R2 ;  /* 0x00000000020802ca */ /* 0x000fe400000e0000 */
[----:B------:R-:W-:-:S02]  /*2170*/  PRMT R0, RZ, 0x654, R0 ;  /* 0x00000654ff007816 */ /* 0x000fc40000000000 */
[----:B------:R-:W-:Y:S02]  /*2180*/  @P0 R2UR UR4, R4 ;  /* 0x00000000040402ca */ /* 0x000fe400000e0000 */
[----:B------:R1:W-:Y:S03]  /*2190*/  SYNCS.ARRIVE.TRANS64.RED.A1T0 RZ, [R0+URZ], RZ ;  /* 0x000000ff00ff79a7 */ /* 0x0003e600081004ff */
[----:B------:R-:W-:-:S04]  /*21a0*/  @UP1 UMOV UR27, UR7 ;  /* 0x00000007001b1c82 */ /* 0x000fc80008000000 */
[----:B------:R-:W-:-:S04]  /*21b0*/  @UP1 UMOV UR37, UR8 ;  /* 0x0000000800251c82 */ /* 0x000fc80008000000 */
[----:B------:R-:W-:Y:S01]  /*21c0*/  @UP1 UMOV UR36, UR4 ;  /* 0x0000000400241c82 */ /* 0x000fe20008000000 */
[----:B------:R-:W-:Y:S05]  /*21d0*/  BRA.U !UP0, `(.L_x_40) ;  /* 0x0000000108d47547 */ /* 0x000fea000b800000 */
[----:B------:R-:W2:Y:S01]  /*21e0*/  LDCU.128 UR12, c[0x0][0xb10] ;  /* 0x00016200ff0c77ac */ /* 0x000ea20008000c00 */
[----:B------:R-:W3:Y:S01]  /*21f0*/  LDCU UR26, c[0x0][0xb20] ;  /* 0x00016400ff1a77ac */ /* 0x000ee20008000800 */
[----:B------:R-:W4:Y:S01]  /*2200*/  LDCU UR20, c[0x0][0xb0c] ;  /* 0x00016180ff1477ac */ /* 0x000f220008000800 */
[----:B------:R-:W1:Y:S01]  /*2210*/  LDCU.64 UR10, c[0x0][0xb28] ;  /* 0x00016500ff0a77ac */ /* 0x000e620008000a00 */
[----:B------:R-:W-:Y:S02]  /*2220*/  UISETP.NE.AND UP3, UPT, UR42, 0x1, UPT ;  /* 0x000000012a00788c */ /* 0x000fe4000bf65270 */
[----:B--2---:R-:W-:Y:S02]  /*2230*/  UIMAD.WIDE.U32 UR16, UR38, UR15, URZ ;  /* 0x0000000f261072a5 */ /* 0x004fe4000f8e00ff */
[----:B------:R-:W-:Y:S02]  /*2240*/  UIMAD.WIDE.U32 UR8, UR39, UR12, URZ ;  /* 0x0000000c270872a5 */ /* 0x000fe4000f8e00ff */
[----:B------:R-:W-:-:S02]  /*2250*/  UISETP.NE.AND UP0, UPT, UR14, 0x1, UPT ;  /* 0x000000010e00788c */ /* 0x000fc4000bf05270 */
[----:B------:R-:W-:Y:S01]  /*2260*/  UIMAD.WIDE.U32 UR22, UR27, UR15, URZ ;  /* 0x0000000f1b1672a5 */ /* 0x000fe2000f8e00ff */
[----:B------:R-:W-:Y:S02]  /*2270*/  UMOV UR16, UR17 ;  /* 0x0000001100107c82 */ /* 0x000fe40008000000 */
[----:B------:R-:W-:Y:S01]  /*2280*/  UMOV UR8, UR9 ;  /* 0x0000000900087c82 */ /* 0x000fe20008000000 */
[----:B---3--:R-:W-:Y:S02]  /*2290*/  USHF.R.U32.HI UR16, URZ, UR26, UR16 ;  /* 0x0000001aff107299 */ /* 0x008fe40008011610 */
[----:B----4-:R-:W-:Y:S02]  /*22a0*/  UISETP.NE.AND UP2, UPT, UR20, 0x1, UPT ;  /* 0x000000011400788c */ /* 0x010fe4000bf45270 */
[----:B------:R-:W-:Y:S02]  /*22b0*/  USHF.R.U32.HI UR8, URZ, UR13, UR8 ;  /* 0x0000000dff087299 */ /* 0x000fe40008011608 */
[----:B------:R-:W-:-:S02]  /*22c0*/  USEL UR7, UR38, UR16, !UP0 ;  /* 0x0000001026077287 */ /* 0x000fc4000c000000 */
[----:B------:R-:W-:Y:S02]  /*22d0*/  USEL UR8, UR39, UR8, !UP2 ;  /* 0x0000000827087287 */ /* 0x000fe4000d000000 */
[----:B-1----:R-:W-:Y:S01]  /*22e0*/  UIMAD.WIDE.U32 UR16, UR7, UR10, URZ ;  /* 0x0000000a071072a5 */ /* 0x002fe2000f8e00ff */
[----:B------:R-:W-:Y:S01]  /*22f0*/  UMOV UR4, UR23 ;  /* 0x0000001700047c82 */ /* 0x000fe20008000000 */
[----:B------:R-:W-:Y:S02]  /*2300*/  UIMAD.WIDE.U32 UR18, UR37, UR12, URZ ;  /* 0x0000000c251272a5 */ /* 0x000fe4000f8e00ff */
[----:B------:R-:W-:-:S03]  /*2310*/  UIMAD.WIDE.U32 UR22, UR8, UR10, URZ ;  /* 0x0000000a081672a5 */ /* 0x000fc6000f8e00ff */
[----:B------:R-:W-:Y:S01]  /*2320*/  UMOV UR16, UR17 ;  /* 0x0000001100107c82 */ /* 0x000fe20008000000 */
[----:B------:R-:W-:Y:S02]  /*2330*/  USHF.R.U32.HI UR4, URZ, UR26, UR4 ;  /* 0x0000001aff047299 */ /* 0x000fe40008011604 */
[----:B------:R-:W-:Y:S01]  /*2340*/  @UP3 USHF.R.U32.HI UR7, URZ, UR11, UR16 ;  /* 0x0000000bff073299 */ /* 0x000fe20008011610 */
[----:B------:R-:W-:Y:S01]  /*2350*/  UMOV UR18, UR19 ;  /* 0x0000001300127c82 */ /* 0x000fe20008000000 */
[----:B------:R-:W-:Y:S01]  /*2360*/  UMOV UR22, UR23 ;  /* 0x0000001700167c82 */ /* 0x000fe20008000000 */
[----:B------:R-:W-:Y:S02]  /*2370*/  USHF.R.U32.HI UR13, URZ, UR13, UR18 ;  /* 0x0000000dff0d7299 */ /* 0x000fe40008011612 */
[----:B------:R-:W-:Y:S02]  /*2380*/  USEL UR4, UR27, UR4, !UP0 ;  /* 0x000000041b047287 */ /* 0x000fe4000c000000 */
[----:B------:R-:W-:-:S02]  /*2390*/  @UP3 USHF.R.U32.HI UR8, URZ, UR11, UR22 ;  /* 0x0000000bff083299 */ /* 0x000fc40008011616 */
[----:B------:R-:W-:Y:S02]  /*23a0*/  UIMAD UR9, UR42, UR7, URZ ;  /* 0x000000072a0972a4 */ /* 0x000fe4000f8e02ff */
[----:B------:R-:W-:Y:S02]  /*23b0*/  USEL UR7, UR37, UR13, !UP2 ;  /* 0x0000000d25077287 */ /* 0x000fe4000d000000 */
[----:B------:R-:W-:Y:S02]  /*23c0*/  UIMAD UR12, UR42, UR8, URZ ;  /* 0x000000082a0c72a4 */ /* 0x000fe4000f8e02ff */
[----:B------:R-:W-:Y:S02]  /*23d0*/  UISETP.GE.AND UP0, UPT, UR4, UR9, UPT ;  /* 0x000000090400728c */ /* 0x000fe4000bf06270 */
[----:B------:R-:W-:Y:S02]  /*23e0*/  UIMAD.WIDE.U32 UR16, UR4, UR10, URZ ;  /* 0x0000000a041072a5 */ /* 0x000fe4000f8e00ff */
[----:B------:R-:W-:-:S02]  /*23f0*/  UISETP.GE.OR UP0, UPT, UR7, UR12, UP0 ;  /* 0x0000000c0700728c */ /* 0x000fc40008706670 */
        /* <DEDUP_REMOVED lines=19> */
.L_x_40:
[----:B------:R-:W2:Y:S02]  /*2530*/  LDCU UR4, c[0x0][0xb30] ;  /* 0x00016600ff0477ac */ /* 0x000ea40008000800 */
[----:B--2---:R-:W-:-:S09]  /*2540*/  UISETP.NE.AND UP0, UPT, UR4, 0x1, UPT ;  /* 0x000000010400788c */ /* 0x004fd2000bf05270 */
[----:B------:R-:W-:Y:S05]  /*2550*/  BRA.U UP0, `(.L_x_41) ;  /* 0x0000000100447547 */ /* 0x000fea000b800000 */
[----:B------:R-:W2:Y:S01]  /*2560*/  LDCU.128 UR12, c[0x0][0xb10] ;  /* 0x00016200ff0c77ac */ /* 0x000ea20008000c00 */
[----:B------:R-:W3:Y:S01]  /*2570*/  LDCU UR16, c[0x0][0xb0c] ;  /* 0x00016180ff1077ac */ /* 0x000ee20008000800 */
[----:B------:R-:W4:Y:S01]  /*2580*/  LDCU UR17, c[0x0][0xb20] ;  /* 0x00016400ff1177ac */ /* 0x000f220008000800 */
[----:B--2---:R-:W-:Y:S02]  /*2590*/  UIMAD.WIDE.U32 UR10, UR37, UR12, URZ ;  /* 0x0000000c250a72a5 */ /* 0x004fe4000f8e00ff */
[----:B------:R-:W-:Y:S02]  /*25a0*/  UIMAD.WIDE.U32 UR8, UR27, UR15, URZ ;  /* 0x0000000f1b0872a5 */ /* 0x000fe4000f8e00ff */
[----:B---3--:R-:W-:Y:S02]  /*25b0*/  UISETP.NE.AND UP2, UPT, UR16, 0x1, UPT ;  /* 0x000000011000788c */ /* 0x008fe4000bf45270 */
[----:B------:R-:W-:Y:S01]  /*25c0*/  UISETP.NE.AND UP0, UPT, UR14, 0x1, UPT ;  /* 0x000000010e00788c */ /* 0x000fe2000bf05270 */
[----:B------:R-:W-:-:S02]  /*25d0*/  UMOV UR7, UR11 ;  /* 0x0000000b00077c82 */ /* 0x000fc40008000000 */
[----:B------:R-:W-:Y:S01]  /*25e0*/  UMOV UR4, UR9 ;  /* 0x0000000900047c82 */ /* 0x000fe20008000000 */
[----:B------:R-:W-:Y:S02]  /*25f0*/  USHF.R.U32.HI UR7, URZ, UR13, UR7 ;  /* 0x0000000dff077299 */ /* 0x000fe40008011607 */
[----:B----4-:R-:W-:Y:S02]  /*2600*/  USHF.R.U32.HI UR4, URZ, UR17, UR4 ;  /* 0x00000011ff047299 */ /* 0x010fe40008011604 */
[----:B------:R-:W-:Y:S02]  /*2610*/  USEL UR7, UR37, UR7, !UP2 ;  /* 0x0000000725077287 */ /* 0x000fe4000d000000 */
[----:B------:R-:W-:-:S04]  /*2620*/  USEL UR4, UR27, UR4, !UP0 ;  /* 0x000000041b047287 */ /* 0x000fc8000c000000 */
[----:B------:R-:W-:Y:S02]  /*2630*/  UIADD3 UR8, UPT, UPT, UR7, -UR4, URZ ;  /* 0x8000000407087290 */ /* 0x000fe4000fffe0ff */
[----:B------:R-:W-:Y:S02]  /*2640*/  UIADD3 UR4, UPT, UPT, -UR7, UR4, URZ ;  /* 0x0000000407047290 */ /* 0x000fe4000fffe1ff */
[----:B------:R-:W-:Y:S02]  /*2650*/  UIMAD UR27, UR8, UR14, UR27 ;  /* 0x0000000e081b72a4 */ /* 0x000fe4000f8e021b */
[----:B------:R-:W-:-:S12]  /*2660*/  UIMAD UR37, UR4, UR16, UR37 ;  /* 0x00000010042572a4 */ /* 0x000fd8000f8e0225 */
.L_x_41:
[----:B------:R-:W-:Y:S01]  /*2670*/  VIADD R11, R11, 0x1 ;  /* 0x000000010b0b7836 */ /* 0x000fe20000000000 */
[----:B------:R-:W-:Y:S02]  /*2680*/  R2UR UR7, R143 ;  /* 0x000000008f0772ca */ /* 0x000fe400000e0000 */
[----:B------:R-:W-:Y:S02]  /*2690*/  R2UR UR4, R142 ;  /* 0x000000008e0472ca */ /* 0x000fe400000e0000 */
[C---:B------:R-:W-:Y:S02]  /*26a0*/  ISETP.NE.AND P0, PT, R11.reuse, 0x2, PT ;  /* 0x000000020b00780c */ /* 0x040fe40003f05270 */
[----:B------:R-:W-:Y:S02]  /*26b0*/  PLOP3.LUT P1, PT, PT, PT, PT, 0x80, 0x8 ;  /* 0x000000000008781c */ /* 0x000fe40003f2f070 */
[----:B------:R-:W-:Y:S02]  /*26c0*/  SEL R3, RZ, 0x1, P0 ;  /* 0x00000001ff037807 */ /* 0x000fe40000000000 */
[----:B------:R-:W-:-:S02]  /*26d0*/  SEL R11, R11, RZ, P0 ;  /* 0x000000ff0b0b7207 */ /* 0x000fc40000000000 */
[----:B------:R-:W-:Y:S01]  /*26e0*/  LOP3.LUT R10, R10, R3, RZ, 0x3c, !PT ;  /* 0x000000030a0a7212 */ /* 0x000fe200078e3cff */
[----:B------:R-:W-:Y:S02]  /*26f0*/  UIADD3 UR16, UPT, UPT, UR37, UR7, URZ ;  /* 0x0000000725107290 */ /* 0x000fe4000fffe0ff */
[----:B------:R-:W-:Y:S01]  /*2700*/  UIADD3 UR20, UPT, UPT, UR27, UR4, URZ ;  /* 0x000000041b147290 */ /* 0x000fe2000fffe0ff */
[----:B------:R-:W-:Y:S11]  /*2710*/  BRA.U UP1, `(.L_x_42) ;  /* 0xfffffff1013c7547 */ /* 0x000ff6000b83ffff */
[----:B------:R-:W-:Y:S01]  /*2720*/  UIADD3 UR7, UPT, UPT, UR6, 0x28, URZ ;  /* 0x0000002806077890 */ /* 0x000fe2000fffe0ff */
[----:B------:R-:W-:-:S03]  /*2730*/  SHF.L.U32 R3, R12, 0x1f, RZ ;  /* 0x0000001f0c037819 */ /* 0x000fc600000006ff */
[----:B------:R-:W-:-:S09]  /*2740*/  ULEA UR4, UR5, UR7, 0x3 ;  /* 0x0000000705047291 */ /* 0x000fd2000f8e18ff */
[----:B------:R-:W2:Y:S02]  /*2750*/  SYNCS.PHASECHK.TRANS64.TRYWAIT P0, [UR4], R3 ;  /* 0x00000003ff0075a7 */ /* 0x000ea40008001104 */
[----:B--2---:R-:W-:Y:S05]  /*2760*/  @!P0 BRA `(.L_x_43) ;  /* 0x0000009000388947 */ /* 0x004fea0003800000 */
.L_x_136:
[----:B------:R-:W-:-:S04]  /*2770*/  UIADD3 UR4, UPT, UPT, UR5, 0x1, URZ ;  /* 0x0000000105047890 */ /* 0x000fc8000fffe0ff */
[----:B------:R-:W-:-:S04]  /*2780*/  UISETP.NE.AND UP0, UPT, UR4, 0x5, UPT ;  /* 0x000000050400788c */ /* 0x000fc8000bf05270 */
[----:B------:R-:W-:Y:S02]  /*2790*/  USEL UR6, URZ, 0x1, UP0 ;  /* 0x00000001ff067887 */ /* 0x000fe40008000000 */
[----:B------:R-:W-:-:S04]  /*27a0*/  USEL UR4, UR4, URZ, UP0 ;  /* 0x000000ff04047287 */ /* 0x000fc80008000000 */
[----:B------:R-:W-:Y:S01]  /*27b0*/  ULEA UR5, UR4, UR7, 0x3 ;  /* 0x0000000704057291 */ /* 0x000fe2000f8e18ff */
[----:B------:R-:W-:-:S04]  /*27c0*/  LOP3.LUT R2, R12, UR6, RZ, 0x3c, !PT ;  /* 0x000000060c027c12 */ /* 0x000fc8000f8e3cff */
[----:B-1----:R-:W-:-:S04]  /*27d0*/  SHF.L.U32 R3, R2, 0x1f, RZ ;  /* 0x0000001f02037819 */ /* 0x002fc800000006ff */
[----:B------:R-:W1:Y:S02]  /*27e0*/  SYNCS.PHASECHK.TRANS64.TRYWAIT P0, [UR5], R3 ;  /* 0x00000003ff0075a7 */ /* 0x000e640008001105 */
[----:B-1----:R-:W-:Y:S05]  /*27f0*/  @!P0 BRA `(.L_x_44) ;  /* 0x00000090002c8947 */ /* 0x002fea0003800000 */
.L_x_138:
        /* <DEDUP_REMOVED lines=9> */
.L_x_140:
        /* <DEDUP_REMOVED lines=9> */
.L_x_142:
[----:B------:R-:W-:-:S04]  /*2920*/  UIADD3 UR4, UPT, UPT, UR4, 0x1, URZ ;  /* 0x0000000104047890 */ /* 0x000fc8000fffe0ff */
[----:B------:R-:W-:-:S04]  /*2930*/  UISETP.NE.AND UP0, UPT, UR4, 0x5, UPT ;  /* 0x000000050400788c */ /* 0x000fc8000bf05270 */
[----:B------:R-:W-:Y:S02]  /*2940*/  USEL UR5, URZ, 0x1, UP0 ;  /* 0x00000001ff057887 */ /* 0x000fe40008000000 */
[----:B------:R-:W-:-:S04]  /*2950*/  USEL UR4, UR4, URZ, UP0 ;  /* 0x000000ff04047287 */ /* 0x000fc80008000000 */
[----:B------:R-:W-:Y:S01]  /*2960*/  ULEA UR4, UR4, UR7, 0x3 ;  /* 0x0000000704047291 */ /* 0x000fe2000f8e18ff */
[----:B-1----:R-:W-:-:S04]  /*2970*/  LOP3.LUT R3, R2, UR5, RZ, 0x3c, !PT ;  /* 0x0000000502037c12 */ /* 0x002fc8000f8e3cff */
[----:B------:R-:W-:Y:S01]  /*2980*/  SHF.L.U32 R3, R3, 0x1f, RZ ;  /* 0x0000001f03037819 */ /* 0x000fe200000006ff */
[----:B------:R-:W-:-:S07]  /*2990*/  IMAD.U32 R0, RZ, RZ, UR4 ;  /* 0x00000004ff007e24 */ /* 0x000fce000f8e00ff */
.L_x_47:
[----:B-1----:R1:W2:Y:S02]  /*29a0*/  SYNCS.PHASECHK.TRANS64.TRYWAIT P0, [R0+URZ], R3 ;  /* 0x00000003000075a7 */ /* 0x0022a400080011ff */
[----:B--2---:R-:W-:Y:S05]  /*29b0*/  @!P0 NANOSLEEP.SYNCS 0x989680 ;  /* 0x009896800000895d */ /* 0x004fea0003900000 */
[----:B------:R-:W2:Y:S02]  /*29c0*/  @!P0 SYNCS.PHASECHK.TRANS64 P0, [R0+URZ], R3 ;  /* 0x00000003000085a7 */ /* 0x000ea400080010ff */
[----:B--2---:R-:W-:Y:S05]  /*29d0*/  @P0 EXIT ;  /* 0x000000000000094d */ /* 0x004fea0003800000 */
[----:B------:R-:W-:Y:S05]  /*29e0*/  BRA `(.L_x_47) ;  /* 0xfffffffc00ec7947 */ /* 0x000fea000383ffff */
.L_x_22:
[----:B------:R-:W-:-:S04]  /*29f0*/  UISETP.NE.AND UP0, UPT, UR45, URZ, UPT ;  /* 0x000000ff2d00728c */ /* 0x000fc8000bf05270 */
[----:B------:R-:W-:-:S09]  /*2a00*/  UISETP.NE.OR UP0, UPT, UR17, 0x1, UP0 ;  /* 0x000000011100788c */ /* 0x000fd20008705670 */
[----:B------:R-:W-:Y:S05]  /*2a10*/  BRA.U UP0, `(.L_x_48) ;  /* 0x0000000500487547 */ /* 0x000fea000b800000 */
[----:B------:R-:W-:Y:S01]  /*2a20*/  ISETP.GE.U32.AND P2, PT, R0, 0x2, PT ;  /* 0x000000020000780c */ /* 0x000fe20003f46070 */
[----:B------:R-:W-:Y:S01]  /*2a30*/  IMAD.MOV.U32 R12, RZ, RZ, 0x1 ;  /* 0x00000001ff0c7424 */ /* 0x000fe200078e00ff */
[----:B------:R-:W-:Y:S02]  /*2a40*/  CS2R R10, SRZ ;  /* 0x00000000000a7805 */ /* 0x000fe4000001ff00 */
[----:B------:R-:W-:Y:S01]  /*2a50*/  CS2R R8, SRZ ;  /* 0x0000000000087805 */ /* 0x000fe2000001ff00 */
[----:B------:R-:W-:Y:S01]  /*2a60*/  UMOV UR6, 0x400 ;  /* 0x0000040000067882 */ /* 0x000fe20000000000 */
[----:B------:R-:W-:Y:S01]  /*2a70*/  UMOV UR5, URZ ;  /* 0x000000ff00057c82 */ /* 0x000fe20008000000 */
[----:B------:R-:W-:-:S12]  /*2a80*/  ULEA UR6, UR45, UR6, 0x18 ;  /* 0x000000062d067291 */ /* 0x000fd8000f8ec0ff */
.L_x_52:
[----:B------:R-:W-:Y:S02]  /*2a90*/  LEA R2, R8, UR6, 0x3 ;  /* 0x0000000608027c11 */ /* 0x000fe4000f8e18ff */
[----:B------:R-:W-:-:S03]  /*2aa0*/  SHF.L.U32 R5, R9, 0x1f, RZ ;  /* 0x0000001f09057819 */ /* 0x000fc600000006ff */
[----:B------:R-:W-:Y:S01]  /*2ab0*/  VIADD R4, R2, 0xf0 ;  /* 0x000000f002047836 */ /* 0x000fe20000000000 */
[----:B------:R-:W1:Y:S02]  /*2ac0*/  SYNCS.PHASECHK.TRANS64.TRYWAIT P0, [R2+URZ+0xe0], R5 ;  /* 0x0000e005020075a7 */ /* 0x000e6400080011ff */
[----:B-1----:R-:W-:Y:S05]  /*2ad0*/  @!P0 BRA `(.L_x_49) ;  /* 0x0000008c00bc8947 */ /* 0x002fea0003800000 */
.L_x_143:
[----:B------:R-:W-:Y:S01]  /*2ae0*/  ULEA UR4, UR5, UR6, 0x3 ;  /* 0x0000000605047291 */ /* 0x000fe2000f8e18ff */
[----:B------:R-:W-:Y:S02]  /*2af0*/  PRMT R4, RZ, 0x654, R4 ;  /* 0x00000654ff047816 */ /* 0x000fe40000000004 */
[----:B-1----:R-:W-:Y:S01]  /*2b00*/  SHF.L.U32 R5, R12, 0x1f, RZ ;  /* 0x0000001f0c057819 */ /* 0x002fe200000006ff */
[----:B------:R-:W-:Y:S01]  /*2b10*/  UIADD3 UR7, UPT, UPT, UR4, 0xa0, URZ ;  /* 0x000000a004077890 */ /* 0x000fe2000fffe0ff */
[----:B------:R1:W-:Y:S05]  /*2b20*/  SYNCS.ARRIVE.TRANS64.RED.A1T0 RZ, [R4+URZ], RZ ;  /* 0x000000ff04ff79a7 */ /* 0x0003ea00081004ff */
[----:B------:R-:W-:Y:S01]  /*2b30*/  IMAD.U32 R7, RZ, RZ, UR7 ;  /* 0x00000007ff077e24 */ /* 0x000fe2000f8e00ff */
[----:B------:R-:W2:Y:S04]  /*2b40*/  SYNCS.PHASECHK.TRANS64.TRYWAIT P0, [UR4+0xb0], R5 ;  /* 0x0000b005ff0075a7 */ /* 0x000ea80008001104 */
[----:B------:R-:W-:Y:S01]  /*2b50*/  PRMT R6, R0, 0x654, R7 ;  /* 0x0000065400067816 */ /* 0x000fe20000000007 */
[----:B-1----:R-:W-:Y:S01]  /*2b60*/  @!P2 IMAD.MOV.U32 R4, RZ, RZ, 0x10 ;  /* 0x00000010ff04a424 */ /* 0x002fe200078e00ff */
[----:B--2---:R-:W-:Y:S06]  /*2b70*/  @!P0 BRA `(.L_x_50) ;  /* 0x0000008c00a88947 */ /* 0x004fec0003800000 */
.L_x_145:
[----:B------:R-:W-:Y:S01]  /*2b80*/  ULEA UR8, UR5, UR6, 0x4 ;  /* 0x0000000605087291 */ /* 0x000fe2000f8e20ff */
[----:B------:R-:W-:Y:S01]  /*2b90*/  SEL R3, R6, R3, !P2 ;  /* 0x0000000306037207 */ /* 0x000fe20005000000 */
[----:B------:R-:W-:Y:S01]  /*2ba0*/  UIADD3 UR9, UPT, UPT, UR4, 0xa0, URZ ;  /* 0x000000a004097890 */ /* 0x000fe2000fffe0ff */
[----:B-1----:R-:W-:Y:S01]  /*2bb0*/  LEA R2, R11, UR6, 0x3 ;  /* 0x000000060b027c11 */ /* 0x002fe2000f8e18ff */
[----:B------:R-:W-:Y:S01]  /*2bc0*/  UIADD3 UR8, UPT, UPT, UR8, 0x110, URZ ;  /* 0x0000011008087890 */ /* 0x000fe2000fffe0ff */
[----:B------:R-:W-:Y:S01]  /*2bd0*/  SHF.L.U32 R5, R10, 0x1f, RZ ;  /* 0x0000001f0a057819 */ /* 0x000fe200000006ff */
[----:B------:R1:W-:Y:S01]  /*2be0*/  @!P2 SYNCS.ARRIVE.TRANS64.RED RZ, [R3+URZ], R4 ;  /* 0x0000000403ffa9a7 */ /* 0x0003e200080004ff */
[----:B------:R-:W-:Y:S01]  /*2bf0*/  UIADD3 UR4, UPT, UPT, UR5, 0x1, URZ ;  /* 0x0000000105047890 */ /* 0x000fe2000fffe0ff */
[----:B------:R-:W-:-:S03]  /*2c00*/  VIADD R8, R8, 0x1 ;  /* 0x0000000108087836 */ /* 0x000fc60000000000 */
[----:B------:R-:W-:Y:S02]  /*2c10*/  UISETP.NE.AND UP0, UPT, UR4, 0x2, UPT ;  /* 0x000000020400788c */ /* 0x000fe4000bf05270 */
[----:B------:R-:W-:Y:S06]  /*2c20*/  UGETNEXTWORKID.BROADCAST [UR8], [UR9] ;  /* 0x00000000080073ca */ /* 0x000fec0008000100 */
[----:B------:R-:W-:Y:S01]  /*2c30*/  USEL UR7, URZ, 0x1, UP0 ;  /* 0x00000001ff077887 */ /* 0x000fe20008000000 */
[----:B------:R-:W-:Y:S01]  /*2c40*/  ISETP.NE.AND P0, PT, R8, 0x2, PT ;  /* 0x000000020800780c */ /* 0x000fe20003f05270 */
[----:B------:R-:W-:Y:S01]  /*2c50*/  USEL UR5, UR4, URZ, UP0 ;  /* 0x000000ff04057287 */ /* 0x000fe20008000000 */
[----:B------:R-:W2:Y:S03]  /*2c60*/  SYNCS.PHASECHK.TRANS64.TRYWAIT P1, [R2+URZ+0xa0], R5 ;  /* 0x0000a005020075a7 */ /* 0x000ea600080211ff */
[----:B------:R-:W-:Y:S01]  /*2c70*/  LOP3.LUT R12, R12, UR7, RZ, 0x3c, !PT ;  /* 0x000000070c0c7c12 */ /* 0x000fe2000f8e3cff */
[----:B-12---:R-:W-:Y:S07]  /*2c80*/  @!P1 BRA `(.L_x_51) ;  /* 0x0000008c007c9947 */ /* 0x006fee0003800000 */
.L_x_146:
[C---:B------:R-:W-:Y:S01]  /*2c90*/  LEA R4, R11.reuse, UR6, 0x4 ;  /* 0x000000060b047c11 */ /* 0x040fe2000f8e20ff */
[----:B-1----:R-:W-:Y:S01]  /*2ca0*/  VIADD R2, R2, 0xb0 ;  /* 0x000000b002027836 */ /* 0x002fe20000000000 */
[----:B------:R-:W-:Y:S01]  /*2cb0*/  SEL R8, R8, RZ, P0 ;  /* 0x000000ff08087207 */ /* 0x000fe20000000000 */
[----:B------:R-:W-:-:S03]  /*2cc0*/  VIADD R11, R11, 0x1 ;  /* 0x000000010b0b7836 */ /* 0x000fc60000000000 */
[----:B------:R-:W1:Y:S01]  /*2cd0*/  LDS.128 R4, [R4+0x110] ;  /* 0x0001100004047984 */ /* 0x000e620000000c00 */
[----:B------:R-:W-:Y:S02]  /*2ce0*/  PRMT R2, RZ, 0x654, R2 ;  /* 0x00000654ff027816 */ /* 0x000fe40000000002 */
[C---:B------:R-:W-:Y:S01]  /*2cf0*/  ISETP.NE.AND P1, PT, R11.reuse, 0x2, PT ;  /* 0x000000020b00780c */ /* 0x040fe20003f25270 */
[----:B------:R-:W-:Y:S01]  /*2d00*/  @!PT LDS RZ, [RZ] ;  /* 0x00000000fffff984 */ /* 0x000fe20000000800 */
[----:B------:R-:W-:Y:S01]  /*2d10*/  @!PT LDS RZ, [RZ] ;  /* 0x00000000fffff984 */ /* 0x000fe20000000800 */
[----:B------:R-:W-:Y:S01]  /*2d20*/  @!PT LDS RZ, [RZ] ;  /* 0x00000000fffff984 */ /* 0x000fe20000000800 */
[----:B------:R-:W-:Y:S01]  /*2d30*/  @!PT LDS RZ, [RZ] ;  /* 0x00000000fffff984 */ /* 0x000fe20000000800 */
[----:B------:R2:W-:Y:S06]  /*2d40*/  MEMBAR.ALL.CTA ;  /* 0x0000000000007992 */ /* 0x0005ec0000008000 */
[----:B--2---:R-:W2:Y:S01]  /*2d50*/  FENCE.VIEW.ASYNC.S ;  /* 0x00000000000073c6 */ /* 0x004ea20000000000 */
[----:B------:R-:W-:Y:S01]  /*2d60*/  SEL R11, R11, RZ, P1 ;  /* 0x000000ff0b0b7207 */ /* 0x000fe20000800000 */
[----:B--2---:R2:W-:Y:S01]  /*2d70*/  SYNCS.ARRIVE.TRANS64.RED.A1T0 RZ, [R2+URZ], RZ ;  /* 0x000000ff02ff79a7 */ /* 0x0045e200081004ff */
[----:B-1----:R-:W-:-:S02]  /*2d80*/  LOP3.LUT P3, RZ, R6, 0x1, RZ, 0xc0, !PT ;  /* 0x0000000106ff7812 */ /* 0x002fc4000786c0ff */
[----:B------:R-:W-:-:S04]  /*2d90*/  SEL R5, RZ, 0x1, P1 ;  /* 0x00000001ff057807 */ /* 0x000fc80000800000 */
[----:B------:R-:W-:Y:S02]  /*2da0*/  LOP3.LUT R10, R10, R5, RZ, 0x3c, !PT ;  /* 0x000000050a0a7212 */ /* 0x000fe400078e3cff */
[----:B--2---:R-:W-:-:S04]  /*2db0*/  SEL R2, RZ, 0x1, P0 ;  /* 0x00000001ff027807 */ /* 0x004fc80000000000 */
[----:B------:R-:W-:Y:S01]  /*2dc0*/  LOP3.LUT R9, R9, R2, RZ, 0x3c, !PT ;  /* 0x0000000209097212 */ /* 0x000fe200078e3cff */
[----:B------:R-:W-:Y:S06]  /*2dd0*/  @P3 BRA `(.L_x_52) ;  /* 0xfffffffc002c3947 */ /* 0x000fec000383ffff */
[----:B------:R-:W-:Y:S01]  /*2de0*/  ULEA UR4, UR5, UR6, 0x3 ;  /* 0x0000000605047291 */ /* 0x000fe2000f8e18ff */
[----:B------:R-:W-:-:S08]  /*2df0*/  SHF.L.U32 R3, R12, 0x1f, RZ ;  /* 0x0000001f0c037819 */ /* 0x000fd000000006ff */
[----:B------:R-:W1:Y:S02]  /*2e00*/  SYNCS.PHASECHK.TRANS64 P0, [UR4+0xb0], R3 ;  /* 0x0000b003ff0075a7 */ /* 0x000e640008001004 */
[----:B-1----:R-:W-:Y:S05]  /*2e10*/  @P0 BRA `(.L_x_53) ;  /* 0x0000000000080947 */ /* 0x002fea0003800000 */
[----:B------:R-:W1:Y:S02]  /*2e20*/  SYNCS.PHASECHK.TRANS64.TRYWAIT P0, [UR4+0xb0], R3 ;  /* 0x0000b003ff0075a7 */ /* 0x000e640008001104 */
[----:B-1----:R-:W-:Y:S05]  /*2e30*/  @!P0 BRA `(.L_x_54) ;  /* 0x0000008c00248947 */ /* 0x002fea0003800000 */
.L_x_53:
[----:B------:R-:W-:-:S04]  /*2e40*/  UIADD3 UR7, UPT, UPT, UR5, 0x1, URZ ;  /* 0x0000000105077890 */ /* 0x000fc8000fffe0ff */
[----:B------:R-:W-:-:S04]  /*2e50*/  UISETP.NE.AND UP0, UPT, UR7, 0x2, UPT ;  /* 0x000000020700788c */ /* 0x000fc8000bf05270 */
[----:B------:R-:W-:Y:S02]  /*2e60*/  USEL UR8, URZ, 0x1, UP0 ;  /* 0x00000001ff087887 */ /* 0x000fe40008000000 */
[----:B------:R-:W-:-:S04]  /*2e70*/  USEL UR7, UR7, URZ, UP0 ;  /* 0x000000ff07077287 */ /* 0x000fc80008000000 */
[----:B------:R-:W-:Y:S01]  /*2e80*/  ULEA UR7, UR7, UR6, 0x3 ;  /* 0x0000000607077291 */ /* 0x000fe2000f8e18ff */
[----:B-1----:R-:W-:-:S04]  /*2e90*/  LOP3.LUT R3, R12, UR8, RZ, 0x3c, !PT ;  /* 0x000000080c037c12 */ /* 0x002fc8000f8e3cff */
[----:B------:R-:W-:-:S04]  /*2ea0*/  SHF.L.U32 R0, R3, 0x1f, RZ ;  /* 0x0000001f03007819 */ /* 0x000fc800000006ff */
[----:B------:R-:W1:Y:S02]  /*2eb0*/  SYNCS.PHASECHK.TRANS64 P0, [UR7+0xb0], R0 ;  /* 0x0000b000ff0075a7 */ /* 0x000e640008001007 */
[----:B-1----:R-:W-:Y:S05]  /*2ec0*/  @P0 EXIT ;  /* 0x000000000000094d */ /* 0x002fea0003800000 */
[----:B------:R-:W-:Y:S02]  /*2ed0*/  SHF.L.U32 R3, R3, 0x1f, RZ ;  /* 0x0000001f03037819 */ /* 0x000fe400000006ff */
[----:B------:R-:W-:-:S07]  /*2ee0*/  MOV R0, UR7 ;  /* 0x0000000700007c02 */ /* 0x000fce0008000f00 */
.L_x_55:
[----:B-1----:R1:W2:Y:S02]  /*2ef0*/  SYNCS.PHASECHK.TRANS64.TRYWAIT P0, [R0+URZ+0xb0], R3 ;  /* 0x0000b003000075a7 */ /* 0x0022a400080011ff */
[----:B--2---:R-:W-:Y:S05]  /*2f00*/  @!P0 NANOSLEEP.SYNCS 0x989680 ;  /* 0x009896800000895d */ /* 0x004fea0003900000 */
[----:B------:R-:W2:Y:S02]  /*2f10*/  @!P0 SYNCS.PHASECHK.TRANS64 P0, [R0+URZ+0xb0], R3 ;  /* 0x0000b003000085a7 */ /* 0x000ea400080010ff */
[----:B--2---:R-:W-:Y:S05]  /*2f20*/  @P0 EXIT ;  /* 0x000000000000094d */ /* 0x004fea0003800000 */
[----:B------:R-:W-:Y:S05]  /*2f30*/  BRA `(.L_x_55) ;  /* 0xfffffffc00ec7947 */ /* 0x000fea000383ffff */
.L_x_48:
[----:B------:R-:W-:Y:S05]  /*2f40*/  BRA.U UP4, `(.L_x_56) ;  /* 0x0000000d04207547 */ /* 0x000fea000b800000 */
[----:B------:R-:W-:Y:S01]  /*2f50*/  UMOV UR4, 0x40 ;  /* 0x0000004000047882 */ /* 0x000fe20000000000 */
[----:B------:R-:W-:Y:S01]  /*2f60*/  NOP ;  /* 0x0000000000007918 */ /* 0x000fe20000000000 */
[----:B------:R-:W-:Y:S01]  /*2f70*/  ULEA UR5, UR45, UR4, 0x18 ;  /* 0x000000042d057291 */ /* 0x000fe2000f8ec0ff */
[----:B------:R-:W-:Y:S02]  /*2f80*/  UMOV UR6, 0x400 ;  /* 0x0000040000067882 */ /* 0x000fe40000000000 */
[----:B------:R-:W-:-:S06]  /*2f90*/  ULEA UR6, UR45, UR6, 0x18 ;  /* 0x000000062d067291 */ /* 0x000fcc000f8ec0ff */
[----:B------:R-:W1:Y:S02]  /*2fa0*/  LDS.U8 R0, [UR5+0x1c] ;  /* 0x00001c05ff007984 */ /* 0x000e640008000000 */
[----:B-1----:R-:W-:-:S13]  /*2fb0*/  ISETP.NE.AND P0, PT, R0, RZ, PT ;  /* 0x000000ff0000720c */ /* 0x002fda0003f05270 */
[----:B------:R-:W-:Y:S05]  /*2fc0*/  @P0 BRA `(.L_x_57) ;  /* 0x0000000000580947 */ /* 0x000fea0003800000 */
[----:B------:R-:W-:-:S13]  /*2fd0*/  ELECT P0, URZ, PT ;  /* 0x0000000000ff782f */ /* 0x000fda0003800000 */
[----:B------:R-:W-:Y:S05]  /*2fe0*/  @!P0 BRA `(.L_x_58) ;  /* 0x0000000000608947 */ /* 0x000fea0003800000 */
[----:B------:R-:W-:Y:S01]  /*2ff0*/  UMOV UR4, 0x10 ;  /* 0x0000001000047882 */ /* 0x000fe20000000000 */
[----:B------:R-:W-:Y:S01]  /*3000*/  HFMA2 R0, -RZ, RZ, 0, 5.9604644775390625e-08 ;  /* 0x00000001ff007431 */ /* 0x000fe200000001ff */
[----:B------:R-:W-:-:S03]  /*3010*/  MOV R3, 0xffff ;  /* 0x0000ffff00037802 */ /* 0x000fc60000000f00 */
[----:B------:R-:W-:Y:S04]  /*3020*/  DEPBAR.LE SB1, 0x36 ;  /* 0x00009d800000791a */ /* 0x000fe80000000000 */
[----:B------:R-:W1:Y:S02]  /*3030*/  UTCATOMSWS.FIND_AND_SET.ALIGN UP0, UR4, UR4 ;  /* 0x00000004000475e3 */ /* 0x000e640008000800 */
[----:B-1----:R-:W-:Y:S01]  /*3040*/  MOV R4, UR4 ;  /* 0x0000000400047c02 */ /* 0x002fe20008000f00 */
[----:B------:R-:W-:Y:S06]  /*3050*/  BRA.U UP0, `(.L_x_59) ;  /* 0x0000000100187547 */ /* 0x000fec000b800000 */
.L_x_60:
[----:B------:R-:W-:Y:S05]  /*3060*/  NANOSLEEP 0x64 ;  /* 0x000000640000795d */ /* 0x000fea0003800000 */
[----:B------:R-:W-:-:S05]  /*3070*/  UMOV UR4, 0x10 ;  /* 0x0000001000047882 */ /* 0x000fca0000000000 */
[----:B------:R-:W-:Y:S04]  /*3080*/  DEPBAR.LE SB1, 0x36 ;  /* 0x00009d800000791a */ /* 0x000fe80000000000 */
[----:B------:R-:W1:Y:S02]  /*3090*/  UTCATOMSWS.FIND_AND_SET.ALIGN UP0, UR4, UR4 ;  /* 0x00000004000475e3 */ /* 0x000e640008000800 */
[----:B-1----:R-:W-:Y:S01]  /*30a0*/  MOV R4, UR4 ;  /* 0x0000000400047c02 */ /* 0x002fe20008000f00 */
[----:B------:R-:W-:Y:S05]  /*30b0*/  BRA.U !UP0, `(.L_x_60) ;  /* 0xfffffffd08e87547 */ /* 0x000fea000b83ffff */
.L_x_59:
[-C--:B------:R-:W-:Y:S02]  /*30c0*/  SHF.L.U32 R3, R3, R4.reuse, RZ ;  /* 0x0000000403037219 */ /* 0x080fe400000006ff */
[----:B------:R-:W-:Y:S01]  /*30d0*/  SHF.L.U32 R0, R0, R4, RZ ;  /* 0x0000000400007219 */ /* 0x000fe200000006ff */
[----:B------:R-:W-:Y:S02]  /*30e0*/  IMAD.SHL.U32 R4, R4, 0x20, RZ ;  /* 0x0000002004047824 */ /* 0x000fe400078e00ff */
[----:B------:R1:W-:Y:S04]  /*30f0*/  ATOMS.OR RZ, [UR5+0x14], R3 ;  /* 0x00001403ffff798c */ /* 0x0003e8000b000005 */
[----:B------:R1:W-:Y:S04]  /*3100*/  ATOMS.OR RZ, [UR5+0x18], R0 ;  /* 0x00001800ffff798c */ /* 0x0003e8000b000005 */
[----:B------:R1:W-:Y:S01]  /*3110*/  STS [UR6+0x130], R4 ;  /* 0x00013004ff007988 */ /* 0x0003e20008000806 */
[----:B------:R-:W-:Y:S05]  /*3120*/  BRA `(.L_x_58) ;  /* 0x0000000000107947 */ /* 0x000fea0003800000 */
.L_x_57:
[----:B------:R-:W-:Y:S02]  /*3130*/  MOV R0, 0xffffffff ;  /* 0xffffffff00007802 */ /* 0x000fe40000000f00 */
[----:B------:R-:W-:-:S03]  /*3140*/  MOV R4, 0x3170 ;  /* 0x0000317000047802 */ /* 0x000fc60000000f00 */
[----:B------:R1:W-:Y:S04]  /*3150*/  STS [UR6+0x130], R0 ;  /* 0x00013000ff007988 */ /* 0x0003e80008000806 */
[----:B-1---5:R-:W-:Y:S05]  /*3160*/  CALL.REL.NOINC `($__internal_1_$__cuda_sm10x_tcgen05_guardrail_trap_phase_invalid_during_alloc) ;  /* 0x00000090003c7944 */ /* 0x022fea0003c00000 */
.L_x_58:
[----:B------:R-:W-:Y:S05]  /*3170*/  WARPSYNC.ALL ;  /* 0x0000000000007948 */ /* 0x000fea0003800000 */
[----:B------:R-:W2:Y:S01]  /*3180*/  S2UR UR4, SR_CgaCtaId ;  /* 0x00000000000479c3 */ /* 0x000ea20000008800 */
[----:B------:R-:W-:Y:S01]  /*3190*/  UMOV UR13, 0x400 ;  /* 0x00000400000d7882 */ /* 0x000fe20000000000 */
[----:B------:R-:W-:-:S06]  /*31a0*/  NOP ;  /* 0x0000000000007918 */ /* 0x000fcc0000000000 */
[----:B------:R-:W-:Y:S06]  /*31b0*/  BAR.ARV 0x6, 0xa0 ;  /* 0x0182800000007b1d */ /* 0x000fec0000002000 */
[----:B------:R-:W3:Y:S01]  /*31c0*/  LDCU UR5, c[0x0][0x38c] ;  /* 0x00007180ff0577ac */ /* 0x000ee20008000800 */
[----:B------:R-:W-:Y:S01]  /*31d0*/  LOP3.LUT R2, R2, 0xffff, RZ, 0xc0, !PT ;  /* 0x0000ffff02027812 */ /* 0x000fe200078ec0ff */
[----:B------:R-:W-:Y:S01]  /*31e0*/  IMAD.MOV.U32 R11, RZ, RZ, 0x1 ;  /* 0x00000001ff0b7424 */ /* 0x000fe200078e00ff */
[----:B------:R-:W-:Y:S01]  /*31f0*/  CS2R R8, SRZ ;  /* 0x0000000000087805 */ /* 0x000fe2000001ff00 */
[----:B------:R-:W4:Y:S01]  /*3200*/  LDCU UR8, c[0x0][0x38c] ;  /* 0x00007180ff0877ac */ /* 0x000f220008000800 */
[----:B------:R-:W-:Y:S01]  /*3210*/  R2UR UR15, R2 ;  /* 0x00000000020f72ca */ /* 0x000fe200000e0000 */
[----:B------:R-:W-:Y:S01]  /*3220*/  IMAD.MOV.U32 R10, RZ, RZ, RZ ;  /* 0x000000ffff0a7224 */ /* 0x000fe200078e00ff */
[----:B------:R-:W-:Y:S01]  /*3230*/  UMOV UR19, URZ ;  /* 0x000000ff00137c82 */ /* 0x000fe20008000000 */
[----:B------:R-:W-:Y:S01]  /*3240*/  UMOV UR10, URZ ;  /* 0x000000ff000a7c82 */ /* 0x000fe20008000000 */
[----:B--2---:R-:W-:Y:S01]  /*3250*/  ULEA UR13, UR4, UR13, 0x18 ;  /* 0x0000000d040d7291 */ /* 0x004fe2000f8ec0ff */
[----:B------:R-:W-:Y:S01]  /*3260*/  UMOV UR20, 0x0 ;  /* 0x0000000000147882 */ /* 0x000fe20000000000 */
[----:B------:R-:W-:-:S02]  /*3270*/  UMOV UR21, 0x84004a0 ;  /* 0x084004a000157882 */ /* 0x000fc40000000000 */
[----:B------:R-:W-:Y:S02]  /*3280*/  UIADD3 UR6, UPT, UPT, UR13, 0xc400, URZ ;  /* 0x0000c4000d067890 */ /* 0x000fe4000fffe0ff */
[----:B------:R-:W-:Y:S02]  /*3290*/  UIADD3 UR7, UPT, UPT, UR13, 0x11400, URZ ;  /* 0x000114000d077890 */ /* 0x000fe4000fffe0ff */
[----:B---3--:R-:W-:Y:S01]  /*32a0*/  UIADD3 UR5, UPT, UPT, UR5, 0x1f, URZ ;  /* 0x0000001f05057890 */ /* 0x008fe2000fffe0ff */
[----:B-1----:R-:W1:Y:S01]  /*32b0*/  LDS R0, [UR13+0x130] ;  /* 0x0001300dff007984 */ /* 0x002e620008000800 */
[----:B------:R-:W-:Y:S02]  /*32c0*/  USHF.R.U32.HI UR6, URZ, 0x4, UR6 ;  /* 0x00000004ff067899 */ /* 0x000fe40008011606 */
[----:B------:R-:W-:Y:S02]  /*32d0*/  USHF.R.S32.HI UR4, URZ, 0x1f, UR5 ;  /* 0x0000001fff047899 */ /* 0x000fe40008011405 */
[----:B------:R-:W-:-:S02]  /*32e0*/  ULOP3.LUT UR6, UR6, 0x3fff, URZ, 0xc0, !UPT ;  /* 0x00003fff06067892 */ /* 0x000fc4000f8ec0ff */
[----:B------:R-:W-:Y:S02]  /*32f0*/  ULEA.HI UR4, UR4, UR5, URZ, 0x5 ;  /* 0x0000000504047291 */ /* 0x000fe4000f8f28ff */
[----:B------:R-:W-:Y:S02]  /*3300*/  USHF.R.U32.HI UR5, URZ, 0x4, UR7 ;  /* 0x00000004ff057899 */ /* 0x000fe40008011607 */
[----:B------:R-:W-:Y:S02]  /*3310*/  USHF.R.S32.HI UR22, URZ, 0x5, UR4 ;  /* 0x00000005ff167899 */ /* 0x000fe40008011404 */
[----:B------:R-:W-:Y:S02]  /*3320*/  ULOP3.LUT UR5, UR5, 0x3fff, URZ, 0xc0, !UPT ;  /* 0x00003fff05057892 */ /* 0x000fe4000f8ec0ff */
[----:B------:R-:W-:Y:S02]  /*3330*/  UISETP.LT.AND UP0, UPT, UR22, 0x1, UPT ;  /* 0x000000011600788c */ /* 0x000fe4000bf01270 */
[----:B------:R-:W-:-:S02]  /*3340*/  ULOP3.LUT UR16, UR6, 0x10000, URZ, 0xfc, !UPT ;  /* 0x0001000006107892 */ /* 0x000fc4000f8efcff */
[----:B------:R-:W-:Y:S02]  /*3350*/  USEL UR23, UR22, 0x1, !UP0 ;  /* 0x0000000116177887 */ /* 0x000fe4000c000000 */
[----:B------:R-:W-:Y:S02]  /*3360*/  ULOP3.LUT UR17, UR5, 0x10000, URZ, 0xfc, !UPT ;  /* 0x0001000005117892 */ /* 0x000fe4000f8efcff */
[----:B------:R-:W-:Y:S02]  /*3370*/  UIADD3 UR23, UPT, UPT, -UR23, URZ, URZ ;  /* 0x000000ff17177290 */ /* 0x000fe4000fffe1ff */
[----:B----4-:R-:W-:Y:S01]  /*3380*/  UISETP.GE.AND UP4, UPT, UR8, 0x1, UPT ;  /* 0x000000010800788c */ /* 0x010fe2000bf86270 */
[----:B-1----:R-:W-:-:S15]  /*3390*/  R2UR UR24, R0 ;  /* 0x00000000001872ca */ /* 0x002fde00000e0000 */
.L_x_67:
[----:B------:R-:W-:Y:S02]  /*33a0*/  LEA R0, R10, UR13, 0x3 ;  /* 0x0000000d0a007c11 */ /* 0x000fe4000f8e18ff */
[----:B------:R-:W-:Y:S02]  /*33b0*/  SHF.L.U32 R5, R9, 0x1f, RZ ;  /* 0x0000001f09057819 */ /* 0x000fe400000006ff */
[----:B------:R-:W-:Y:S01]  /*33c0*/  PLOP3.LUT P0, PT, PT, PT, UP4, 0x80, 0x8 ;  /* 0x000000000008781c */ /* 0x000fe20003f0f048 */
[----:B------:R-:W-:Y:S01]  /*33d0*/  VIADD R3, R0, 0xb0 ;  /* 0x000000b000037836 */ /* 0x000fe20000000000 */
[----:B-1----:R-:W1:Y:S02]  /*33e0*/  SYNCS.PHASECHK.TRANS64.TRYWAIT P1, [R0+URZ+0xa0], R5 ;  /* 0x0000a005000075a7 */ /* 0x002e6400080211ff */
[----:B-1-3--:R-:W-:Y:S09]  /*33f0*/  @!P1 BRA `(.L_x_61) ;  /* 0x0000008400cc9947 */ /* 0x00aff20003800000 */
.L_x_148:
[----:B------:R-:W-:Y:S01]  /*3400*/  LEA R4, R10, UR13, 0x4 ;  /* 0x0000000d0a047c11 */ /* 0x000fe2000f8e20ff */
[----:B------:R-:W-:Y:S01]  /*3410*/  @UP4 ULEA UR4, UR10, UR13, 0x3 ;  /* 0x0000000d0a044291 */ /* 0x000fe2000f8e18ff */
[----:B------:R-:W-:Y:S01]  /*3420*/  PLOP3.LUT P2, PT, PT, PT, PT, 0x80, 0x8 ;  /* 0x000000000008781c */ /* 0x000fe20003f4f070 */
[----:B------:R-:W-:Y:S01]  /*3430*/  ULEA UR18, UR19, UR13, 0x3 ;  /* 0x0000000d13127291 */ /* 0x000fe2000f8e18ff */
[----:B------:R-:W-:Y:S02]  /*3440*/  PRMT R3, RZ, 0x654, R3 ;  /* 0x00000654ff037816 */ /* 0x000fe40000000003 */
[----:B-1----:R-:W1:Y:S01]  /*3450*/  LDS.128 R4, [R4+0x110] ;  /* 0x0001100004047984 */ /* 0x002e620000000c00 */
[----:B------:R-:W-:Y:S02]  /*3460*/  @P0 SHF.L.U32 R2, R8, 0x1f, RZ ;  /* 0x0000001f08020819 */ /* 0x000fe400000006ff */
[----:B------:R-:W-:Y:S01]  /*3470*/  SHF.L.U32 R0, R11, 0x1f, RZ ;  /* 0x0000001f0b007819 */ /* 0x000fe200000006ff */
[----:B------:R-:W-:Y:S01]  /*3480*/  @!PT LDS RZ, [RZ] ;  /* 0x00000000fffff984 */ /* 0x000fe20000000800 */
[----:B------:R-:W-:Y:S01]  /*3490*/  @!PT LDS RZ, [RZ] ;  /* 0x00000000fffff984 */ /* 0x000fe20000000800 */
[----:B------:R-:W-:Y:S01]  /*34a0*/  @!PT LDS RZ, [RZ] ;  /* 0x00000000fffff984 */ /* 0x000fe20000000800 */
[----:B------:R-:W-:Y:S01]  /*34b0*/  @!PT LDS RZ, [RZ] ;  /* 0x00000000fffff984 */ /* 0x000fe20000000800 */
[----:B------:R2:W-:Y:S06]  /*34c0*/  MEMBAR.ALL.CTA ;  /* 0x0000000000007992 */ /* 0x0005ec0000008000 */
[----:B--2---:R-:W2:Y:S02]  /*34d0*/  FENCE.VIEW.ASYNC.S ;  /* 0x00000000000073c6 */ /* 0x004ea40000000000 */
[----:B--2---:R2:W-:Y:S01]  /*34e0*/  SYNCS.ARRIVE.TRANS64.RED.A1T0 RZ, [R3+URZ], RZ ;  /* 0x000000ff03ff79a7 */ /* 0x0045e200081004ff */
[----:B------:R2:W3:Y:S01]  /*34f0*/  @P0 SYNCS.PHASECHK.TRANS64.TRYWAIT P2, [UR4], R2 ;  /* 0x00000002ff0005a7 */ /* 0x0004e20008041104 */
[----:B-1----:R-:W-:Y:S01]  /*3500*/  LOP3.LUT P1, RZ, R6, 0x1, RZ, 0xc0, !PT ;  /* 0x0000000106ff7812 */ /* 0x002fe2000782c0ff */
[----:B------:R-:W1:Y:S02]  /*3510*/  SYNCS.PHASECHK.TRANS64.TRYWAIT P0, [UR18+0xd0], R0 ;  /* 0x0000d000ff0075a7 */ /* 0x000e640008001112 */
[----:B-123--:R-:W-:Y:S10]  /*3520*/  @!P0 BRA `(.L_x_62) ;  /* 0x0000008400948947 */ /* 0x00eff40003800000 */
.L_x_150:
[----:B------:R-:W-:Y:S01]  /*3530*/  IADD3 R10, PT, PT, R10, 0x1, RZ ;  /* 0x000000010a0a7810 */ /* 0x000fe20007ffe0ff */
[----:B------:R-:W-:Y:S06]  /*3540*/  BRA.U !UP4, `(.L_x_63) ;  /* 0x000000010c887547 */ /* 0x000fec000b800000 */
[----:B------:R-:W-:Y:S02]  /*3550*/  ULEA UR14, UR19, UR24, 0x8 ;  /* 0x00000018130e7291 */ /* 0x000fe4000f8e40ff */
[----:B------:R-:W-:Y:S01]  /*3560*/  UPLOP3.LUT UP2, UPT, UPT, UPT, UPT, 0x40, 0x4 ;  /* 0x000000000004789c */ /* 0x000fe20003f4e870 */
[----:B------:R-:W-:Y:S01]  /*3570*/  UMOV UR12, UR23 ;  /* 0x00000017000c7c82 */ /* 0x000fe20008000000 */
[----:B------:R-:W-:Y:S01]  /*3580*/  UMOV UR11, UR22 ;  /* 0x00000016000b7c82 */ /* 0x000fe20008000000 */
[----:B------:R-:W-:-:S08]  /*3590*/  UMOV UR5, UR10 ;  /* 0x0000000a00057c82 */ /* 0x000fd00008000000 */
.L_x_66:
[----:B------:R-:W-:Y:S02]  /*35a0*/  UIADD3 UR12, UPT, UPT, UR12, 0x1, URZ ;  /* 0x000000010c0c7890 */ /* 0x000fe4000fffe0ff */
[----:B--2---:R-:W-:Y:S02]  /*35b0*/  ULEA UR6, UR5, UR13, 0x3 ;  /* 0x0000000d05067291 */ /* 0x004fe4000f8e18ff */
[----:B------:R-:W-:Y:S01]  /*35c0*/  UISETP.NE.AND UP3, UPT, UR12, URZ, UPT ;  /* 0x000000ff0c00728c */ /* 0x000fe2000bf65270 */
[----:B---3--:R-:W-:Y:S10]  /*35d0*/  @P2 BRA `(.L_x_64) ;  /* 0x00000000000c2947 */ /* 0x008ff40003800000 */
[----:B-1----:R-:W-:Y:S04]  /*35e0*/  SHF.L.U32 R3, R8, 0x1f, RZ ;  /* 0x0000001f08037819 */ /* 0x002fe800000006ff */
[----:B------:R-:W1:Y:S02]  /*35f0*/  SYNCS.PHASECHK.TRANS64.TRYWAIT P0, [UR6], R3 ;  /* 0x00000003ff0075a7 */ /* 0x000e640008001106 */
[----:B-1----:R-:W-:Y:S05]  /*3600*/  @!P0 BRA `(.L_x_65) ;  /* 0x0000008400748947 */ /* 0x002fea0003800000 */
.L_x_64:
[----:B------:R-:W-:Y:S01]  /*3610*/  UISETP.NE.AND UP0, UPT, UR11, 0x1, UPT ;  /* 0x000000010b00788c */ /* 0x000fe2000bf05270 */
[----:B------:R-:W-:Y:S01]  /*3620*/  PLOP3.LUT P2, PT, PT, PT, PT, 0x80, 0x8 ;  /* 0x000000000008781c */ /* 0x000fe20003f4f070 */
[----:B------:R-:W-:Y:S02]  /*3630*/  UIADD3 UR4, UPT, UPT, UR5, 0x1, URZ ;  /* 0x0000000105047890 */ /* 0x000fe4000fffe0ff */
[----:B------:R-:W-:Y:S02]  /*3640*/  ULEA UR8, UR5, UR17, 0x9 ;  /* 0x0000001105087291 */ /* 0x000fe4000f8e48ff */
[----:B------:R-:W-:Y:S01]  /*3650*/  UISETP.NE.AND UP1, UPT, UR4, 0x5, UPT ;  /* 0x000000050400788c */ /* 0x000fe2000bf25270 */
[----:B------:R-:W-:Y:S01]  /*3660*/  PLOP3.LUT P0, PT, PT, PT, UP0, 0x80, 0x8 ;  /* 0x000000000008781c */ /* 0x000fe20003f0f008 */
[----:B------:R-:W-:Y:S02]  /*3670*/  UIADD3 UR11, UPT, UPT, UR11, -0x1, URZ ;  /* 0xffffffff0b0b7890 */ /* 0x000fe4000fffe0ff */
[----:B------:R-:W-:Y:S02]  /*3680*/  USEL UR7, URZ, 0x1, UP1 ;  /* 0x00000001ff077887 */ /* 0x000fe40008800000 */
[----:B------:R-:W-:Y:S01]  /*3690*/  USEL UR10, UR4, URZ, UP1 ;  /* 0x000000ff040a7287 */ /* 0x000fe20008800000 */
[----:B------:R-:W-:Y:S03]  /*36a0*/  UMOV UR9, 0xc0004010 ;  /* 0xc000401000097882 */ /* 0x000fe60000000000 */
[----:B------:R-:W-:Y:S01]  /*36b0*/  @UP0 ULEA UR4, UR10, UR13, 0x3 ;  /* 0x0000000d0a040291 */ /* 0x000fe2000f8e18ff */
[----:B------:R-:W-:Y:S01]  /*36c0*/  LOP3.LUT R8, R8, UR7, RZ, 0x3c, !PT ;  /* 0x0000000708087c12 */ /* 0x000fe2000f8e3cff */
[----:B------:R-:W-:Y:S03]  /*36d0*/  UMOV UR7, 0xc0004010 ;  /* 0xc000401000077882 */ /* 0x000fe60000000000 */
[----:B-1----:R-:W-:Y:S04]  /*36e0*/  @P0 SHF.L.U32 R0, R8, 0x1f, RZ ;  /* 0x0000001f08000819 */ /* 0x002fe800000006ff */
[----:B------:R2:W3:Y:S01]  /*36f0*/  @P0 SYNCS.PHASECHK.TRANS64.TRYWAIT P2, [UR4], R0 ;  /* 0x00000000ff0005a7 */ /* 0x0004e20008041104 */
[----:B------:R-:W-:Y:S02]  /*3700*/  UIADD3 UR4, UPT, UPT, UR6, 0x28, URZ ;  /* 0x0000002806047890 */ /* 0x000fe4000fffe0ff */
[----:B------:R-:W-:Y:S03]  /*3710*/  ULEA UR6, UR5, UR16, 0x8 ;  /* 0x0000001005067291 */ /* 0x000fe6000f8e40ff */
[----:B------:R-:W-:Y:S06]  /*3720*/  UMOV UR5, UR10 ;  /* 0x0000000a00057c82 */ /* 0x000fec0008000000 */
[----:B------:R2:W-:Y:S01]  /*3730*/  UTCIMMA gdesc[UR6], gdesc[UR8], tmem[UR14], tmem[UR20], idesc[UR21], UP2 ;  /* 0x00ff1408060075ea */ /* 0x0005e2000900010e */
[----:B------:R-:W-:Y:S01]  /*3740*/  UPLOP3.LUT UP2, UPT, UPT, UPT, UPT, 0x80, 0x8 ;  /* 0x000000000008789c */ /* 0x000fe20003f4f070 */
[----:B------:R2:W-:Y:S01]  /*3750*/  UTCBAR.MULTICAST [UR4], URZ, UR15 ;  /* 0x000000ff040073e9 */ /* 0x0005e2000800080f */
[----:B------:R-:W-:Y:S09]  /*3760*/  BRA.U UP3, `(.L_x_66) ;  /* 0xfffffffd038c7547 */ /* 0x000ff2000b83ffff */
.L_x_63:
[----:B--2---:R-:W-:Y:S01]  /*3770*/  UIADD3 UR4, UPT, UPT, UR19, 0x1, URZ ;  /* 0x0000000113047890 */ /* 0x004fe2000fffe0ff */
[C---:B------:R-:W-:Y:S01]  /*3780*/  ISETP.NE.AND P0, PT, R10.reuse, 0x2, PT ;  /* 0x000000020a00780c */ /* 0x040fe20003f05270 */
[----:B------:R-:W-:Y:S02]  /*3790*/  UIADD3 UR5, UPT, UPT, UR18, 0xc0, URZ ;  /* 0x000000c012057890 */ /* 0x000fe4000fffe0ff */
[----:B------:R-:W-:Y:S01]  /*37a0*/  UISETP.NE.AND UP0, UPT, UR4, 0x2, UPT ;  /* 0x000000020400788c */ /* 0x000fe2000bf05270 */
[----:B-1----:R-:W-:Y:S02]  /*37b0*/  SEL R0, RZ, 0x1, P0 ;  /* 0x00000001ff007807 */ /* 0x002fe40000000000 */
[----:B------:R-:W-:Y:S01]  /*37c0*/  SEL R10, R10, RZ, P0 ;  /* 0x000000ff0a0a7207 */ /* 0x000fe20000000000 */
[----:B------:R-:W-:Y:S01]  /*37d0*/  USEL UR6, URZ, 0x1, UP0 ;  /* 0x00000001ff067887 */ /* 0x000fe20008000000 */
[----:B------:R-:W-:Y:S01]  /*37e0*/  LOP3.LUT R9, R9, R0, RZ, 0x3c, !PT ;  /* 0x0000000009097212 */ /* 0x000fe200078e3cff */
[----:B------:R-:W-:Y:S01]  /*37f0*/  USEL UR19, UR4, URZ, UP0 ;  /* 0x000000ff04137287 */ /* 0x000fe20008000000 */
[----:B------:R1:W-:Y:S03]  /*3800*/  UTCBAR [UR5], URZ ;  /* 0x000000ff050073e9 */ /* 0x0003e600080000ff */
[----:B------:R-:W-:Y:S01]  /*3810*/  LOP3.LUT R11, R11, UR6, RZ, 0x3c, !PT ;  /* 0x000000060b0b7c12 */ /* 0x000fe2000f8e3cff */
[----:B------:R-:W-:Y:S07]  /*3820*/  @P1 BRA `(.L_x_67) ;  /* 0xfffffff800dc1947 */ /* 0x000fee000383ffff */
[----:B------:R-:W2:Y:S01]  /*3830*/  S2UR UR7, SR_CgaCtaId ;  /* 0x00000000000779c3 */ /* 0x000ea20000008800 */
[----:B------:R-:W-:Y:S01]  /*3840*/  ELECT P0, URZ, PT ;  /* 0x0000000000ff782f */ /* 0x000fe20003800000 */
[----:B------:R-:W-:Y:S01]  /*3850*/  IMAD.MOV.U32 R0, RZ, RZ, 0x1 ;  /* 0x00000001ff007424 */ /* 0x000fe200078e00ff */
[----:B------:R-:W-:Y:S01]  /*3860*/  UIADD3 UR13, UPT, UPT, UR13, 0xd0, URZ ;  /* 0x000000d00d0d7890 */ /* 0x000fe2000fffe0ff */
[----:B------:R-:W-:Y:S01]  /*3870*/  SHF.L.U32 R3, R11, 0x1f, RZ ;  /* 0x0000001f0b037819 */ /* 0x000fe200000006ff */
[----:B------:R-:W-:-:S03]  /*3880*/  UMOV UR4, 0x40 ;  /* 0x0000004000047882 */ /* 0x000fc60000000000 */
[----:B------:R-:W-:Y:S01]  /*3890*/  UVIRTCOUNT.DEALLOC.SMPOOL 0x80 ;  /* 0x000000800000784c */ /* 0x000fe20000000000 */
[----:B--2---:R-:W-:Y:S02]  /*38a0*/  ULEA UR7, UR7, UR4, 0x18 ;  /* 0x0000000407077291 */ /* 0x004fe4000f8ec0ff */
[----:B------:R-:W-:-:S07]  /*38b0*/  ULEA UR4, UR19, UR13, 0x3 ;  /* 0x0000000d13047291 */ /* 0x000fce000f8e18ff */
[----:B------:R2:W-:Y:S02]  /*38c0*/  @P0 STS.U8 [UR7+0x1c], R0 ;  /* 0x00001c00ff000988 */ /* 0x0005e40008000007 */
[----:B------:R-:W4:Y:S02]  /*38d0*/  SYNCS.PHASECHK.TRANS64.TRYWAIT P0, [UR4], R3 ;  /* 0x00000003ff0075a7 */ /* 0x000f240008001104 */
[----:B--2-4-:R-:W-:Y:S05]  /*38e0*/  @!P0 BRA `(.L_x_68) ;  /* 0x0000008000d48947 */ /* 0x014fea0003800000 */
.L_x_153:
[----:B------:R-:W-:-:S04]  /*38f0*/  UIADD3 UR4, UPT, UPT, UR19, 0x1, URZ ;  /* 0x0000000113047890 */ /* 0x000fc8000fffe0ff */
[----:B------:R-:W-:-:S04]  /*3900*/  UISETP.NE.AND UP0, UPT, UR4, 0x2, UPT ;  /* 0x000000020400788c */ /* 0x000fc8000bf05270 */
[----:B-1----:R-:W-:Y:S02]  /*3910*/  USEL UR5, URZ, 0x1, UP0 ;  /* 0x00000001ff057887 */ /* 0x002fe40008000000 */
[----:B------:R-:W-:-:S04]  /*3920*/  USEL UR4, UR4, URZ, UP0 ;  /* 0x000000ff04047287 */ /* 0x000fc80008000000 */
[----:B------:R-:W-:Y:S01]  /*3930*/  ULEA UR4, UR4, UR13, 0x3 ;  /* 0x0000000d04047291 */ /* 0x000fe2000f8e18ff */
[----:B--2---:R-:W-:-:S04]  /*3940*/  LOP3.LUT R3, R11, UR5, RZ, 0x3c, !PT ;  /* 0x000000050b037c12 */ /* 0x004fc8000f8e3cff */
[----:B------:R-:W-:-:S04]  /*3950*/  SHF.L.U32 R3, R3, 0x1f, RZ ;  /* 0x0000001f03037819 */ /* 0x000fc800000006ff */
[----:B------:R-:W1:Y:S02]  /*3960*/  SYNCS.PHASECHK.TRANS64.TRYWAIT P0, [UR4], R3 ;  /* 0x00000003ff0075a7 */ /* 0x000e640008001104 */
[----:B-1----:R-:W-:Y:S05]  /*3970*/  @!P0 BRA `(.L_x_69) ;  /* 0x0000008000c88947 */ /* 0x002fea0003800000 */
.L_x_155:
[----:B------:R-:W-:Y:S01]  /*3980*/  NOP ;  /* 0x0000000000007918 */ /* 0x000fe20000000000 */
[----:B-1----:R-:W1:Y:S01]  /*3990*/  LDS R0, [UR7+0x14] ;  /* 0x00001407ff007984 */ /* 0x002e620008000800 */
[----:B------:R-:W-:Y:S01]  /*39a0*/  ULOP3.LUT UR4, UR24, 0xffff, URZ, 0xc0, !UPT ;  /* 0x0000ffff18047892 */ /* 0x000fe2000f8ec0ff */
[----:B------:R-:W-:Y:S01]  /*39b0*/  UMOV UR5, 0xffff ;  /* 0x0000ffff00057882 */ /* 0x000fe20000000000 */
[----:B------:R-:W-:Y:S02]  /*39c0*/  UMOV UR6, 0x1 ;  /* 0x0000000100067882 */ /* 0x000fe40000000000 */
[----:B------:R-:W-:-:S04]  /*39d0*/  USHF.R.U32.HI UR4, URZ, 0x5, UR4 ;  /* 0x00000005ff047899 */ /* 0x000fc80008011604 */
[----:B------:R-:W-:Y:S02]  /*39e0*/  USHF.L.U32 UR5, UR5, UR4, URZ ;  /* 0x0000000405057299 */ /* 0x000fe400080006ff */
[----:B------:R-:W-:-:S04]  /*39f0*/  USHF.L.U32 UR4, UR6, UR4, URZ ;  /* 0x0000000406047299 */ /* 0x000fc800080006ff */
[----:B-1----:R-:W-:-:S04]  /*3a00*/  LOP3.LUT R0, R0, UR5, RZ, 0xc0, !PT ;  /* 0x0000000500007c12 */ /* 0x002fc8000f8ec0ff */
[----:B------:R-:W-:-:S13]  /*3a10*/  ISETP.NE.AND P0, PT, R0, UR5, PT ;  /* 0x0000000500007c0c */ /* 0x000fda000bf05270 */
[----:B------:R-:W-:Y:S05]  /*3a20*/  @P0 BRA `(.L_x_70) ;  /* 0x0000000000580947 */ /* 0x000fea0003800000 */
[----:B------:R-:W1:Y:S02]  /*3a30*/  LDS R0, [UR7+0x18] ;  /* 0x00001807ff007984 */ /* 0x000e640008000800 */
[----:B-1----:R-:W-:-:S04]  /*3a40*/  LOP3.LUT R0, R0, UR4, RZ, 0xc0, !PT ;  /* 0x0000000400007c12 */ /* 0x002fc8000f8ec0ff */
[----:B------:R-:W-:-:S13]  /*3a50*/  ISETP.NE.AND P0, PT, R0, UR4, PT ;  /* 0x0000000400007c0c */ /* 0x000fda000bf05270 */
[----:B------:R-:W-:Y:S05]  /*3a60*/  @P0 BRA `(.L_x_71) ;  /* 0x00000000003c0947 */ /* 0x000fea0003800000 */
[----:B------:R-:W1:Y:S01]  /*3a70*/  S2R R2, SR_LANEID ;  /* 0x0000000000027919 */ /* 0x000e620000000000 */
[----:B------:R-:W-:Y:S01]  /*3a80*/  ULOP3.LUT UR5, URZ, UR5, URZ, 0x33, !UPT ;  /* 0x00000005ff057292 */ /* 0x000fe2000f8e33ff */
[----:B------:R-:W-:Y:S01]  /*3a90*/  LOP3.LUT R4, RZ, UR4, RZ, 0x33, !PT ;  /* 0x00000004ff047c12 */ /* 0x000fe2000f8e33ff */
[----:B------:R-:W-:Y:S02]  /*3aa0*/  VOTEU.ANY UR4, UPT, PT ;  /* 0x0000000000047886 */ /* 0x000fe400038e0100 */
[----:B------:R-:W-:Y:S01]  /*3ab0*/  UFLO.U32 UR4, UR4 ;  /* 0x00000004000472bd */ /* 0x000fe200080e0000 */
[----:B------:R-:W2:Y:S01]  /*3ac0*/  REDUX UR6, R4 ;  /* 0x00000000040673c4 */ /* 0x000ea20000000000 */
[----:B------:R-:W-:-:S06]  /*3ad0*/  IMAD.U32 R0, RZ, RZ, UR5 ;  /* 0x00000005ff007e24 */ /* 0x000fcc000f8e00ff */
[----:B------:R4:W-:Y:S01]  /*3ae0*/  UTCATOMSWS.AND URZ, UR5 ;  /* 0x0000000500ff79e3 */ /* 0x0009e20008000000 */
[----:B------:R-:W3:Y:S01]  /*3af0*/  REDUX UR8, R0 ;  /* 0x00000000000873c4 */ /* 0x000ee20000000000 */
[----:B-1----:R-:W-:Y:S01]  /*3b00*/  ISETP.EQ.U32.AND P0, PT, R2, UR4, PT ;  /* 0x0000000402007c0c */ /* 0x002fe2000bf02070 */
[----:B--2---:R-:W-:Y:S01]  /*3b10*/  IMAD.U32 R2, RZ, RZ, UR6 ;  /* 0x00000006ff027e24 */ /* 0x004fe2000f8e00ff */
[----:B---3--:R-:W-:-:S11]  /*3b20*/  MOV R3, UR8 ;  /* 0x0000000800037c02 */ /* 0x008fd60008000f00 */
[----:B------:R4:W-:Y:S04]  /*3b30*/  @P0 ATOMS.AND RZ, [UR7+0x14], R3 ;  /* 0x00001403ffff098c */ /* 0x0009e8000a800007 */
[----:B------:R4:W-:Y:S01]  /*3b40*/  @P0 ATOMS.AND RZ, [UR7+0x18], R2 ;  /* 0x00001802ffff098c */ /* 0x0009e2000a800007 */
[----:B------:R-:W-:Y:S05]  /*3b50*/  BRA `(.L_x_72) ;  /* 0x0000000000147947 */ /* 0x000fea0003800000 */
.L_x_71:
[----:B------:R-:W-:Y:S02]  /*3b60*/  MOV R2, 0x3b80 ;  /* 0x00003b8000027802 */ /* 0x000fe40000000f00 */
[----:B---3-5:R-:W-:Y:S05]  /*3b70*/  CALL.REL.NOINC `($__internal_0_$__cuda_sm10x_tcgen05_guardrail_trap_col_being_dealloced_not_returned_by_alloc) ;  /* 0x0000008400ac7944 */ /* 0x028fea0003c00000 */
[----:B------:R-:W-:Y:S05]  /*3b80*/  BRA `(.L_x_72) ;  /* 0x0000000000087947 */ /* 0x000fea0003800000 */
.L_x_70:
[----:B------:R-:W-:Y:S02]  /*3b90*/  MOV R2, 0x3bb0 ;  /* 0x00003bb000027802 */ /* 0x000fe40000000f00 */
[----:B---3-5:R-:W-:Y:S05]  /*3ba0*/  CALL.REL.NOINC `($__internal_2_$__cuda_sm10x_tcgen05_guardrail_trap_unallocated_columns_being_dealloced) ;  /* 0x0000008400b87944 */ /* 0x028fea0003c00000 */
.L_x_72:
[----:B------:R-:W-:Y:S01]  /*3bb0*/  NOP ;  /* 0x0000000000007918 */ /* 0x000fe20000000000 */
[----:B----4-:R-:W-:Y:S05]  /*3bc0*/  EXIT ;  /* 0x000000000000794d */ /* 0x010fea0003800000 */
.L_x_56:
[----:B------:R-:W-:-:S09]  /*3bd0*/  UISETP.NE.OR UP0, UPT, UR17, 0x3, !UP3 ;  /* 0x000000031100788c */ /* 0x000fd2000df05670 */
[----:B------:R-:W-:Y:S05]  /*3be0*/  BRA.U UP0, `(.L_x_73) ;  /* 0x0000001100587547 */ /* 0x000fea000b800000 */
[----:B------:R-:W1:Y:S01]  /*3bf0*/  LDCU UR31, c[0x0][0x370] ;  /* 0x00006e00ff1f77ac */ /* 0x000e620008000800 */
[----:B------:R-:W2:Y:S01]  /*3c00*/  LDC.64 R16, c[0x0][0x348] ;  /* 0x0000d200ff107b82 */ /* 0x000ea20000000a00 */
[----:B------:R-:W-:Y:S02]  /*3c10*/  HFMA2 R13, -RZ, RZ, 0, 0 ;  /* 0x00000000ff0d7431 */ /* 0x000fe400000001ff */
[----:B------:R-:W-:Y:S01]  /*3c20*/  IMAD.MOV.U32 R15, RZ, RZ, 0x1 ;  /* 0x00000001ff0f7424 */ /* 0x000fe200078e00ff */
[----:B------:R-:W1:Y:S01]  /*3c30*/  LDCU.128 UR48, c[0x0][0xb10] ;  /* 0x00016200ff3077ac */ /* 0x000e620008000c00 */
[----:B------:R-:W-:Y:S01]  /*3c40*/  IMAD.MOV.U32 R14, RZ, RZ, RZ ;  /* 0x000000ffff0e7224 */ /* 0x000fe200078e00ff */
[----:B------:R-:W-:Y:S01]  /*3c50*/  MOV R7, 0x2000 ;  /* 0x0000200000077802 */ /* 0x000fe20000000f00 */
[----:B------:R-:W3:Y:S01]  /*3c60*/  LDCU UR30, c[0x0][0x374] ;  /* 0x00006e80ff1e77ac */ /* 0x000ee20008000800 */
[----:B------:R-:W4:Y:S01]  /*3c70*/  LDC.64 R2, c[0x0][0x888] ;  /* 0x00022200ff027b82 */ /* 0x000f220000000a00 */
[----:B------:R-:W3:Y:S01]  /*3c80*/  LDCU UR15, c[0x0][0xb0c] ;  /* 0x00016180ff0f77ac */ /* 0x000ee20008000800 */
[----:B------:R-:W2:Y:S06]  /*3c90*/  LDCU UR40, c[0x0][0xb20] ;  /* 0x00016400ff2877ac */ /* 0x000eac0008000800 */
[----:B------:R-:W4:Y:S01]  /*3ca0*/  LDC.64 R4, c[0x0][0x890] ;  /* 0x00022400ff047b82 */ /* 0x000f220000000a00 */
[----:B------:R-:W2:Y:S01]  /*3cb0*/  LDCU UR4, c[0x0][0xb30] ;  /* 0x00016600ff0477ac */ /* 0x000ea20008000800 */
[----:B------:R-:W-:Y:S01]  /*3cc0*/  UMOV UR21, 0x400 ;  /* 0x0000040000157882 */ /* 0x000fe20000000000 */
[----:B-1----:R-:W-:-:S02]  /*3cd0*/  UIMAD.WIDE.U32 UR6, UR31, UR48, URZ ;  /* 0x000000301f0672a5 */ /* 0x002fc4000f8e00ff */
[----:B---3--:R-:W-:Y:S02]  /*3ce0*/  UIMAD.WIDE.U32 UR8, UR30, UR51, URZ ;  /* 0x000000331e0872a5 */ /* 0x008fe4000f8e00ff */
[----:B------:R-:W-:Y:S02]  /*3cf0*/  ULEA UR21, UR45, UR21, 0x18 ;  /* 0x000000152d157291 */ /* 0x000fe4000f8ec0ff */
[----:B------:R-:W-:Y:S02]  /*3d00*/  UPLOP3.LUT UP3, UPT, UPT, UPT, UPT, 0x40, 0x4 ;  /* 0x000000000004789c */ /* 0x000fe40003f6e870 */
[----:B------:R-:W-:Y:S01]  /*3d10*/  UIADD3 UR37, UPT, UPT, UR21, 0x68, URZ ;  /* 0x0000006815257890 */ /* 0x000fe2000fffe0ff */
[----:B------:R-:W-:Y:S01]  /*3d20*/  UMOV UR6, UR7 ;  /* 0x0000000700067c82 */ /* 0x000fe20008000000 */
[----:B------:R-:W-:Y:S01]  /*3d30*/  UMOV UR38, UR9 ;  /* 0x0000000900267c82 */ /* 0x000fe20008000000 */
[----:B------:R-:W-:Y:S02]  /*3d40*/  UISETP.GE.AND UP0, UPT, UR42, 0x1, UPT ;  /* 0x000000012a00788c */ /* 0x000fe4000bf06270 */
[----:B------:R-:W-:Y:S01]  /*3d50*/  UISETP.NE.AND UP4, UPT, UR42, 0x1, UPT ;  /* 0x000000012a00788c */ /* 0x000fe2000bf85270 */
[----:B------:R-:W1:Y:S01]  /*3d60*/  LDCU.64 UR22, c[0x0][0xb28] ;  /* 0x00016500ff1677ac */ /* 0x000e620008000a00 */
[----:B------:R-:W-:-:S02]  /*3d70*/  UISETP.NE.AND UP6, UPT, UR15, 0x1, UPT ;  /* 0x000000010f00788c */ /* 0x000fc4000bfc5270 */
[----:B------:R-:W-:Y:S02]  /*3d80*/  UISETP.NE.AND UP5, UPT, UR50, 0x1, UPT ;  /* 0x000000013200788c */ /* 0x000fe4000bfa5270 */
[----:B------:R-:W-:Y:S02]  /*3d90*/  UIADD3 UR33, UPT, UPT, UR21, 0x50, URZ ;  /* 0x0000005015217890 */ /* 0x000fe4000fffe0ff */
[----:B------:R-:W-:Y:S02]  /*3da0*/  UIADD3 UR25, UPT, UPT, UR21, 0x58, URZ ;  /* 0x0000005815197890 */ /* 0x000fe4000fffe0ff */
[----:B------:R-:W-:Y:S02]  /*3db0*/  UIADD3 UR17, UPT, UPT, UR21, 0x60, URZ ;  /* 0x0000006015117890 */ /* 0x000fe4000fffe0ff */
[----:B------:R-:W-:Y:S02]  /*3dc0*/  UPRMT UR37, UR45, 0x654, UR37 ;  /* 0x000006542d257896 */ /* 0x000fe40008000025 */
[----:B------:R-:W-:-:S02]  /*3dd0*/  USHF.R.U32.HI UR39, URZ, UR49, UR6 ;  /* 0x00000031ff277299 */ /* 0x000fc40008011606 */
[----:B--2---:R-:W-:Y:S02]  /*3de0*/  USHF.R.U32.HI UR38, URZ, UR40, UR38 ;  /* 0x00000028ff267299 */ /* 0x004fe40008011626 */
[----:B------:R-:W-:-:S11]  /*3df0*/  UISETP.NE.AND UP2, UPT, UR4, 0x1, UPT ;  /* 0x000000010400788c */ /* 0x000fd6000bf45270 */
.L_x_84:
[C---:B------:R-:W-:Y:S02]  /*3e00*/  LEA R12, R14.reuse, UR21, 0x3 ;  /* 0x000000150e0c7c11 */ /* 0x040fe4000f8e18ff */
[----:B------:R-:W-:Y:S02]  /*3e10*/  SHF.L.U32 R9, R13, 0x1f, RZ ;  /* 0x0000001f0d097819 */ /* 0x000fe400000006ff */
[----:B------:R-:W-:Y:S02]  /*3e20*/  LEA R10, R14, UR21, 0x4 ;  /* 0x000000150e0a7c11 */ /* 0x000fe4000f8e20ff */
[----:B--2---:R-:W2:Y:S02]  /*3e30*/  SYNCS.PHASECHK.TRANS64.TRYWAIT P0, [R12+URZ+0xa0], R9 ;  /* 0x0000a0090c0075a7 */ /* 0x004ea400080011ff */
[----:B--2---:R-:W-:Y:S05]  /*3e40*/  @!P0 BRA `(.L_x_74) ;  /* 0x0000007c00ac8947 */ /* 0x004fea0003800000 */
.L_x_156:
[----:B--2---:R-:W2:Y:S01]  /*3e50*/  LDS.128 R8, [R10+0x110] ;  /* 0x000110000a087984 */ /* 0x004ea20000000c00 */
[----:B------:R-:W-:Y:S01]  /*3e60*/  UISETP.GE.AND UP0, UPT, UR42, 0x1, UPT ;  /* 0x000000012a00788c */ /* 0x000fe2000bf06270 */
[----:B------:R-:W-:Y:S01]  /*3e70*/  @!PT LDS RZ, [RZ] ;  /* 0x00000000fffff984 */ /* 0x000fe20000000800 */
[----:B------:R-:W-:Y:S01]  /*3e80*/  @!PT LDS RZ, [RZ] ;  /* 0x00000000fffff984 */ /* 0x000fe20000000800 */
[----:B------:R-:W-:Y:S01]  /*3e90*/  @!PT LDS RZ, [RZ] ;  /* 0x00000000fffff984 */ /* 0x000fe20000000800 */
[----:B------:R-:W-:Y:S01]  /*3ea0*/  @!PT LDS RZ, [RZ] ;  /* 0x00000000fffff984 */ /* 0x000fe20000000800 */
[----:B------:R3:W-:Y:S06]  /*3eb0*/  MEMBAR.ALL.CTA ;  /* 0x0000000000007992 */ /* 0x0007ec0000008000 */
[----:B---3--:R-:W3:Y:S01]  /*3ec0*/  FENCE.VIEW.ASYNC.S ;  /* 0x00000000000073c6 */ /* 0x008ee20000000000 */
[----:B--2---:R-:W-:Y:S11]  /*3ed0*/  LOP3.LUT P0, RZ, R10, 0x1, RZ, 0xc0, !PT ;  /* 0x000000010aff7812 */ /* 0x004ff6000780c0ff */
[----:B------:R-:W-:Y:S02]  /*3ee0*/  @!UPT UIADD3 URZ, UPT, UPT, URZ, URZ, URZ ;  /* 0x000000fffffff290 */ /* 0x000fe4000fffe0ff */
[----:B---3--:R-:W-:Y:S01]  /*3ef0*/  VOTEU.ANY UP1, P0 ;  /* 0x0000000000ff7886 */ /* 0x008fe20000020100 */
[----:B------:R-:W-:Y:S11]  /*3f00*/  PLOP3.LUT P0, PT, PT, PT, UP1, 0x80, 0x8 ;  /* 0x000000000008781c */ /* 0x000ff60003f0f018 */
[----:B------:R-:W-:Y:S02]  /*3f10*/  @!UPT UIADD3 URZ, UPT, UPT, URZ, URZ, URZ ;  /* 0x000000fffffff290 */ /* 0x000fe4000fffe0ff */
[----:B------:R-:W-:Y:S02]  /*3f20*/  @P0 SHF.R.U32.HI R0, RZ, 0x10, R9 ;  /* 0x00000010ff000819 */ /* 0x000fe40000011609 */
[----:B------:R-:W-:Y:S02]  /*3f30*/  @P0 MOV R6, R8 ;  /* 0x0000000800060202 */ /* 0x000fe40000000f00 */
[----:B------:R-:W-:Y:S01]  /*3f40*/  @P0 R2UR UR4, R0 ;  /* 0x00000000000402ca */ /* 0x000fe200000e0000 */
[----:B------:R-:W-:Y:S01]  /*3f50*/  VIADD R0, R12, 0xb0 ;  /* 0x000000b00c007836 */ /* 0x000fe20000000000 */
[----:B------:R-:W-:Y:S02]  /*3f60*/  @P0 LOP3.LUT R8, R9, 0xffff, RZ, 0xc0, !PT ;  /* 0x0000ffff09080812 */ /* 0x000fe400078ec0ff */
[----:B------:R-:W-:Y:S02]  /*3f70*/  @P0 R2UR UR6, R6 ;  /* 0x00000000060602ca */ /* 0x000fe400000e0000 */
[----:B------:R-:W-:Y:S02]  /*3f80*/  PRMT R0, RZ, 0x654, R0 ;  /* 0x00000654ff007816 */ /* 0x000fe40000000000 */
[----:B------:R-:W-:Y:S02]  /*3f90*/  @P0 R2UR UR5, R8 ;  /* 0x00000000080502ca */ /* 0x000fe400000e0000 */
[----:B------:R2:W-:Y:S03]  /*3fa0*/  SYNCS.ARRIVE.TRANS64.RED.A1T0 RZ, [R0+URZ], RZ ;  /* 0x000000ff00ff79a7 */ /* 0x0005e600081004ff */
[----:B------:R-:W-:Y:S04]  /*3fb0*/  @UP1 UMOV UR29, UR4 ;  /* 0x00000004001d1c82 */ /* 0x000fe80008000000 */
[----:B------:R-:W-:Y:S04]  /*3fc0*/  @UP1 UMOV UR14, UR6 ;  /* 0x00000006000e1c82 */ /* 0x000fe80008000000 */
[----:B------:R-:W-:Y:S01]  /*3fd0*/  @UP1 UMOV UR13, UR5 ;  /* 0x00000005000d1c82 */ /* 0x000fe20008000000 */
[----:B------:R-:W-:Y:S05]  /*3fe0*/  BRA.U !UP0, `(.L_x_75) ;  /* 0x0000000108a47547 */ /* 0x000fea000b800000 */
[----:B------:R-:W-:Y:S02]  /*3ff0*/  UIMAD.WIDE.U32 UR18, UR13, UR51, URZ ;  /* 0x000000330d1272a5 */ /* 0x000fe4000f8e00ff */
[----:B------:R-:W-:Y:S02]  /*4000*/  UIMAD.WIDE.U32 UR26, UR14, UR48, URZ ;  /* 0x000000300e1a72a5 */ /* 0x000fe4000f8e00ff */
[----:B------:R-:W-:Y:S02]  /*4010*/  USEL UR4, UR30, UR38, !UP5 ;  /* 0x000000261e047287 */ /* 0x000fe4000e800000 */
[----:B------:R-:W-:Y:S02]  /*4020*/  USEL UR7, UR31, UR39, !UP6 ;  /* 0x000000271f077287 */ /* 0x000fe4000f000000 */
[----:B-1----:R-:W-:Y:S02]  /*4030*/  UIMAD.WIDE.U32 UR8, UR4, UR22, URZ ;  /* 0x00000016040872a5 */ /* 0x002fe4000f8e00ff */
[----:B------:R-:W-:Y:S01]  /*4040*/  UIMAD.WIDE.U32 UR10, UR7, UR22, URZ ;  /* 0x00000016070a72a5 */ /* 0x000fe2000f8e00ff */
[----:B------:R-:W-:Y:S02]  /*4050*/  UMOV UR5, UR19 ;  /* 0x0000001300057c82 */ /* 0x000fe40008000000 */
[----:B------:R-:W-:Y:S03]  /*4060*/  USHF.R.U32.HI UR6, URZ, UR40, UR5 ;  /* 0x00000028ff067299 */ /* 0x000fe60008011605 */
[----:B------:R-:W-:Y:S01]  /*4070*/  UMOV UR5, UR27 ;  /* 0x0000001b00057c82 */ /* 0x000fe20008000000 */
[----:B------:R-:W-:Y:S02]  /*4080*/  USEL UR6, UR13, UR6, !UP5 ;  /* 0x000000060d067287 */ /* 0x000fe4000e800000 */
[----:B------:R-:W-:Y:S03]  /*4090*/  USHF.R.U32.HI UR12, URZ, UR49, UR5 ;  /* 0x00000031ff0c7299 */ /* 0x000fe60008011605 */
[----:B------:R-:W-:Y:S02]  /*40a0*/  UMOV UR5, UR9 ;  /* 0x0000000900057c82 */ /* 0x000fe40008000000 */
[----:B------:R-:W-:Y:S03]  /*40b0*/  @UP4 USHF.R.U32.HI UR4, URZ, UR23, UR5 ;  /* 0x00000017ff044299 */ /* 0x000fe60008011605 */
[----:B------:R-:W-:Y:S01]  /*40c0*/  UMOV UR5, UR11 ;  /* 0x0000000b00057c82 */ /* 0x000fe20008000000 */
[----:B------:R-:W-:Y:S02]  /*40d0*/  UIMAD UR4, UR42, UR4, URZ ;  /* 0x000000042a0472a4 */ /* 0x000fe4000f8e02ff */
[----:B------:R-:W-:Y:S02]  /*40e0*/  @UP4 USHF.R.U32.HI UR7, URZ, UR23, UR5 ;  /* 0x00000017ff074299 */ /* 0x000fe40008011605 */
[----:B------:R-:W-:Y:S02]  /*40f0*/  UIMAD.WIDE.U32 UR10, UR6, UR22, URZ ;  /* 0x00000016060a72a5 */ /* 0x000fe4000f8e00ff */
[----:B------:R-:W-:Y:S02]  /*4100*/  USEL UR5, UR14, UR12, !UP6 ;  /* 0x0000000c0e057287 */ /* 0x000fe4000f000000 */
[----:B------:R-:W-:Y:S02]  /*4110*/  UIMAD UR8, UR42, UR7, URZ ;  /* 0x000000072a0872a4 */ /* 0x000fe4000f8e02ff */
[----:B------:R-:W-:Y:S03]  /*4120*/  UISETP.GE.AND UP0, UPT, UR6, UR4, UPT ;  /* 0x000000040600728c */ /* 0x000fe6000bf06270 */
[----:B------:R-:W-:Y:S01]  /*4130*/  UMOV UR4, UR11 ;  /* 0x0000000b00047c82 */ /* 0x000fe20008000000 */
[----:B------:R-:W-:Y:S02]  /*4140*/  UISETP.GE.OR UP0, UPT, UR5, UR8, UP0 ;  /* 0x000000080500728c */ /* 0x000fe40008706670 */
[----:B------:R-:W-:Y:S02]  /*4150*/  USHF.R.U32.HI UR4, URZ, UR23, UR4 ;  /* 0x00000017ff047299 */ /* 0x000fe40008011604 */
[----:B------:R-:W-:Y:S02]  /*4160*/  UIMAD.WIDE.U32 UR8, UR5, UR22, URZ ;  /* 0x00000016050872a5 */ /* 0x000fe4000f8e00ff */
[----:B------:R-:W-:Y:S04]  /*4170*/  USEL UR10, UR6, UR4, !UP4 ;  /* 0x00000004060a7287 */ /* 0x000fe8000e000000 */
[----:B------:R-:W-:Y:S01]  /*4180*/  UIADD3 UR11, UPT, UPT, -UR10, URZ, URZ ;  /* 0x000000ff0a0b7290 */ /* 0x000fe2000fffe1ff */
[----:B------:R-:W-:Y:S02]  /*4190*/  @!UP0 UMOV UR4, UR9 ;  /* 0x0000000900048c82 */ /* 0x000fe40008000000 */
[----:B------:R-:W-:Y:S02]  /*41a0*/  @!UP0 USHF.R.U32.HI UR4, URZ, UR23, UR4 ;  /* 0x00000017ff048299 */ /* 0x000fe40008011604 */
[----:B------:R-:W-:Y:S02]  /*41b0*/  UIMAD UR8, UR42, UR11, UR6 ;  /* 0x0000000b2a0872a4 */ /* 0x000fe4000f8e0206 */
[----:B------:R-:W-:Y:S04]  /*41c0*/  @!UP0 USEL UR4, UR5, UR4, !UP4 ;  /* 0x0000000405048287 */ /* 0x000fe8000e000000 */
[----:B------:R-:W-:Y:S02]  /*41d0*/  @!UP0 UIMAD UR8, UR7, UR8, UR4 ;  /* 0x00000008070882a4 */ /* 0x000fe4000f8e0204 */
[----:B------:R-:W-:Y:S02]  /*41e0*/  @!UP0 UIADD3 UR9, UPT, UPT, UR10, -UR4, URZ ;  /* 0x800000040a098290 */ /* 0x000fe4000fffe0ff */
[----:B------:R-:W-:Y:S02]  /*41f0*/  UIADD3 UR4, UPT, UPT, -UR5, URZ, URZ ;  /* 0x000000ff05047290 */ /* 0x000fe4000fffe1ff */
[----:B------:R-:W-:Y:S02]  /*4200*/  UIADD3 UR7, UPT, UPT, -UR6, URZ, URZ ;  /* 0x000000ff06077290 */ /* 0x000fe4000fffe1ff */
[----:B------:R-:W-:Y:S02]  /*4210*/  @!UP0 UIMAD UR6, UR9, UR42, UR5 ;  /* 0x0000002a090682a4 */ /* 0x000fe4000f8e0205 */
[----:B------:R-:W-:Y:S02]  /*4220*/  UIMAD UR14, UR15, UR4, UR14 ;  /* 0x000000040f0e72a4 */ /* 0x000fe4000f8e020e */
[----:B------:R-:W-:Y:S01]  /*4230*/  UIMAD UR13, UR50, UR7, UR13 ;  /* 0x00000007320d72a4 */ /* 0x000fe2000f8e020d */
[----:B------:R-:W-:Y:S02]  /*4240*/  @!UP0 UMOV UR5, UR8 ;  /* 0x0000000800058c82 */ /* 0x000fe40008000000 */
[----:B------:R-:W-:Y:S02]  /*4250*/  UIMAD UR14, UR5, UR15, UR14 ;  /* 0x0000000f050e72a4 */ /* 0x000fe4000f8e020e */
[----:B------:R-:W-:Y:S11]  /*4260*/  UIMAD UR13, UR6, UR50, UR13 ;  /* 0x00000032060d72a4 */ /* 0x000ff6000f8e020d */
[----:B------:R-:W-:Y:S01]  /*4270*/  @!UPT UIADD3 URZ, UPT, UPT, URZ, URZ, URZ ;  /* 0x000000fffffff290 */ /* 0x000fe2000fffe0ff */
.L_x_75:
[----:B------:R-:W3:Y:S01]  /*4280*/  @!UP2 LDCU.128 UR8, c[0x0][0xb10] ;  /* 0x00016200ff08a7ac */ /* 0x000ee20008000c00 */
[C---:B----4-:R-:W-:Y:S02]  /*4290*/  ISETP.NE.U32.AND P1, PT, R4.reuse, RZ, PT ;  /* 0x000000ff0400720c */ /* 0x050fe40003f25070 */
[----:B------:R-:W-:Y:S02]  /*42a0*/  ISETP.NE.U32.AND P0, PT, R4, RZ, PT ;  /* 0x000000ff0400720c */ /* 0x000fe40003f05070 */
[C---:B------:R-:W-:Y:S02]  /*42b0*/  ISETP.NE.AND.EX P1, PT, R5.reuse, RZ, PT, P1 ;  /* 0x000000ff0500720c */ /* 0x040fe40003f25310 */
[----:B------:R-:W-:Y:S01]  /*42c0*/  ISETP.NE.AND.EX P0, PT, R5, RZ, PT, P0 ;  /* 0x000000ff0500720c */ /* 0x000fe20003f05300 */
[----:B------:R-:W4:Y:S01]  /*42d0*/  @!UP2 LDCU UR5, c[0x0][0xb0c] ;  /* 0x00016180ff05a7ac */ /* 0x000f220008000800 */
[----:B------:R-:W-:Y:S01]  /*42e0*/  SHF.L.U32 R9, R15, 0x1f, RZ ;  /* 0x0000001f0f097819 */ /* 0x000fe200000006ff */
[----:B------:R-:W-:Y:S02]  /*42f0*/  USHF.L.U32 UR35, UR16, 0x7, URZ ;  /* 0x0000000710237899 */ /* 0x000fe400080006ff */
[----:B------:R-:W-:Y:S02]  /*4300*/  USHF.L.U32 UR34, UR20, 0x8, URZ ;  /* 0x0000000814227899 */ /* 0x000fe400080006ff */
[----:B---3--:R-:W-:Y:S07]  /*4310*/  UIMAD.WIDE.U32 UR6, UR14, UR8, URZ ;  /* 0x000000080e0672a5 */ /* 0x008fee000f8e00ff */
[----:B------:R-:W-:Y:S01]  /*4320*/  @!UP2 UMOV UR4, UR7 ;  /* 0x000000070004ac82 */ /* 0x000fe20008000000 */
[----:B----4-:R-:W-:Y:S02]  /*4330*/  @!UP2 UISETP.NE.AND UP0, UPT, UR5, 0x1, UPT ;  /* 0x000000010500a88c */ /* 0x010fe4000bf05270 */
[----:B------:R-:W-:Y:S02]  /*4340*/  @!UP2 USHF.R.U32.HI UR4, URZ, UR9, UR4 ;  /* 0x00000009ff04a299 */ /* 0x000fe40008011604 */
[----:B------:R-:W-:Y:S02]  /*4350*/  UIMAD.WIDE.U32 UR6, UR13, UR11, URZ ;  /* 0x0000000b0d0672a5 */ /* 0x000fe4000f8e00ff */
[----:B------:R-:W-:Y:S02]  /*4360*/  @!UP2 USEL UR8, UR14, UR4, !UP0 ;  /* 0x000000040e08a287 */ /* 0x000fe4000c000000 */
[----:B------:R-:W-:Y:S03]  /*4370*/  @!UP2 UISETP.NE.AND UP0, UPT, UR10, 0x1, UPT ;  /* 0x000000010a00a88c */ /* 0x000fe6000bf05270 */
[----:B------:R-:W-:Y:S02]  /*4380*/  @!UP2 UMOV UR6, UR7 ;  /* 0x000000070006ac82 */ /* 0x000fe40008000000 */
[----:B------:R-:W3:Y:S02]  /*4390*/  @!UP2 LDCU UR4, c[0x0][0xb20] ;  /* 0x00016400ff04a7ac */ /* 0x000ee40008000800 */
[----:B---3--:R-:W-:Y:S04]  /*43a0*/  @!UP2 USHF.R.U32.HI UR6, URZ, UR4, UR6 ;  /* 0x00000004ff06a299 */ /* 0x008fe80008011606 */
[----:B------:R-:W-:Y:S04]  /*43b0*/  @!UP2 USEL UR6, UR13, UR6, !UP0 ;  /* 0x000000060d06a287 */ /* 0x000fe8000c000000 */
[----:B------:R-:W-:Y:S02]  /*43c0*/  @!UP2 UIADD3 UR4, UPT, UPT, -UR8, UR6, URZ ;  /* 0x000000060804a290 */ /* 0x000fe4000fffe1ff */
[----:B------:R-:W-:Y:S02]  /*43d0*/  @!UP2 UIADD3 UR6, UPT, UPT, UR8, -UR6, URZ ;  /* 0x800000060806a290 */ /* 0x000fe4000fffe0ff */
[----:B------:R-:W-:Y:S02]  /*43e0*/  @!UP2 UIMAD UR14, UR4, UR5, UR14 ;  /* 0x00000005040ea2a4 */ /* 0x000fe4000f8e020e */
[----:B------:R-:W-:Y:S01]  /*43f0*/  @!UP2 UIMAD UR13, UR6, UR10, UR13 ;  /* 0x0000000a060da2a4 */ /* 0x000fe2000f8e020d */
[----:B------:R-:W-:Y:S11]  /*4400*/  BRA.U UP3, `(.L_x_76) ;  /* 0x0000000103107547 */ /* 0x000ff6000b800000 */
[----:B--2---:R-:W-:Y:S04]  /*4410*/  MOV R0, UR43 ;  /* 0x0000002b00007c02 */ /* 0x004fe80008000f00 */
[----:B------:R-:W-:Y:S04]  /*4420*/  SHF.L.U32 R11, R0, 0x1f, RZ ;  /* 0x0000001f000b7819 */ /* 0x000fe800000006ff */
[----:B------:R-:W2:Y:S02]  /*4430*/  SYNCS.PHASECHK.TRANS64.TRYWAIT P2, [UR21+0x98], R11 ;  /* 0x0000980bff0075a7 */ /* 0x000ea40008041115 */
[----:B--2---:R-:W-:Y:S05]  /*4440*/  @!P2 BRA `(.L_x_77) ;  /* 0x000000780040a947 */ /* 0x004fea0003800000 */
.L_x_76:
[----:B------:R-:W-:Y:S05]  /*4450*/  @!P1 BRA `(.L_x_78) ;  /* 0x0000000000309947 */ /* 0x000fea0003800000 */
[----:B------:R-:W-:Y:S01]  /*4460*/  ISETP.NE.U32.AND P1, PT, R2, RZ, PT ;  /* 0x000000ff0200720c */ /* 0x000fe20003f25070 */
[----:B------:R-:W3:Y:S01]  /*4470*/  LDCU.64 UR4, c[0x0][0x358] ;  /* 0x00006b00ff0477ac */ /* 0x000ee20008000a00 */
[----:B------:R-:W-:Y:S02]  /*4480*/  IMAD.MOV.U32 R140, RZ, RZ, 0x1 ;  /* 0x00000001ff8c7424 */ /* 0x000fe400078e00ff */
[----:B------:R-:W-:Y:S11]  /*4490*/  ISETP.NE.AND.EX P1, PT, R3, RZ, PT, P1 ;  /* 0x000000ff0300720c */ /* 0x000ff60003f25310 */
[----:B------:R-:W-:Y:S02]  /*44a0*/  @!UPT UIADD3 URZ, UPT, UPT, URZ, URZ, URZ ;  /* 0x000000fffffff290 */ /* 0x000fe4000fffe0ff */
[----:B--2---:R-:W2:Y:S01]  /*44b0*/  @P1 LDC.64 R10, c[0x0][0x888] ;  /* 0x00022200ff0a1b82 */ /* 0x004ea20000000a00 */
[----:B------:R-:W-:Y:S04]  /*44c0*/  @P1 IMAD R0, R4, UR36, RZ ;  /* 0x0000002404001c24 */ /* 0x000fe8000f8e02ff */
[----:B--2---:R-:W-:Y:S04]  /*44d0*/  @P1 IMAD.WIDE R10, R0, 0x4, R10 ;  /* 0x00000004000a1825 */ /* 0x004fe800078e020a */
[----:B------:R-:W-:Y:S01]  /*44e0*/  HFMA2 R0, -RZ, RZ, 0, 5.9604644775390625e-08 ;  /* 0x00000001ff007431 */ /* 0x000fe200000001ff */
[----:B---3-5:R3:W5:Y:S04]  /*44f0*/  @P1 LDG.E R72, desc[UR4][R10.64] ;  /* 0x000000040a481981 */ /* 0x028768000c1e1900 */
[----:B------:R-:W-:Y:S01]  /*4500*/  @!P1 PRMT R140, R0, 0x7610, R140 ;  /* 0x00007610008c9816 */ /* 0x000fe2000000008c */
[----:B---3--:R-:W4:Y:S06]  /*4510*/  @!P1 LDC R72, c[0x0][0x880] ;  /* 0x00022000ff489b82 */ /* 0x008f2c0000000800 */
.L_x_78:
[----:B----45:R-:W-:Y:S01]  /*4520*/  @!P0 ISETP.EQ.AND P1, PT, R72, RZ, PT ;  /* 0x000000ff4800820c */ /* 0x030fe20003f22270 */
[----:B------:R-:W-:Y:S01]  /*4530*/  @!UPT UIADD3 URZ, UPT, UPT, URZ, URZ, URZ ;  /* 0x000000fffffff290 */ /* 0x000fe2000fffe0ff */
[----:B------:R-:W-:Y:S11]  /*4540*/  @!P0 BRA `(.L_x_79) ;  /* 0x0000000000188947 */ /* 0x000ff60003800000 */
[----:B------:R-:W-:Y:S02]  /*4550*/  LOP3.LUT P0, RZ, R140, 0xff, RZ, 0xc0, !PT ;  /* 0x000000ff8cff7812 */ /* 0x000fe4000780c0ff */
[----:B------:R-:W-:Y:S04]  /*4560*/  ISETP.NE.U32.AND P1, PT, R2, RZ, PT ;  /* 0x000000ff0200720c */ /* 0x000fe80003f25070 */
[----:B------:R-:W-:Y:S04]  /*4570*/  ISETP.NE.AND.EX P1, PT, R3, RZ, PT, P1 ;  /* 0x000000ff0300720c */ /* 0x000fe80003f25310 */
[----:B------:R-:W-:Y:S03]  /*4580*/  PLOP3.LUT P1, PT, P1, PT, PT, 0x8, 0x80 ;  /* 0x000000000080781c */ /* 0x000fe60000f2e170 */
[----:B------:R-:W-:Y:S11]  /*4590*/  @P0 ISETP.EQ.AND P1, PT, R72, RZ, PT ;  /* 0x000000ff4800020c */ /* 0x000ff60003f22270 */
[----:B------:R-:W-:Y:S02]  /*45a0*/  @!UPT UIADD3 URZ, UPT, UPT, URZ, URZ, URZ ;  /* 0x000000fffffff290 */ /* 0x000fe4000fffe0ff */
.L_x_79:
[----:B------:R-:W3:Y:S01]  /*45b0*/  SYNCS.PHASECHK.TRANS64.TRYWAIT P2, [UR21+0x70], R9 ;  /* 0x00007009ff0075a7 */ /* 0x000ee20008041115 */
[----:B------:R-:W-:Y:S04]  /*45c0*/  ELECT P0, URZ, PT ;  /* 0x0000000000ff782f */ /* 0x000fe80003800000 */
[----:B------:R-:W-:Y:S11]  /*45d0*/  PLOP3.LUT P1, PT, P1, P0, PT, 0xf2, 0x2f ;  /* 0x00000000002f781c */ /* 0x000ff60000f21e72 */
[----:B------:R-:W-:Y:S02]  /*45e0*/  @!UPT UIADD3 URZ, UPT, UPT, URZ, URZ, URZ ;  /* 0x000000fffffff290 */ /* 0x000fe4000fffe0ff */
[----:B------:R-:W-:Y:S05]  /*45f0*/  @!P1 IADD3 R8, P0, PT, R16, 0x580, RZ ;  /* 0x0000058010089810 */ /* 0x000fea0007f1e0ff */
[----:B------:R-:W-:Y:S01]  /*4600*/  @!P1 IMAD.X R6, RZ, RZ, R17, P0 ;  /* 0x000000ffff069224 */ /* 0x000fe200000e0611 */
[----:B---3--:R-:W-:Y:S07]  /*4610*/  @!P2 BRA `(.L_x_80) ;  /* 0x0000007400e4a947 */ /* 0x008fee0003800000 */
.L_x_159:
[----:B------:R-:W-:Y:S01]  /*4620*/  @!P1 R2UR UR5, R8 ;  /* 0x00000000080592ca */ /* 0x000fe200000e0000 */
[----:B------:R-:W-:Y:S01]  /*4630*/  VOTEU.ALL UP0, P1 ;  /* 0x0000000000ff7886 */ /* 0x000fe20000800000 */
[----:B------:R-:W-:Y:S01]  /*4640*/  @!P1 R2UR UR4, R6 ;  /* 0x00000000060492ca */ /* 0x000fe200000e0000 */
[----:B--2---:R-:W-:Y:S01]  /*4650*/  @!P1 IMAD.MOV.U32 R0, RZ, RZ, 0x2000 ;  /* 0x00002000ff009424 */ /* 0x004fe200078e00ff */
[----:B------:R-:W-:Y:S01]  /*4660*/  UMOV UR8, 0x0 ;  /* 0x0000000000087882 */ /* 0x000fe20000000000 */
[----:B------:R-:W-:Y:S01]  /*4670*/  UMOV UR9, 0x10000000 ;  /* 0x1000000000097882 */ /* 0x000fe20000000000 */
[----:B------:R-:W-:Y:S01]  /*4680*/  @!UP0 UIADD3 UR32, UPT, UPT, UR21, 0x200, URZ ;  /* 0x0000020015208890 */ /* 0x000fe2000fffe0ff */
[----:B------:R-:W-:Y:S01]  /*4690*/  @!P1 IADD3 R8, P0, PT, R16, 0x580, RZ ;  /* 0x0000058010089810 */ /* 0x000fe20007f1e0ff */
[----:B------:R-:W-:Y:S01]  /*46a0*/  VOTEU.ALL UP0, P1 ;  /* 0x0000000000ff7886 */ /* 0x000fe20000800000 */
[----:B------:R-:W-:Y:S03]  /*46b0*/  UPRMT UR6, UR45, 0x654, UR33 ;  /* 0x000006542d067896 */ /* 0x000fe60008000021 */
[----:B------:R-:W-:Y:S02]  /*46c0*/  @!P1 IMAD.X R6, RZ, RZ, R17, P0 ;  /* 0x000000ffff069224 */ /* 0x000fe400000e0611 */
[----:B------:R-:W-:Y:S02]  /*46d0*/  IMAD.U32 R10, RZ, RZ, UR5 ;  /* 0x00000005ff0a7e24 */ /* 0x000fe4000f8e00ff */
[----:B------:R-:W-:Y:S03]  /*46e0*/  IMAD.U32 R11, RZ, RZ, UR4 ;  /* 0x00000004ff0b7e24 */ /* 0x000fe6000f8e00ff */
[----:B------:R-:W-:Y:S02]  /*46f0*/  @!P1 R2UR UR4, R10 ;  /* 0x000000000a0492ca */ /* 0x000fe400000e0000 */
[----:B------:R-:W-:Y:S11]  /*4700*/  @!P1 R2UR UR5, R11 ;  /* 0x000000000b0592ca */ /* 0x000ff600000e0000 */
[----:B------:R-:W-:Y:S02]  /*4710*/  @!UPT UIADD3 URZ, UPT, UPT, URZ, URZ, URZ ;  /* 0x000000fffffff290 */ /* 0x000fe4000fffe0ff */
[----:B------:R2:W-:Y:S01]  /*4720*/  @!UP0 UTMALDG.3D [UR32], [UR4], desc[UR8] ;  /* 0x00000820040085b4 */ /* 0x0005e20008011000 */
[----:B------:R2:W-:Y:S01]  /*4730*/  @!P1 SYNCS.ARRIVE.TRANS64.RED.A0TR RZ, [UR21+0x50], R0 ;  /* 0x00005000ffff99a7 */ /* 0x0005e20008300415 */
[----:B------:R-:W-:Y:S01]  /*4740*/  SYNCS.ARRIVE.TRANS64.RED.A1T0 RZ, [UR6], RZ ;  /* 0x000000ffffff79a7 */ /* 0x000fe20008100406 */
[----:B------:R-:W3:Y:S02]  /*4750*/  SYNCS.PHASECHK.TRANS64.TRYWAIT P2, [UR21+0x78], R9 ;  /* 0x00007809ff0075a7 */ /* 0x000ee40008041115 */
[----:B--23--:R-:W-:Y:S05]  /*4760*/  @!P2 BRA `(.L_x_81) ;  /* 0x0000007400a8a947 */ /* 0x00cfea0003800000 */
.L_x_161:
        /* <DEDUP_REMOVED lines=8> */
[----:B------:R-:W-:Y:S01]  /*47f0*/  @!UP0 UIADD3 UR24, UPT, UPT, UR21, 0x2200, URZ ;  /* 0x0000220015188890 */ /* 0x000fe2000fffe0ff */
[----:B------:R-:W-:Y:S01]  /*4800*/  VOTEU.ALL UP0, P1 ;  /* 0x0000000000ff7886 */ /* 0x000fe20000800000 */
[----:B------:R-:W-:Y:S01]  /*4810*/  UMOV UR27, UR35 ;  /* 0x00000023001b7c82 */ /* 0x000fe20008000000 */
[----:B------:R-:W-:Y:S02]  /*4820*/  UMOV UR28, UR36 ;  /* 0x00000024001c7c82 */ /* 0x000fe40008000000 */
[----:B------:R-:W-:Y:S01]  /*4830*/  IMAD.U32 R10, RZ, RZ, UR5 ;  /* 0x00000005ff0a7e24 */ /* 0x000fe2000f8e00ff */
[----:B------:R-:W-:Y:S01]  /*4840*/  UPRMT UR6, UR45, 0x654, UR25 ;  /* 0x000006542d067896 */ /* 0x000fe20008000019 */
[----:B------:R-:W-:Y:S02]  /*4850*/  IMAD.U32 R11, RZ, RZ, UR4 ;  /* 0x00000004ff0b7e24 */ /* 0x000fe4000f8e00ff */
[----:B------:R-:W-:Y:S01]  /*4860*/  @!P1 IMAD.X R6, RZ, RZ, R17, P0 ;  /* 0x000000ffff069224 */ /* 0x000fe200000e0611 */
        /* <DEDUP_REMOVED lines=8> */
.L_x_163:
[----:B------:R-:W-:Y:S01]  /*48f0*/  @!P1 R2UR UR5, R8 ;  /* 0x00000000080592ca */ /* 0x000fe200000e0000 */
[----:B------:R-:W-:Y:S01]  /*4900*/  VOTEU.ALL UP0, P1 ;  /* 0x0000000000ff7886 */ /* 0x000fe20000800000 */
[----:B------:R-:W-:Y:S01]  /*4910*/  @!P1 R2UR UR4, R6 ;  /* 0x00000000060492ca */ /* 0x000fe200000e0000 */
[----:B--2---:R-:W-:Y:S01]  /*4920*/  @!P1 IMAD.MOV.U32 R0, RZ, RZ, 0x2000 ;  /* 0x00002000ff009424 */ /* 0x004fe200078e00ff */
[----:B------:R-:W-:Y:S01]  /*4930*/  UMOV UR8, 0x0 ;  /* 0x0000000000087882 */ /* 0x000fe20000000000 */
[----:B------:R-:W-:Y:S01]  /*4940*/  UMOV UR9, 0x10000000 ;  /* 0x1000000000097882 */ /* 0x000fe20000000000 */
[----:B------:R-:W-:Y:S01]  /*4950*/  @!UP0 UIADD3 UR18, UPT, UPT, UR34, 0x80, URZ ;  /* 0x0000008022128890 */ /* 0x000fe2000fffe0ff */
[----:B------:R-:W-:Y:S01]  /*4960*/  VIADD R14, R14, 0x1 ;  /* 0x000000010e0e7836 */ /* 0x000fe20000000000 */
[----:B------:R-:W-:Y:S01]  /*4970*/  @!UP0 UIADD3 UR16, UPT, UPT, UR21, 0x4200, URZ ;  /* 0x0000420015108890 */ /* 0x000fe2000fffe0ff */
[----:B------:R-:W-:Y:S01]  /*4980*/  VOTEU.ALL UP0, P1 ;  /* 0x0000000000ff7886 */ /* 0x000fe20000800000 */
[----:B------:R-:W-:Y:S01]  /*4990*/  UMOV UR19, UR35 ;  /* 0x0000002300137c82 */ /* 0x000fe20008000000 */
[----:B------:R-:W-:Y:S02]  /*49a0*/  UMOV UR20, UR36 ;  /* 0x0000002400147c82 */ /* 0x000fe40008000000 */
[----:B------:R-:W-:Y:S01]  /*49b0*/  IMAD.U32 R10, RZ, RZ, UR5 ;  /* 0x00000005ff0a7e24 */ /* 0x000fe2000f8e00ff */
[----:B------:R-:W-:Y:S01]  /*49c0*/  UPRMT UR6, UR45, 0x654, UR17 ;  /* 0x000006542d067896 */ /* 0x000fe20008000011 */
        /* <DEDUP_REMOVED lines=9> */
.L_x_165:
[----:B------:R-:W-:Y:S01]  /*4a60*/  @!P1 IADD3 R6, P0, PT, R16, 0x580, RZ ;  /* 0x0000058010069810 */ /* 0x000fe20007f1e0ff */
[----:B------:R-:W-:Y:S01]  /*4a70*/  VOTEU.ALL UP0, P1 ;  /* 0x0000000000ff7886 */ /* 0x000fe20000800000 */
[----:B------:R-:W-:Y:S01]  /*4a80*/  UMOV UR6, 0x0 ;  /* 0x0000000000067882 */ /* 0x000fe20000000000 */
[----:B------:R-:W-:Y:S01]  /*4a90*/  UMOV UR7, 0x10000000 ;  /* 0x1000000000077882 */ /* 0x000fe20000000000 */
[----:B------:R-:W-:Y:S01]  /*4aa0*/  @!P1 R2UR UR5, R6 ;  /* 0x00000000060592ca */ /* 0x000fe200000e0000 */
[----:B--2---:R-:W-:Y:S01]  /*4ab0*/  @!P1 IMAD.X R0, RZ, RZ, R17, P0 ;  /* 0x000000ffff009224 */ /* 0x004fe200000e0611 */
[----:B------:R-:W-:Y:S01]  /*4ac0*/  @!UP0 UIADD3 UR10, UPT, UPT, UR34, 0xc0, URZ ;  /* 0x000000c0220a8890 */ /* 0x000fe2000fffe0ff */
[----:B------:R-:W-:Y:S01]  /*4ad0*/  R2UR UR18, R142 ;  /* 0x000000008e1272ca */ /* 0x000fe200000e0000 */
[----:B------:R-:W-:Y:S01]  /*4ae0*/  @!UP0 UIADD3 UR8, UPT, UPT, UR21, 0x6200, URZ ;  /* 0x0000620015088890 */ /* 0x000fe2000fffe0ff */
[----:B------:R-:W-:Y:S01]  /*4af0*/  R2UR UR16, R143 ;  /* 0x000000008f1072ca */ /* 0x000fe200000e0000 */
[----:B------:R-:W-:Y:S01]  /*4b00*/  @!UP0 UIADD3 UR9, UPT, UPT, UR21, 0x68, URZ ;  /* 0x0000006815098890 */ /* 0x000fe2000fffe0ff */
[----:B------:R-:W-:Y:S01]  /*4b10*/  @!P1 R2UR UR4, R0 ;  /* 0x00000000000492ca */ /* 0x000fe200000e0000 */
[----:B------:R-:W-:Y:S01]  /*4b20*/  VOTEU.ALL UP0, P1 ;  /* 0x0000000000ff7886 */ /* 0x000fe20000800000 */
[----:B------:R-:W-:Y:S01]  /*4b30*/  UMOV UR11, UR35 ;  /* 0x00000023000b7c82 */ /* 0x000fe20008000000 */
[----:B------:R-:W-:Y:S01]  /*4b40*/  UMOV UR12, UR36 ;  /* 0x00000024000c7c82 */ /* 0x000fe20008000000 */
[C---:B------:R-:W-:Y:S01]  /*4b50*/  ISETP.NE.AND P0, PT, R14.reuse, 0x2, PT ;  /* 0x000000020e00780c */ /* 0x040fe20003f05270 */
[----:B------:R-:W-:Y:S01]  /*4b60*/  UPLOP3.LUT UP3, UPT, UPT, UPT, UPT, 0x80, 0x8 ;  /* 0x000000000008789c */ /* 0x000fe20003f6f070 */
[----:B------:R-:W-:Y:S01]  /*4b70*/  IMAD.U32 R8, RZ, RZ, UR5 ;  /* 0x00000005ff087e24 */ /* 0x000fe2000f8e00ff */
[----:B------:R-:W-:Y:S01]  /*4b80*/  LOP3.LUT R15, R15, 0x1, RZ, 0x3c, !PT ;  /* 0x000000010f0f7812 */ /* 0x000fe200078e3cff */
[----:B------:R-:W-:Y:S01]  /*4b90*/  UMOV UR36, UR29 ;  /* 0x0000001d00247c82 */ /* 0x000fe20008000000 */
[----:B------:R-:W-:Y:S01]  /*4ba0*/  SEL R0, RZ, 0x1, P0 ;  /* 0x00000001ff007807 */ /* 0x000fe20000000000 */
[----:B------:R-:W-:Y:S01]  /*4bb0*/  UIADD3 UR20, UPT, UPT, UR13, UR18, URZ ;  /* 0x000000120d147290 */ /* 0x000fe2000fffe0ff */
[----:B------:R-:W-:Y:S01]  /*4bc0*/  SEL R14, R14, RZ, P0 ;  /* 0x000000ff0e0e7207 */ /* 0x000fe20000000000 */
[----:B------:R-:W-:Y:S01]  /*4bd0*/  UIADD3 UR16, UPT, UPT, UR14, UR16, URZ ;  /* 0x000000100e107290 */ /* 0x000fe2000fffe0ff */
[----:B------:R-:W-:Y:S01]  /*4be0*/  IMAD.U32 R9, RZ, RZ, UR4 ;  /* 0x00000004ff097e24 */ /* 0x000fe2000f8e00ff */
[----:B------:R-:W-:Y:S02]  /*4bf0*/  @!P1 R2UR UR4, R8 ;  /* 0x00000000080492ca */ /* 0x000fe400000e0000 */
[----:B------:R-:W-:Y:S02]  /*4c00*/  LOP3.LUT R13, R13, R0, RZ, 0x3c, !PT ;  /* 0x000000000d0d7212 */ /* 0x000fe400078e3cff */
[----:B------:R-:W-:Y:S11]  /*4c10*/  @!P1 R2UR UR5, R9 ;  /* 0x00000000090592ca */ /* 0x000ff600000e0000 */
[----:B------:R-:W-:Y:S02]  /*4c20*/  @!UPT UIADD3 URZ, UPT, UPT, URZ, URZ, URZ ;  /* 0x000000fffffff290 */ /* 0x000fe4000fffe0ff */
[----:B------:R2:W-:Y:S01]  /*4c30*/  @!UP0 UTMALDG.3D [UR8], [UR4], desc[UR6] ;  /* 0x00000608040085b4 */ /* 0x0005e20008011000 */
[----:B------:R2:W-:Y:S01]  /*4c40*/  @!P1 SYNCS.ARRIVE.TRANS64.RED.A0TR RZ, [UR21+0x68], R7 ;  /* 0x00006807ffff99a7 */ /* 0x0005e20008300415 */
[----:B------:R-:W-:Y:S01]  /*4c50*/  SYNCS.ARRIVE.TRANS64.RED.A1T0 RZ, [UR37], RZ ;  /* 0x000000ffffff79a7 */ /* 0x000fe20008100425 */
[----:B------:R-:W-:Y:S05]  /*4c60*/  BRA.U UP1, `(.L_x_84) ;  /* 0xfffffff101647547 */ /* 0x000fea000b83ffff */
[----:B------:R-:W-:-:S04]  /*4c70*/  SHF.L.U32 R3, R15, 0x1f, RZ ;  /* 0x0000001f0f037819 */ /* 0x000fc800000006ff */
[----:B------:R-:W3:Y:S02]  /*4c80*/  SYNCS.PHASECHK.TRANS64.TRYWAIT P0, [UR21+0x70], R3 ;  /* 0x00007003ff0075a7 */ /* 0x000ee40008001115 */
[----:B---3--:R-:W-:Y:S05]  /*4c90*/  @!P0 BRA `(.L_x_85) ;  /* 0x0000007000a48947 */ /* 0x008fea0003800000 */
.L_x_167:
[----:B------:R-:W4:Y:S02]  /*4ca0*/  SYNCS.PHASECHK.TRANS64.TRYWAIT P0, [UR21+0x78], R3 ;  /* 0x00007803ff0075a7 */ /* 0x000f240008001115 */
[----:B----4-:R-:W-:Y:S05]  /*4cb0*/  @!P0 BRA `(.L_x_86) ;  /* 0x0000007000b48947 */ /* 0x010fea0003800000 */
.L_x_169:
[----:B------:R-:W4:Y:S02]  /*4cc0*/  SYNCS.PHASECHK.TRANS64.TRYWAIT P0, [UR21+0x80], R3 ;  /* 0x00008003ff0075a7 */ /* 0x000f240008001115 */
[----:B----4-:R-:W-:Y:S05]  /*4cd0*/  @!P0 BRA `(.L_x_87) ;  /* 0x0000007000c48947 */ /* 0x010fea0003800000 */
.L_x_171:
[----:B---3--:R-:W-:-:S07]  /*4ce0*/  MOV R0, UR21 ;  /* 0x0000001500007c02 */ /* 0x008fce0008000f00 */
.L_x_88:
[----:B---3--:R-:W-:-:S04]  /*4cf0*/  SHF.L.U32 R3, R15, 0x1f, RZ ;  /* 0x0000001f0f037819 */ /* 0x008fc800000006ff */
[----:B------:R3:W4:Y:S03]  /*4d00*/  SYNCS.PHASECHK.TRANS64.TRYWAIT P0, [R0+URZ+0x88], R3 ;  /* 0x00008803000075a7 */ /* 0x00072600080011ff */
[----:B----4-:R-:W-:Y:S05]  /*4d10*/  @!P0 NANOSLEEP.SYNCS 0x989680 ;  /* 0x009896800000895d */ /* 0x010fea0003900000 */
[----:B------:R-:W4:Y:S02]  /*4d20*/  @!P0 SYNCS.PHASECHK.TRANS64 P0, [R0+URZ+0x88], R3 ;  /* 0x00008803000085a7 */ /* 0x000f2400080010ff */
[----:B-12-4-:R-:W-:Y:S05]  /*4d30*/  @P0 EXIT ;  /* 0x000000000000094d */ /* 0x016fea0003800000 */
[----:B------:R-:W-:Y:S05]  /*4d40*/  BRA `(.L_x_88) ;  /* 0xfffffffc00e87947 */ /* 0x000fea000383ffff */
.L_x_73:
[----:B------:R-:W-:-:S06]  /*4d50*/  UISETP.GE.AND UP0, UPT, UR17, 0x4, UPT ;  /* 0x000000041100788c */ /* 0x000fcc000bf06270 */
[----:B------:R-:W-:-:S13]  /*4d60*/  PLOP3.LUT P0, PT, PT, PT, UP0, 0x80, 0x8 ;  /* 0x000000000008781c */ /* 0x000fda0003f0f008 */
[----:B------:R-:W-:Y:S05]  /*4d70*/  @!P0 EXIT ;  /* 0x000000000000894d */ /* 0x000fea0003800000 */
[----:B------:R-:W-:Y:S01]  /*4d80*/  BAR.SYNC.DEFER_BLOCKING 0x6, 0xa0 ;  /* 0x0182800000007b1d */ /* 0x000fe20000010000 */
[C---:B------:R-:W-:Y:S01]  /*4d90*/  IMAD.SHL.U32 R2, R154.reuse, 0x40, RZ ;  /* 0x000000409a027824 */ /* 0x040fe200078e00ff */
[C---:B------:R-:W-:Y:S01]  /*4da0*/  R2P PR, R154.reuse, 0x6 ;  /* 0x000000069a007804 */ /* 0x040fe20000000000 */
[----:B------:R-:W-:Y:S01]  /*4db0*/  IMAD.MOV.U32 R151, RZ, RZ, 0x20 ;  /* 0x00000020ff977424 */ /* 0x000fe200078e00ff */
[----:B------:R-:W-:Y:S01]  /*4dc0*/  CS2R R148, SRZ ;  /* 0x0000000000947805 */ /* 0x000fe2000001ff00 */
[C---:B------:R-:W-:Y:S01]  /*4dd0*/  IMAD.U32 R69, R154.reuse, 0x10000, RZ ;  /* 0x000100009a457824 */ /* 0x040fe200078e00ff */
[----:B------:R-:W-:Y:S02]  /*4de0*/  UMOV UR44, 0x400 ;  /* 0x00000400002c7882 */ /* 0x000fe40000000000 */
[----:B------:R-:W1:Y:S01]  /*4df0*/  LDC.64 R138, c[0x0][0x8b0] ;  /* 0x00022c00ff8a7b82 */ /* 0x000e620000000a00 */
[----:B------:R-:W-:Y:S01]  /*4e00*/  ULEA UR44, UR45, UR44, 0x18 ;  /* 0x0000002c2d2c7291 */ /* 0x000fe2000f8ec0ff */
[----:B------:R-:W-:Y:S01]  /*4e10*/  IMAD.SHL.U32 R135, R154, 0x8, RZ ;  /* 0x000000089a877824 */ /* 0x000fe200078e00ff */
[----:B------:R-:W-:Y:S01]  /*4e20*/  LOP3.LUT R6, R2, 0x180, RZ, 0xc0, !PT ;  /* 0x0000018002067812 */ /* 0x000fe200078ec0ff */
[----:B------:R-:W-:Y:S01]  /*4e30*/  IMAD.MOV.U32 R152, RZ, RZ, 0x10 ;  /* 0x00000010ff987424 */ /* 0x000fe200078e00ff */
[----:B------:R-:W-:Y:S01]  /*4e40*/  SEL R151, R151, 0xffffffe0, !P2 ;  /* 0xffffffe097977807 */ /* 0x000fe20005000000 */
[----:B------:R-:W-:Y:S01]  /*4e50*/  UIADD3 UR5, UPT, UPT, UR44, 0x200, URZ ;  /* 0x000002002c057890 */ /* 0x000fe2000fffe0ff */
[----:B------:R-:W-:Y:S01]  /*4e60*/  LOP3.LUT R69, R69, 0x600000, RZ, 0xc0, !PT ;  /* 0x0060000045457812 */ /* 0x000fe200078ec0ff */
[----:B------:R-:W2:Y:S01]  /*4e70*/  LDC.64 R136, c[0x0][0x8a8] ;  /* 0x00022a00ff887b82 */ /* 0x000ea20000000a00 */
[----:B------:R-:W-:Y:S01]  /*4e80*/  UIADD3 UR4, UPT, UPT, UR44, 0x8200, URZ ;  /* 0x000082002c047890 */ /* 0x000fe2000fffe0ff */
[----:B------:R-:W-:Y:S01]  /*4e90*/  LOP3.LUT R135, R6, 0x30, R135, 0xf8, !PT ;  /* 0x0000003006877812 */ /* 0x000fe200078ef887 */
[----:B------:R-:W-:Y:S01]  /*4ea0*/  IMAD.MOV.U32 R68, RZ, RZ, RZ ;  /* 0x000000ffff447224 */ /* 0x000fe200078e00ff */
[----:B------:R-:W-:Y:S01]  /*4eb0*/  SEL R152, R152, 0xfffffff0, !P1 ;  /* 0xfffffff098987807 */ /* 0x000fe20004800000 */
[----:B------:R-:W-:Y:S01]  /*4ec0*/  IMAD.MOV.U32 R145, RZ, RZ, RZ ;  /* 0x000000ffff917224 */ /* 0x000fe200078e00ff */
[----:B------:R-:W-:Y:S01]  /*4ed0*/  SHF.R.S32.HI R3, RZ, 0x4, R151 ;  /* 0x00000004ff037819 */ /* 0x000fe20000011497 */
[----:B------:R-:W-:Y:S01]  /*4ee0*/  IMAD.U32 R155, RZ, RZ, UR5 ;  /* 0x00000005ff9b7e24 */ /* 0x000fe2000f8e00ff */
[----:B------:R-:W-:Y:S01]  /*4ef0*/  LOP3.LUT R135, R135, 0x1e40, R2, 0xf8, !PT ;  /* 0x00001e4087877812 */ /* 0x000fe200078ef802 */
[----:B------:R-:W3:Y:S01]  /*4f00*/  LDS R0, [UR44+0x130] ;  /* 0x0001302cff007984 */ /* 0x000ee20008000800 */
[----:B------:R-:W-:-:S02]  /*4f10*/  LOP3.LUT R154, R154, 0x60, RZ, 0xc0, !PT ;  /* 0x000000609a9a7812 */ /* 0x000fc400078ec0ff */
[----:B------:R-:W-:Y:S02]  /*4f20*/  CS2R R146, SRZ ;  /* 0x0000000000927805 */ /* 0x000fe4000001ff00 */
[----:B------:R-:W-:Y:S01]  /*4f30*/  LEA.HI.SX32 R150, R152, R3, 0x1c ;  /* 0x0000000398967211 */ /* 0x000fe200078fe2ff */
[----:B------:R-:W-:Y:S01]  /*4f40*/  IMAD.U32 R153, RZ, RZ, UR4 ;  /* 0x00000004ff997e24 */ /* 0x000fe2000f8e00ff */
[----:B------:R-:W4:Y:S01]  /*4f50*/  LDCU UR58, c[0x0][0x370] ;  /* 0x00006e00ff3a77ac */ /* 0x000f220008000800 */
[----:B------:R-:W1:Y:S01]  /*4f60*/  LDCU.64 UR62, c[0x0][0x348] ;  /* 0x00006900ff3e77ac */ /* 0x000e620008000a00 */
[----:B------:R-:W1:Y:S01]  /*4f70*/  LDCU UR43, c[0x0][0xb0c] ;  /* 0x00016180ff2b77ac */ /* 0x000e620008000800 */
[----:B------:R-:W1:Y:S01]  /*4f80*/  LDCU UR39, c[0x0][0xb30] ;  /* 0x00016600ff2777ac */ /* 0x000e620008000800 */
[----:B------:R-:W1:Y:S01]  /*4f90*/  LDCU.64 UR56, c[0x0][0x888] ;  /* 0x00011100ff3877ac */ /* 0x000e620008000a00 */
[----:B------:R-:W1:Y:S01]  /*4fa0*/  LDCU.64 UR40, c[0x0][0xb28] ;  /* 0x00016500ff2877ac */ /* 0x000e620008000a00 */
[----:B------:R-:W1:Y:S01]  /*4fb0*/  LDCU.64 UR60, c[0x0][0x890] ;  /* 0x00011200ff3c77ac */ /* 0x000e620008000a00 */
[----:B------:R-:W1:Y:S01]  /*4fc0*/  LDCU.128 UR52, c[0x0][0xb10] ;  /* 0x00016200ff3477ac */ /* 0x000e620008000c00 */
[----:B------:R-:W1:Y:S02]  /*4fd0*/  LDCU UR47, c[0x0][0x374] ;  /* 0x00006e80ff2f77ac */ /* 0x000e640008000800 */
[----:B-1234-:R-:W-:-:S07]  /*4fe0*/  IMAD.IADD R69, R0, 0x1, R69 ;  /* 0x0000000100457824 */ /* 0x01efce00078e0245 */
.L_x_130:
[----:B------:R-:W-:Y:S02]  /*4ff0*/  LEA R3, R145, UR44, 0x3 ;  /* 0x0000002c91037c11 */ /* 0x000fe4000f8e18ff */
[----:B------:R-:W-:Y:S02]  /*5000*/  SHF.L.U32 R0, R147, 0x1f, RZ ;  /* 0x0000001f93007819 */ /* 0x000fe400000006ff */
[----:B------:R-:W-:Y:S02]  /*5010*/  LEA R5, R145, UR44, 0x4 ;  /* 0x0000002c91057c11 */ /* 0x000fe4000f8e20ff */
[----:B-1----:R-:W1:Y:S02]  /*5020*/  SYNCS.PHASECHK.TRANS64.TRYWAIT P0, [R3+URZ+0xa0], R0 ;  /* 0x0000a000030075a7 */ /* 0x002e6400080011ff */
[----:B-1----:R-:W-:Y:S05]  /*5030*/  @!P0 BRA `(.L_x_89) ;  /* 0x0000007000048947 */ /* 0x002fea0003800000 */
.L_x_172:
        /* <DEDUP_REMOVED lines=11> */
[----:B------:R-:W-:Y:S01]  /*50f0*/  PLOP3.LUT P0, PT, PT, PT, UP1, 0x80, 0x8 ;  /* 0x000000000008781c */ /* 0x000fe20003f0f018 */
[----:B------:R-:W-:Y:S11]  /*5100*/  UP2UR UR46, UPR, URZ, 0x2 ;  /* 0x00000002ff2e7883 */ /* 0x000ff60008000000 */
[----:B------:R-:W-:Y:S01]  /*5110*/  @!UPT UIADD3 URZ, UPT, UPT, URZ, URZ, URZ ;  /* 0x000000fffffff290 */ /* 0x000fe2000fffe0ff */
[----:B-1----:R-:W-:Y:S02]  /*5120*/  @P0 SHF.R.U32.HI R0, RZ, 0x10, R5 ;  /* 0x00000010ff000819 */ /* 0x002fe40000011605 */
        /* <DEDUP_REMOVED lines=12> */
[----:B------:R-:W2:Y:S01]  /*51f0*/  LDCU UR12, c[0x0][0xb20] ;  /* 0x00016400ff0c77ac */ /* 0x000ea20008000800 */
[----:B------:R-:W-:Y:S02]  /*5200*/  UIMAD.WIDE.U32 UR4, UR47, UR55, URZ ;  /* 0x000000372f0472a5 */ /* 0x000fe4000f8e00ff */
[----:B------:R-:W-:Y:S02]  /*5210*/  UIMAD.WIDE.U32 UR6, UR58, UR52, URZ ;  /* 0x000000343a0672a5 */ /* 0x000fe4000f8e00ff */
[----:B------:R-:W-:Y:S02]  /*5220*/  UISETP.NE.AND UP0, UPT, UR54, 0x1, UPT ;  /* 0x000000013600788c */ /* 0x000fe4000bf05270 */
[----:B------:R-:W-:Y:S02]  /*5230*/  UIMAD.WIDE.U32 UR8, UR37, UR55, URZ ;  /* 0x00000037250872a5 */ /* 0x000fe4000f8e00ff */
[----:B------:R-:W-:Y:S02]  /*5240*/  UIMAD.WIDE.U32 UR10, UR38, UR52, URZ ;  /* 0x00000034260a72a5 */ /* 0x000fe4000f8e00ff */
[----:B------:R-:W-:Y:S02]  /*5250*/  UISETP.NE.AND UP1, UPT, UR43, 0x1, UPT ;  /* 0x000000012b00788c */ /* 0x000fe4000bf25270 */
[----:B------:R-:W-:Y:S01]  /*5260*/  UISETP.NE.AND UP2, UPT, UR42, 0x1, UPT ;  /* 0x000000012a00788c */ /* 0x000fe2000bf45270 */
[----:B------:R-:W-:Y:S02]  /*5270*/  UMOV UR4, UR5 ;  /* 0x0000000500047c82 */ /* 0x000fe40008000000 */
[----:B--2---:R-:W-:Y:S03]  /*5280*/  USHF.R.U32.HI UR5, URZ, UR12, UR4 ;  /* 0x0000000cff057299 */ /* 0x004fe60008011604 */
[----:B------:R-:W-:Y:S02]  /*5290*/  UMOV UR4, UR7 ;  /* 0x0000000700047c82 */ /* 0x000fe40008000000 */
[----:B------:R-:W-:Y:S02]  /*52a0*/  USHF.R.U32.HI UR7, URZ, UR53, UR4 ;  /* 0x00000035ff077299 */ /* 0x000fe40008011604 */
[----:B------:R-:W-:Y:S02]  /*52b0*/  USEL UR4, UR47, UR5, !UP0 ;  /* 0x000000052f047287 */ /* 0x000fe4000c000000 */
[----:B------:R-:W-:Y:S01]  /*52c0*/  USEL UR7, UR58, UR7, !UP1 ;  /* 0x000000073a077287 */ /* 0x000fe2000c800000 */
[----:B------:R-:W-:Y:S01]  /*52d0*/  UMOV UR5, UR9 ;  /* 0x0000000900057c82 */ /* 0x000fe20008000000 */
[----:B------:R-:W-:Y:S02]  /*52e0*/  UIMAD.WIDE.U32 UR8, UR4, UR40, URZ ;  /* 0x00000028040872a5 */ /* 0x000fe4000f8e00ff */
[----:B------:R-:W-:Y:S03]  /*52f0*/  USHF.R.U32.HI UR6, URZ, UR12, UR5 ;  /* 0x0000000cff067299 */ /* 0x000fe60008011605 */
[----:B------:R-:W-:Y:S01]  /*5300*/  UMOV UR5, UR11 ;  /* 0x0000000b00057c82 */ /* 0x000fe20008000000 */
[----:B------:R-:W-:Y:S02]  /*5310*/  UIMAD.WIDE.U32 UR10, UR7, UR40, URZ ;  /* 0x00000028070a72a5 */ /* 0x000fe4000f8e00ff */
[----:B------:R-:W-:Y:S02]  /*5320*/  USHF.R.U32.HI UR12, URZ, UR53, UR5 ;  /* 0x00000035ff0c7299 */ /* 0x000fe40008011605 */
[----:B------:R-:W-:Y:S01]  /*5330*/  USEL UR6, UR37, UR6, !UP0 ;  /* 0x0000000625067287 */ /* 0x000fe2000c000000 */
[----:B------:R-:W-:Y:S02]  /*5340*/  UMOV UR5, UR9 ;  /* 0x0000000900057c82 */ /* 0x000fe40008000000 */
[----:B------:R-:W-:Y:S01]  /*5350*/  UMOV UR10, UR11 ;  /* 0x0000000b000a7c82 */ /* 0x000fe20008000000 */
[----:B------:R-:W-:Y:S02]  /*5360*/  @UP2 USHF.R.U32.HI UR4, URZ, UR41, UR5 ;  /* 0x00000029ff042299 */ /* 0x000fe40008011605 */
[----:B------:R-:W-:Y:S02]  /*5370*/  @UP2 USHF.R.U32.HI UR7, URZ, UR41, UR10 ;  /* 0x00000029ff072299 */ /* 0x000fe4000801160a */
[----:B------:R-:W-:Y:S02]  /*5380*/  UIMAD UR4, UR42, UR4, URZ ;  /* 0x000000042a0472a4 */ /* 0x000fe4000f8e02ff */
        /* <DEDUP_REMOVED lines=8> */
[----:B------:R-:W-:Y:S02]  /*5410*/  USEL UR11, UR6, UR4, !UP2 ;  /* 0x00000004060b7287 */ /* 0x000fe4000d000000 */
[----:B------:R-:W-:Y:S02]  /*5420*/  UIADD3 UR8, UPT, UPT, -UR5, URZ, URZ ;  /* 0x000000ff05087290 */ /* 0x000fe4000fffe1ff */
[----:B------:R-:W-:Y:S01]  /*5430*/  UIADD3 UR10, UPT, UPT, -UR11, URZ, URZ ;  /* 0x000000ff0b0a7290 */ /* 0x000fe2000fffe1ff */
[----:B------:R-:W-:Y:S01]  /*5440*/  @!UP0 UMOV UR4, UR9 ;  /* 0x0000000900048c82 */ /* 0x000fe20008000000 */
[----:B------:R-:W-:Y:S02]  /*5450*/  UIADD3 UR9, UPT, UPT, -UR6, URZ, URZ ;  /* 0x000000ff06097290 */ /* 0x000fe4000fffe1ff */
[----:B------:R-:W-:Y:S02]  /*5460*/  @!UP0 USHF.R.U32.HI UR4, URZ, UR41, UR4 ;  /* 0x00000029ff048299 */ /* 0x000fe40008011604 */
[----:B------:R-:W-:Y:S02]  /*5470*/  UIMAD UR10, UR42, UR10, UR6 ;  /* 0x0000000a2a0a72a4 */ /* 0x000fe4000f8e0206 */
[----:B------:R-:W-:Y:S04]  /*5480*/  @!UP0 USEL UR4, UR5, UR4, !UP2 ;  /* 0x0000000405048287 */ /* 0x000fe8000d000000 */
[----:B------:R-:W-:Y:S02]  /*5490*/  @!UP0 UIMAD UR10, UR7, UR10, UR4 ;  /* 0x0000000a070a82a4 */ /* 0x000fe4000f8e0204 */
[----:B------:R-:W-:Y:S02]  /*54a0*/  @!UP0 UIADD3 UR11, UPT, UPT, UR11, -UR4, URZ ;  /* 0x800000040b0b8290 */ /* 0x000fe4000fffe0ff */
[----:B------:R-:W-:Y:S02]  /*54b0*/  UIMAD UR7, UR43, UR8, UR38 ;  /* 0x000000082b0772a4 */ /* 0x000fe4000f8e0226 */
[----:B------:R-:W-:Y:S02]  /*54c0*/  @!UP0 UIMAD UR6, UR11, UR42, UR5 ;  /* 0x0000002a0b0682a4 */ /* 0x000fe4000f8e0205 */
[----:B------:R-:W-:Y:S01]  /*54d0*/  UIMAD UR4, UR54, UR9, UR37 ;  /* 0x00000009360472a4 */ /* 0x000fe2000f8e0225 */
[----:B------:R-:W-:Y:S02]  /*54e0*/  @!UP0 UMOV UR5, UR10 ;  /* 0x0000000a00058c82 */ /* 0x000fe40008000000 */
[----:B------:R-:W-:Y:S02]  /*54f0*/  UIMAD UR38, UR5, UR43, UR7 ;  /* 0x0000002b052672a4 */ /* 0x000fe4000f8e0207 */
[----:B------:R-:W-:Y:S11]  /*5500*/  UIMAD UR37, UR6, UR54, UR4 ;  /* 0x00000036062572a4 */ /* 0x000ff6000f8e0204 */
[----:B------:R-:W-:Y:S01]  /*5510*/  @!UPT UIADD3 URZ, UPT, UPT, URZ, URZ, URZ ;  /* 0x000000fffffff290 */ /* 0x000fe2000fffe0ff */
.L_x_90:
[----:B------:R-:W-:Y:S01]  /*5520*/  UISETP.NE.AND UP0, UPT, UR39, 0x1, UPT ;  /* 0x000000012700788c */ /* 0x000fe2000bf05270 */
[----:B------:R-:W-:Y:S01]  /*5530*/  R2UR UR11, R155 ;  /* 0x000000009b0b72ca */ /* 0x000fe200000e0000 */
[----:B------:R-:W-:Y:S01]  /*5540*/  USHF.L.U32 UR50, UR16, 0x7, URZ ;  /* 0x0000000710327899 */ /* 0x000fe200080006ff */
[----:B------:R-:W-:Y:S01]  /*5550*/  IADD3 R145, PT, PT, R145, 0x1, RZ ;  /* 0x0000000191917810 */ /* 0x000fe20007ffe0ff */
[----:B------:R-:W-:Y:S07]  /*5560*/  USHF.L.U32 UR49, UR20, 0x8, URZ ;  /* 0x0000000814317899 */ /* 0x000fee00080006ff */
[----:B------:R-:W2:Y:S01]  /*5570*/  @!UP0 LDCU.128 UR12, c[0x0][0xb10] ;  /* 0x00016200ff0c87ac */ /* 0x000ea20008000c00 */
[----:B------:R-:W3:Y:S01]  /*5580*/  @!UP0 LDCU UR5, c[0x0][0xb0c] ;  /* 0x00016180ff0587ac */ /* 0x000ee20008000800 */
[----:B------:R-:W4:Y:S01]  /*5590*/  @!UP0 LDCU UR10, c[0x0][0xb20] ;  /* 0x00016400ff0a87ac */ /* 0x000f220008000800 */
[----:B--2---:R-:W-:Y:S02]  /*55a0*/  UIMAD.WIDE.U32 UR8, UR38, UR12, URZ ;  /* 0x0000000c260872a5 */ /* 0x004fe4000f8e00ff */
[----:B------:R-:W-:Y:S02]  /*55b0*/  UIMAD.WIDE.U32 UR6, UR37, UR15, URZ ;  /* 0x0000000f250672a5 */ /* 0x000fe4000f8e00ff */
[----:B------:R-:W-:Y:S03]  /*55c0*/  @!UP0 UISETP.NE.AND UP1, UPT, UR14, 0x1, UPT ;  /* 0x000000010e00888c */ /* 0x000fe6000bf25270 */
[----:B------:R-:W-:Y:S01]  /*55d0*/  @!UP0 UMOV UR4, UR9 ;  /* 0x0000000900048c82 */ /* 0x000fe20008000000 */
[----:B---3--:R-:W-:Y:S02]  /*55e0*/  @!UP0 UISETP.NE.AND UP2, UPT, UR5, 0x1, UPT ;  /* 0x000000010500888c */ /* 0x008fe4000bf45270 */
[----:B------:R-:W-:Y:S01]  /*55f0*/  @!UP0 USHF.R.U32.HI UR4, URZ, UR13, UR4 ;  /* 0x0000000dff048299 */ /* 0x000fe20008011604 */
[----:B------:R-:W-:Y:S02]  /*5600*/  @!UP0 UMOV UR6, UR7 ;  /* 0x0000000700068c82 */ /* 0x000fe40008000000 */
[----:B----4-:R-:W-:Y:S02]  /*5610*/  @!UP0 USHF.R.U32.HI UR6, URZ, UR10, UR6 ;  /* 0x0000000aff068299 */ /* 0x010fe40008011606 */
[----:B------:R-:W-:Y:S02]  /*5620*/  @!UP0 USEL UR7, UR38, UR4, !UP2 ;  /* 0x0000000426078287 */ /* 0x000fe4000d000000 */
[----:B------:R-:W-:Y:S04]  /*5630*/  @!UP0 USEL UR6, UR37, UR6, !UP1 ;  /* 0x0000000625068287 */ /* 0x000fe8000c800000 */
[----:B------:R-:W-:Y:S02]  /*5640*/  @!UP0 UIADD3 UR4, UPT, UPT, -UR7, UR6, URZ ;  /* 0x0000000607048290 */ /* 0x000fe4000fffe1ff */
[----:B------:R-:W-:Y:S02]  /*5650*/  @!UP0 UIADD3 UR6, UPT, UPT, UR7, -UR6, URZ ;  /* 0x8000000607068290 */ /* 0x000fe4000fffe0ff */
[----:B------:R-:W-:Y:S02]  /*5660*/  @!UP0 UIMAD UR38, UR4, UR5, UR38 ;  /* 0x00000005042682a4 */ /* 0x000fe4000f8e0226 */
[----:B------:R-:W-:Y:S02]  /*5670*/  @!UP0 UIMAD UR37, UR6, UR14, UR37 ;  /* 0x0000000e062582a4 */ /* 0x000fe4000f8e0225 */
[----:B------:R-:W-:Y:S09]  /*5680*/  ULOP3.LUT UP0, URZ, UR11, 0x1b0, URZ, 0xc0, !UPT ;  /* 0x000001b00bff7892 */ /* 0x000ff2000f80c0ff */
[----:B------:R-:W-:Y:S05]  /*5690*/  BRA.U !UP0, `(.L_x_91) ;  /* 0x0000000108407547 */ /* 0x000fea000b800000 */
[----:B------:R-:W2:Y:S01]  /*56a0*/  LDCU.64 UR8, c[0x4][0x88] ;  /* 0x01001100ff0877ac */ /* 0x000ea20008000a00 */
[----:B------:R-:W-:Y:S01]  /*56b0*/  MOV R3, 0x0 ;  /* 0x0000000000037802 */ /* 0x000fe20000000f00 */
[----:B------:R-:W-:Y:S02]  /*56c0*/  HFMA2 R12, -RZ, RZ, 0, 5.9604644775390625e-08 ;  /* 0x00000001ff0c7431 */ /* 0x000fe400000001ff */
[----:B------:R-:W-:Y:S02]  /*56d0*/  IMAD.MOV.U32 R8, RZ, RZ, 0x70 ;  /* 0x00000070ff087424 */ /* 0x000fe400078e00ff */
[----:B------:R-:W-:Y:S01]  /*56e0*/  IMAD.MOV.U32 R13, RZ, RZ, RZ ;  /* 0x000000ffff0d7224 */ /* 0x000fe200078e00ff */
[----:B------:R-:W3:Y:S01]  /*56f0*/  LDCU.64 UR6, c[0x4][0x90] ;  /* 0x01001200ff0677ac */ /* 0x000ee20008000a00 */
[----:B------:R-:W4:Y:S01]  /*5700*/  LDC.64 R2, c[0x4][R3] ;  /* 0x0100000003027b82 */ /* 0x000f220000000a00 */
[----:B------:R-:W1:Y:S01]  /*5710*/  LDCU.64 UR4, c[0x4][0x8] ;  /* 0x01000100ff0477ac */ /* 0x000e620008000a00 */
[----:B--2---:R-:W-:Y:S01]  /*5720*/  MOV R5, UR9 ;  /* 0x0000000900057c02 */ /* 0x004fe20008000f00 */
[----:B------:R-:W-:Y:S01]  /*5730*/  IMAD.U32 R4, RZ, RZ, UR8 ;  /* 0x00000008ff047e24 */ /* 0x000fe2000f8e00ff */
[----:B---3--:R-:W-:Y:S01]  /*5740*/  MOV R7, UR7 ;  /* 0x0000000700077c02 */ /* 0x008fe20008000f00 */
[----:B------:R-:W-:Y:S01]  /*5750*/  IMAD.U32 R6, RZ, RZ, UR6 ;  /* 0x00000006ff067e24 */ /* 0x000fe2000f8e00ff */
[----:B-1----:R-:W-:Y:S01]  /*5760*/  MOV R11, UR5 ;  /* 0x00000005000b7c02 */ /* 0x002fe20008000f00 */
[----:B------:R-:W-:Y:S02]  /*5770*/  IMAD.U32 R10, RZ, RZ, UR4 ;  /* 0x00000004ff0a7e24 */ /* 0x000fe4000f8e00ff */
[----:B------:R-:W-:Y:S07]  /*5780*/  LEPC R20, `(.L_x_91) ;  /* 0x000000001014794e */ /* 0x000fee0000000000 */
[----:B----45:R-:W-:Y:S05]  /*5790*/  CALL.ABS.NOINC R2 ;  /* 0x0000000002007343 */ /* 0x030fea0003c00000 */
.L_x_91:
[----:B------:R-:W-:Y:S01]  /*57a0*/  LOP3.LUT P0, RZ, R153, 0x1b0, RZ, 0xc0, !PT ;  /* 0x000001b099ff7812 */ /* 0x000fe2000780c0ff */
[----:B------:R-:W-:Y:S11]  /*57b0*/  BSSY.RECONVERGENT B6, `(.L_x_92) ;  /* 0x0000013000067945 */ /* 0x000ff60003800200 */
[----:B------:R-:W-:Y:S01]  /*57c0*/  @!UPT UIADD3 URZ, UPT, UPT, URZ, URZ, URZ ;  /* 0x000000fffffff290 */ /* 0x000fe2000fffe0ff */
[----:B------:R-:W-:Y:S05]  /*57d0*/  @!P0 BRA `(.L_x_93) ;  /* 0x0000000000408947 */ /* 0x000fea0003800000 */
        /* <DEDUP_REMOVED lines=16> */
.L_x_93:
[----:B------:R-:W-:Y:S05]  /*58e0*/  BSYNC.RECONVERGENT B6 ;  /* 0x0000000000067941 */ /* 0x000fea0003800200 */
.L_x_92:
[----:B------:R-:W-:Y:S01]  /*58f0*/  R2UR UR4, R144 ;  /* 0x00000000900472ca */ /* 0x000fe200000e0000 */
[----:B------:R-:W-:Y:S01]  /*5900*/  UISETP.NE.U32.AND UP0, UPT, UR60, URZ, UPT ;  /* 0x000000ff3c00728c */ /* 0x000fe2000bf05070 */
[----:B------:R-:W-:Y:S02]  /*5910*/  ISETP.NE.U32.AND P4, PT, R138, RZ, PT ;  /* 0x000000ff8a00720c */ /* 0x000fe40003f85070 */
[----:B------:R-:W-:Y:S01]  /*5920*/  ISETP.NE.U32.AND P2, PT, RZ, UR56, PT ;  /* 0x00000038ff007c0c */ /* 0x000fe2000bf45070 */
[----:B------:R-:W-:Y:S01]  /*5930*/  UISETP.NE.AND.EX UP1, UPT, UR61, URZ, UPT, UP0 ;  /* 0x000000ff3d00728c */ /* 0x000fe2000bf25300 */
[----:B------:R-:W-:Y:S01]  /*5940*/  ISETP.NE.AND.EX P4, PT, R139, RZ, PT, P4 ;  /* 0x000000ff8b00720c */ /* 0x000fe20003f85340 */
[----:B------:R-:W-:Y:S01]  /*5950*/  UPLOP3.LUT UP0, UPT, UPT, UPT, UPT, 0x40, 0x4 ;  /* 0x000000000004789c */ /* 0x000fe20003f0e870 */
[----:B------:R-:W-:Y:S05]  /*5960*/  ISETP.NE.AND.EX P2, PT, RZ, UR57, PT, P2 ;  /* 0x00000039ff007c0c */ /* 0x000fea000bf45320 */
[----:B------:R-:W-:Y:S06]  /*5970*/  UISETP.NE.AND UP2, UPT, UR4, URZ, UPT ;  /* 0x000000ff0400728c */ /* 0x000fec000bf45270 */
[----:B------:R-:W-:Y:S05]  /*5980*/  PLOP3.LUT P1, PT, PT, PT, UP2, 0x80, 0x8 ;  /* 0x000000000008781c */ /* 0x000fea0003f2f028 */
[----:B------:R-:W-:Y:S06]  /*5990*/  @UP2 UPLOP3.LUT UP0, UPT, UPT, UPT, UP1, 0x80, 0x8 ;  /* 0x000000000008289c */ /* 0x000fec0003f0f010 */
[----:B------:R-:W-:Y:S01]  /*59a0*/  PLOP3.LUT P0, PT, PT, PT, UP0, 0x80, 0x8 ;  /* 0x000000000008781c */ /* 0x000fe20003f0f008 */
[----:B------:R-:W-:Y:S01]  /*59b0*/  @!UPT UIADD3 URZ, UPT, UPT, URZ, URZ, URZ ;  /* 0x000000fffffff290 */ /* 0x000fe2000fffe0ff */
[----:B------:R-:W-:Y:S11]  /*59c0*/  BRA.U !UP1, `(.L_x_94) ;  /* 0x00000001093c7547 */ /* 0x000ff6000b800000 */
[----:B------:R-:W-:Y:S01]  /*59d0*/  UISETP.NE.U32.AND UP0, UPT, UR56, URZ, UPT ;  /* 0x000000ff3800728c */ /* 0x000fe2000bf05070 */
[----:B-1----:R-:W-:Y:S01]  /*59e0*/  HFMA2 R0, -RZ, RZ, 0, 5.9604644775390625e-08 ;  /* 0x00000001ff007431 */ /* 0x002fe200000001ff */
[----:B------:R-:W1:Y:S01]  /*59f0*/  LDCU.64 UR8, c[0x0][0x358] ;  /* 0x00006b00ff0877ac */ /* 0x000e620008000a00 */
[----:B------:R-:W-:Y:S01]  /*5a00*/  IMAD.MOV.U32 R140, RZ, RZ, 0x1 ;  /* 0x00000001ff8c7424 */ /* 0x000fe200078e00ff */
[----:B------:R-:W-:Y:S06]  /*5a10*/  UISETP.NE.AND.EX UP0, UPT, UR57, URZ, UPT, UP0 ;  /* 0x000000ff3900728c */ /* 0x000fec000bf05300 */
[----:B------:R-:W-:Y:S05]  /*5a20*/  PLOP3.LUT P3, PT, PT, PT, UP0, 0x80, 0x8 ;  /* 0x000000000008781c */ /* 0x000fea0003f6f008 */
[----:B------:R-:W2:Y:S01]  /*5a30*/  @UP0 LDCU.64 UR4, c[0x0][0x888] ;  /* 0x00011100ff0407ac */ /* 0x000ea20008000a00 */
[----:B------:R-:W-:Y:S07]  /*5a40*/  @UP0 UIMAD UR6, UR36, UR60, URZ ;  /* 0x0000003c240602a4 */ /* 0x000fee000f8e02ff */
[----:B------:R-:W-:Y:S01]  /*5a50*/  @!P3 PRMT R140, R0, 0x7610, R140 ;  /* 0x00007610008cb816 */ /* 0x000fe2000000008c */
[----:B--2---:R-:W-:Y:S06]  /*5a60*/  @UP0 UIMAD.WIDE UR4, UR6, 0x4, UR4 ;  /* 0x00000004060408a5 */ /* 0x004fec000f8e0204 */
[----:B------:R-:W-:Y:S01]  /*5a70*/  IMAD.U32 R2, RZ, RZ, UR4 ;  /* 0x00000004ff027e24 */ /* 0x000fe2000f8e00ff */
[----:B------:R-:W-:Y:S04]  /*5a80*/  MOV R3, UR5 ;  /* 0x0000000500037c02 */ /* 0x000fe80008000f00 */
[----:B------:R-:W2:Y:S01]  /*5a90*/  @!UP0 LDCU UR4, c[0x0][0x880] ;  /* 0x00011000ff0487ac */ /* 0x000ea20008000800 */
[----:B-1---5:R3:W5:Y:S02]  /*5aa0*/  @P3 LDG.E R72, desc[UR8][R2.64] ;  /* 0x0000000802483981 */ /* 0x022764000c1e1900 */
[----:B--23--:R-:W-:Y:S02]  /*5ab0*/  @!P3 IMAD.U32 R72, RZ, RZ, UR4 ;  /* 0x00000004ff48be24 */ /* 0x00cfe4000f8e00ff */
.L_x_94:
[----:B------:R-:W-:Y:S05]  /*5ac0*/  @!P4 BRA `(.L_x_95) ;  /* 0x000000000024c947 */ /* 0x000fea0003800000 */
[----:B------:R-:W-:Y:S01]  /*5ad0*/  ISETP.NE.U32.AND P3, PT, R136, RZ, PT ;  /* 0x000000ff8800720c */ /* 0x000fe20003f65070 */
[----:B------:R-:W2:Y:S03]  /*5ae0*/  LDCU.64 UR4, c[0x0][0x358] ;  /* 0x00006b00ff0477ac */ /* 0x000ea60008000a00 */
[----:B------:R-:W-:Y:S11]  /*5af0*/  ISETP.NE.AND.EX P3, PT, R137, RZ, PT, P3 ;  /* 0x000000ff8900720c */ /* 0x000ff60003f65330 */
[----:B------:R-:W-:Y:S02]  /*5b00*/  @!UPT UIADD3 URZ, UPT, UPT, URZ, URZ, URZ ;  /* 0x000000fffffff290 */ /* 0x000fe4000fffe0ff */
[----:B------:R-:W3:Y:S01]  /*5b10*/  @P3 LDC.64 R2, c[0x0][0x8a8] ;  /* 0x00022a00ff023b82 */ /* 0x000ee20000000a00 */
[----:B-1----:R-:W-:Y:S04]  /*5b20*/  @P3 IMAD R0, R138, UR36, RZ ;  /* 0x000000248a003c24 */ /* 0x002fe8000f8e02ff */
[----:B---3--:R-:W-:Y:S05]  /*5b30*/  @P3 IMAD.WIDE R2, R0, 0x4, R2 ;  /* 0x0000000400023825 */ /* 0x008fea00078e0202 */
[----:B--2--5:R2:W5:Y:S02]  /*5b40*/  @P3 LDG.E R70, desc[UR4][R2.64] ;  /* 0x0000000402463981 */ /* 0x024564000c1e1900 */
[----:B--2---:R-:W3:Y:S02]  /*5b50*/  @!P3 LDC R70, c[0x0][0x8a0] ;  /* 0x00022800ff46bb82 */ /* 0x004ee40000000800 */
.L_x_95:
[----:B-----5:R-:W-:Y:S01]  /*5b60*/  ISETP.NE.AND P4, PT, R72, RZ, PT ;  /* 0x000000ff4800720c */ /* 0x020fe20003f85270 */
[----:B------:R-:W-:Y:S01]  /*5b70*/  BSSY B1, `(.L_x_96) ;  /* 0x0000048000017945 */ /* 0x000fe20003800000 */
[----:B------:R-:W-:Y:S01]  /*5b80*/  SEL R7, RZ, 0xffffffff, P2 ;  /* 0xffffffffff077807 */ /* 0x000fe20001000000 */
[----:B------:R-:W-:Y:S01]  /*5b90*/  IMAD.MOV.U32 R79, RZ, RZ, 0x1 ;  /* 0x00000001ff4f7424 */ /* 0x000fe200078e00ff */
[----:B------:R-:W-:Y:S01]  /*5ba0*/  LOP3.LUT P3, RZ, R140, 0xff, RZ, 0xc0, !PT ;  /* 0x000000ff8cff7812 */ /* 0x000fe2000786c0ff */
[----:B------:R-:W-:Y:S01]  /*5bb0*/  IMAD R71, R68, 0x100, R69 ;  /* 0x0000010044477824 */ /* 0x000fe200078e0245 */
[----:B-1----:R-:W-:Y:S02]  /*5bc0*/  @P1 SEL R0, RZ, 0xffffffff, P4 ;  /* 0xffffffffff001807 */ /* 0x002fe40002000000 */
[----:B------:R-:W-:Y:S02]  /*5bd0*/  CS2R R90, SRZ ;  /* 0x00000000005a7805 */ /* 0x000fe4000001ff00 */
[----:B------:R-:W-:Y:S02]  /*5be0*/  LEA R3, R148, UR44, 0x3 ;  /* 0x0000002c94037c11 */ /* 0x000fe4000f8e18ff */
[----:B------:R-:W-:Y:S02]  /*5bf0*/  CS2R R88, SRZ ;  /* 0x0000000000587805 */ /* 0x000fe4000001ff00 */
[----:B------:R-:W-:Y:S02]  /*5c00*/  @P0 SEL R0, R7, R0, !P3 ;  /* 0x0000000007000207 */ /* 0x000fe40005800000 */
[----:B------:R-:W-:Y:S02]  /*5c10*/  CS2R R86, SRZ ;  /* 0x0000000000567805 */ /* 0x000fe4000001ff00 */
[----:B------:R-:W-:Y:S02]  /*5c20*/  LEA R78, R68, UR44, 0x3 ;  /* 0x0000002c444e7c11 */ /* 0x000fe4000f8e18ff */
[----:B------:R-:W-:Y:S02]  /*5c30*/  CS2R R84, SRZ ;  /* 0x0000000000547805 */ /* 0x000fe4000001ff00 */
[----:B------:R-:W-:Y:S02]  /*5c40*/  @P1 LOP3.LUT R0, R0, 0x1, RZ, 0xc0, !PT ;  /* 0x0000000100001812 */ /* 0x000fe400078ec0ff */
[----:B------:R-:W-:Y:S02]  /*5c50*/  CS2R R82, SRZ ;  /* 0x0000000000527805 */ /* 0x000fe4000001ff00 */
[----:B------:R-:W-:Y:S02]  /*5c60*/  SHF.L.U32 R5, R149, 0x1f, RZ ;  /* 0x0000001f95057819 */ /* 0x000fe400000006ff */
[----:B------:R-:W-:Y:S02]  /*5c70*/  CS2R R80, SRZ ;  /* 0x0000000000507805 */ /* 0x000fe4000001ff00 */
[----:B------:R-:W-:Y:S02]  /*5c80*/  ISETP.NE.U32.OR P6, PT, R0, 0x1, !P1 ;  /* 0x000000010000780c */ /* 0x000fe40004fc5470 */
[----:B------:R-:W-:Y:S02]  /*5c90*/  CS2R R94, SRZ ;  /* 0x00000000005e7805 */ /* 0x000fe4000001ff00 */
[----:B------:R-:W-:Y:S02]  /*5ca0*/  PLOP3.LUT P2, PT, PT, PT, UP1, 0x80, 0x8 ;  /* 0x000000000008781c */ /* 0x000fe40003f4f018 */
[----:B------:R-:W-:Y:S02]  /*5cb0*/  CS2R R92, SRZ ;  /* 0x00000000005c7805 */ /* 0x000fe4000001ff00 */
[----:B------:R-:W-:Y:S02]  /*5cc0*/  SEL R0, RZ, 0xffffffff, P4 ;  /* 0xffffffffff007807 */ /* 0x000fe40002000000 */
[----:B------:R-:W-:Y:S03]  /*5cd0*/  P2R R99, PR, RZ, 0x40 ;  /* 0x00000040ff637803 */ /* 0x000fe60000000000 */
[----:B------:R-:W-:Y:S04]  /*5ce0*/  @P6 SHF.L.U32 R2, R146, 0x1f, RZ ;  /* 0x0000001f92026819 */ /* 0x000fe800000006ff */
[----:B------:R-:W-:Y:S01]  /*5cf0*/  @P2 SEL R0, R7, R0, !P3 ;  /* 0x0000000007002207 */ /* 0x000fe20005800000 */
[----:B------:R-:W1:Y:S03]  /*5d00*/  @P6 SYNCS.PHASECHK.TRANS64.TRYWAIT P1, [R3+URZ+0x50], R2 ;  /* 0x00005002030065a7 */ /* 0x000e6600080211ff */
[----:B------:R-:W-:Y:S04]  /*5d10*/  LOP3.LUT R0, R0, 0x1, RZ, 0xc0, !PT ;  /* 0x0000000100007812 */ /* 0x000fe800078ec0ff */
[----:B------:R-:W-:Y:S04]  /*5d20*/  ISETP.NE.U32.AND P5, PT, R0, 0x1, PT ;  /* 0x000000010000780c */ /* 0x000fe80003fa5070 */
[----:B------:R-:W-:Y:S01]  /*5d30*/  P2R R96, PR, RZ, 0x20 ;  /* 0x00000020ff607803 */ /* 0x000fe20000000000 */
[----:B------:R2:W4:Y:S01]  /*5d40*/  SYNCS.PHASECHK.TRANS64.TRYWAIT P0, [R78+URZ+0xc0], R5 ;  /* 0x0000c0054e0075a7 */ /* 0x00052200080011ff */
[----:B-1----:R-:W-:Y:S01]  /*5d50*/  @P6 SEL R79, RZ, 0x1, !P1 ;  /* 0x00000001ff4f6807 */ /* 0x002fe20004800000 */
[----:B--2---:R-:W-:Y:S06]  /*5d60*/  @!P6 BRA `(.L_x_97) ;  /* 0x0000000000a0e947 */ /* 0x004fec0003800000 */
[----:B------:R-:W-:Y:S01]  /*5d70*/  @P5 IMAD R7, R148, 0x2000, R135 ;  /* 0x0000200094075824 */ /* 0x000fe200078e0287 */
[----:B------:R-:W-:Y:S01]  /*5d80*/  ISETP.NE.AND P1, PT, R79, RZ, PT ;  /* 0x000000ff4f00720c */ /* 0x000fe20003f25270 */
[----:B------:R-:W-:Y:S01]  /*5d90*/  BSSY B0, `(.L_x_98) ;  /* 0x0000011000007945 */ /* 0x000fe20003800000 */
[----:B------:R-:W-:Y:S01]  /*5da0*/  CS2R R94, SRZ ;  /* 0x00000000005e7805 */ /* 0x000fe2000001ff00 */
[----:B------:R-:W-:Y:S01]  /*5db0*/  @P5 VIADD R9, R7, UR44 ;  /* 0x0000002c07095c36 */ /* 0x000fe20008000000 */
[----:B------:R-:W-:Y:S02]  /*5dc0*/  CS2R R92, SRZ ;  /* 0x00000000005c7805 */ /* 0x000fe4000001ff00 */
[----:B------:R-:W-:Y:S02]  /*5dd0*/  CS2R R82, SRZ ;  /* 0x0000000000527805 */ /* 0x000fe4000001ff00 */
[----:B------:R-:W-:Y:S01]  /*5de0*/  CS2R R80, SRZ ;  /* 0x0000000000507805 */ /* 0x000fe2000001ff00 */
[--C-:B------:R-:W-:Y:S01]  /*5df0*/  @P5 IMAD.IADD R6, R152, 0x1, R9.reuse ;  /* 0x0000000198065824 */ /* 0x100fe200078e0209 */
[----:B------:R-:W-:Y:S01]  /*5e00*/  CS2R R86, SRZ ;  /* 0x0000000000567805 */ /* 0x000fe2000001ff00 */
[--C-:B------:R-:W-:Y:S01]  /*5e10*/  @P5 IMAD.IADD R4, R151, 0x1, R9.reuse ;  /* 0x0000000197045824 */ /* 0x100fe200078e0209 */
[----:B------:R-:W-:Y:S01]  /*5e20*/  CS2R R84, SRZ ;  /* 0x0000000000547805 */ /* 0x000fe2000001ff00 */
[----:B------:R-:W-:Y:S01]  /*5e30*/  @P5 IMAD R2, R150, 0x10, R9 ;  /* 0x0000001096025824 */ /* 0x000fe200078e0209 */
[----:B------:R-:W-:Y:S02]  /*5e40*/  CS2R R90, SRZ ;  /* 0x00000000005a7805 */ /* 0x000fe4000001ff00 */
[----:B------:R-:W-:Y:S01]  /*5e50*/  CS2R R88, SRZ ;  /* 0x0000000000587805 */ /* 0x000fe2000001ff00 */
[----:B------:R-:W-:Y:S06]  /*5e60*/  @P1 BRA `(.L_x_99) ;  /* 0x00000000000c1947 */ /* 0x000fec0003800000 */
[----:B------:R-:W-:Y:S04]  /*5e70*/  SHF.L.U32 R0, R146, 0x1f, RZ ;  /* 0x0000001f92007819 */ /* 0x000fe800000006ff */
[----:B------:R-:W1:Y:S02]  /*5e80*/  SYNCS.PHASECHK.TRANS64.TRYWAIT P1, [R3+URZ+0x50], R0 ;  /* 0x00005000030075a7 */ /* 0x000e6400080211ff */
[----:B-1----:R-:W-:Y:S05]  /*5e90*/  @!P1 BRA `(.L_x_100) ;  /* 0x0000006000809947 */ /* 0x002fea0003800000 */
.L_x_99:
[----:B------:R-:W-:Y:S05]  /*5ea0*/  BSYNC B0 ;  /* 0x0000000000007941 */ /* 0x000fea0003800000 */
.L_x_98:
[----:B------:R-:W-:Y:S01]  /*5eb0*/  ISETP.NE.AND P1, PT, R96, RZ, PT ;  /* 0x000000ff6000720c */ /* 0x000fe20003f25270 */
[----:B-1----:R-:W-:Y:S02]  /*5ec0*/  VIADD R3, R3, 0x70 ;  /* 0x0000007003037836 */ /* 0x002fe40000000000 */
[----:B------:R-:W-:Y:S02]  /*5ed0*/  IMAD.U32 R0, RZ, RZ, UR45 ;  /* 0x0000002dff007e24 */ /* 0x000fe4000f8e00ff */
[----:B------:R-:W-:Y:S03]  /*5ee0*/  VIADD R148, R148, 0x1 ;  /* 0x0000000194947836 */ /* 0x000fe60000000000 */
[----:B------:R-:W-:Y:S05]  /*5ef0*/  PRMT R0, R0, 0x654, R3 ;  /* 0x0000065400007816 */ /* 0x000fea0000000003 */
[----:B------:R1:W2:Y:S04]  /*5f00*/  @P1 LDS.128 R92, [R7+UR44+0x200] ;  /* 0x0002002c075c1984 */ /* 0x0002a80008000c00 */
[----:B------:R1:W1:Y:S04]  /*5f10*/  @P1 LDS.128 R80, [R6+0x200] ;  /* 0x0002000006501984 */ /* 0x0002680000000c00 */
[----:B------:R1:W1:Y:S04]  /*5f20*/  @P1 LDS.128 R84, [R4+0x200] ;  /* 0x0002000004541984 */ /* 0x0002680000000c00 */
[----:B------:R1:W1:Y:S01]  /*5f30*/  @P1 LDS.128 R88, [R2+0x200] ;  /* 0x0002000002581984 */ /* 0x0002620000000c00 */
[C---:B------:R-:W-:Y:S01]  /*5f40*/  ISETP.NE.AND P1, PT, R148.reuse, 0x4, PT ;  /* 0x000000049400780c */ /* 0x040fe20003f25270 */
[----:B------:R-:W-:Y:S01]  /*5f50*/  @!PT LDS RZ, [RZ] ;  /* 0x00000000fffff984 */ /* 0x000fe20000000800 */
[----:B------:R-:W-:Y:S01]  /*5f60*/  @!PT LDS RZ, [RZ] ;  /* 0x00000000fffff984 */ /* 0x000fe20000000800 */
[----:B------:R-:W-:Y:S01]  /*5f70*/  @!PT LDS RZ, [RZ] ;  /* 0x00000000fffff984 */ /* 0x000fe20000000800 */
[----:B------:R-:W-:Y:S01]  /*5f80*/  @!PT LDS RZ, [RZ] ;  /* 0x00000000fffff984 */ /* 0x000fe20000000800 */
[----:B------:R5:W-:Y:S06]  /*5f90*/  MEMBAR.ALL.CTA ;  /* 0x0000000000007992 */ /* 0x000bec0000008000 */
[----:B-----5:R-:W5:Y:S01]  /*5fa0*/  FENCE.VIEW.ASYNC.S ;  /* 0x00000000000073c6 */ /* 0x020f620000000000 */
[----:B------:R-:W-:Y:S02]  /*5fb0*/  SEL R3, RZ, 0x1, P1 ;  /* 0x00000001ff037807 */ /* 0x000fe40000800000 */
[----:B------:R-:W-:Y:S02]  /*5fc0*/  SEL R148, R148, RZ, P1 ;  /* 0x000000ff94947207 */ /* 0x000fe40000800000 */
[----:B------:R-:W-:Y:S01]  /*5fd0*/  LOP3.LUT R146, R146, R3, RZ, 0x3c, !PT ;  /* 0x0000000392927212 */ /* 0x000fe200078e3cff */
[----:B-----5:R1:W-:Y:S06]  /*5fe0*/  SYNCS.ARRIVE.TRANS64.RED.A1T0 RZ, [R0+URZ], RZ ;  /* 0x000000ff00ff79a7 */ /* 0x0203ec00081004ff */
.L_x_97:
[----:B------:R-:W-:Y:S05]  /*5ff0*/  BSYNC B1 ;  /* 0x0000000000017941 */ /* 0x000fea0003800000 */
.L_x_96:
[----:B-1----:R-:W-:Y:S04]  /*6000*/  SHF.R.U32.HI R0, RZ, 0x15, R71 ;  /* 0x00000015ff007819 */ /* 0x002fe80000011647 */
[----:B------:R-:W-:Y:S01]  /*6010*/  LOP3.LUT P1, RZ, R0, 0x3, R141, 0x48, !PT ;  /* 0x0000000300ff7812 */ /* 0x000fe2000782488d */
[----:B------:R-:W-:Y:S01]  /*6020*/  @!UPT UIADD3 URZ, UPT, UPT, URZ, URZ, URZ ;  /* 0x000000fffffff290 */ /* 0x000fe2000fffe0ff */
[----:B----4-:R-:W-:Y:S11]  /*6030*/  @P0 BRA `(.L_x_101) ;  /* 0x0000000000080947 */ /* 0x010ff60003800000 */
[----:B------:R-:W1:Y:S02]  /*6040*/  SYNCS.PHASECHK.TRANS64.TRYWAIT P0, [R78+URZ+0xc0], R5 ;  /* 0x0000c0054e0075a7 */ /* 0x000e6400080011ff */
[----:B-1----:R-:W-:Y:S05]  /*6050*/  @!P0 BRA `(.L_x_102) ;  /* 0x0000006000248947 */ /* 0x002fea0003800000 */
.L_x_101:
[----:B------:R-:W-:Y:S05]  /*6060*/  @!P1 BRA `(.L_x_103) ;  /* 0x0000000000409947 */ /* 0x000fea0003800000 */
[----:B------:R-:W1:Y:S01]  /*6070*/  LDCU.64 UR8, c[0x4][0x78] ;  /* 0x01000f00ff0877ac */ /* 0x000e620008000a00 */
[----:B------:R-:W-:Y:S01]  /*6080*/  MOV R3, 0x0 ;  /* 0x0000000000037802 */ /* 0x000fe20000000f00 */
[----:B------:R-:W-:Y:S02]  /*6090*/  HFMA2 R12, -RZ, RZ, 0, 5.9604644775390625e-08 ;  /* 0x00000001ff0c7431 */ /* 0x000fe400000001ff */
[----:B------:R-:W-:Y:S02]  /*60a0*/  IMAD.MOV.U32 R8, RZ, RZ, 0x192 ;  /* 0x00000192ff087424 */ /* 0x000fe400078e00ff */
[----:B------:R-:W-:Y:S01]  /*60b0*/  IMAD.MOV.U32 R13, RZ, RZ, RZ ;  /* 0x000000ffff0d7224 */ /* 0x000fe200078e00ff */
[----:B------:R-:W4:Y:S01]  /*60c0*/  LDCU.64 UR6, c[0x4][0x80] ;  /* 0x01001000ff0677ac */ /* 0x000f220008000a00 */
[----:B------:R-:W2:Y:S01]  /*60d0*/  LDC.64 R2, c[0x4][R3] ;  /* 0x0100000003027b82 */ /* 0x000ea20000000a00 */
[----:B------:R-:W5:Y:S01]  /*60e0*/  LDCU.64 UR4, c[0x4][0x18] ;  /* 0x01000300ff0477ac */ /* 0x000f620008000a00 */
[----:B-1----:R-:W-:Y:S01]  /*60f0*/  MOV R5, UR9 ;  /* 0x0000000900057c02 */ /* 0x002fe20008000f00 */
[----:B------:R-:W-:Y:S01]  /*6100*/  IMAD.U32 R4, RZ, RZ, UR8 ;  /* 0x00000008ff047e24 */ /* 0x000fe2000f8e00ff */
[----:B----4-:R-:W-:Y:S01]  /*6110*/  MOV R7, UR7 ;  /* 0x0000000700077c02 */ /* 0x010fe20008000f00 */
[----:B------:R-:W-:Y:S01]  /*6120*/  IMAD.U32 R6, RZ, RZ, UR6 ;  /* 0x00000006ff067e24 */ /* 0x000fe2000f8e00ff */
[----:B-----5:R-:W-:Y:S01]  /*6130*/  MOV R11, UR5 ;  /* 0x00000005000b7c02 */ /* 0x020fe20008000f00 */
[----:B------:R-:W-:Y:S02]  /*6140*/  IMAD.U32 R10, RZ, RZ, UR4 ;  /* 0x00000004ff0a7e24 */ /* 0x000fe4000f8e00ff */
[----:B------:R-:W-:Y:S07]  /*6150*/  LEPC R20, `(.L_x_103) ;  /* 0x000000001014794e */ /* 0x000fee0000000000 */
[----:B--23--:R-:W-:Y:S05]  /*6160*/  CALL.ABS.NOINC R2 ;  /* 0x0000000002007343 */ /* 0x00cfea0003c00000 */
.L_x_103:
[----:B--2---:R-:W-:Y:S01]  /*6170*/  SHF.L.U32 R75, R92, 0x10, RZ ;  /* 0x000000105c4b7819 */ /* 0x004fe200000006ff */
[----:B------:R-:W-:Y:S05]  /*6180*/  WARPSYNC.ALL ;  /* 0x0000000000007948 */ /* 0x000fea0003800000 */
[----:B------:R-:W-:Y:S01]  /*6190*/  R2UR UR4, R71 ;  /* 0x00000000470472ca */ /* 0x000fe200000e0000 */
[----:B------:R-:W-:Y:S01]  /*61a0*/  BSSY.RECONVERGENT B0, `(.L_x_104) ;  /* 0x0000121000007945 */ /* 0x000fe20003800200 */
[----:B------:R-:W-:Y:S02]  /*61b0*/  SHF.L.U32 R98, R150, 0x4, RZ ;  /* 0x0000000496627819 */ /* 0x000fe400000006ff */
[C---:B------:R-:W-:Y:S02]  /*61c0*/  PRMT R73, R92.reuse, 0x8880, RZ ;  /* 0x000088805c497816 */ /* 0x040fe400000000ff */
[----:B------:R-:W-:Y:S02]  /*61d0*/  SHF.R.S32.HI R75, RZ, 0x18, R75 ;  /* 0x00000018ff4b7819 */ /* 0x000fe4000001144b */
[----:B------:R-:W-:Y:S02]  /*61e0*/  SHF.R.S32.HI R76, RZ, 0x18, R93 ;  /* 0x00000018ff4c7819 */ /* 0x000fe4000001145d */
[----:B------:R-:W-:Y:S02]  /*61f0*/  SHF.L.U32 R74, R92, 0x8, RZ ;  /* 0x000000085c4a7819 */ /* 0x000fe400000006ff */
[----:B------:R-:W-:Y:S01]  /*6200*/  SHF.L.U32 R77, R93, 0x8, RZ ;  /* 0x000000085d4d7819 */ /* 0x000fe200000006ff */
[----:B-1----:R-:W3:Y:S01]  /*6210*/  LDTM.x64 R4, tmem[UR4] ;  /* 0x00000004000479ee */ /* 0x002ee20008340000 */
[----:B------:R-:W-:Y:S02]  /*6220*/  SHF.R.S32.HI R74, RZ, 0x18, R74 ;  /* 0x00000018ff4a7819 */ /* 0x000fe4000001144a */
[----:B------:R-:W-:Y:S02]  /*6230*/  SHF.R.S32.HI R77, RZ, 0x18, R77 ;  /* 0x00000018ff4d7819 */ /* 0x000fe4000001144d */
[----:B------:R-:W-:Y:S02]  /*6240*/  ISETP.NE.AND P0, PT, R154, RZ, PT ;  /* 0x000000ff9a00720c */ /* 0x000fe40003f05270 */
[----:B------:R-:W-:Y:S02]  /*6250*/  ISETP.NE.AND P6, PT, R99, RZ, PT ;  /* 0x000000ff6300720c */ /* 0x000fe40003fc5270 */
[----:B------:R-:W-:Y:S11]  /*6260*/  LEA R116, R148, UR44, 0x3 ;  /* 0x0000002c94747c11 */ /* 0x000ff6000f8e18ff */
[----:B------:R-:W-:Y:S01]  /*6270*/  @P6 SHF.L.U32 R117, R146, 0x1f, RZ ;  /* 0x0000001f92756819 */ /* 0x000fe200000006ff */
[C---:B---3--:R-:W-:Y:S02]  /*6280*/  IMAD R0, R70.reuse, R4, RZ ;  /* 0x0000000446007224 */ /* 0x048fe400078e02ff */
[C---:B------:R-:W-:Y:S02]  /*6290*/  IMAD R2, R70.reuse, R5, RZ ;  /* 0x0000000546027224 */ /* 0x040fe400078e02ff */
[----:B------:R-:W-:Y:S02]  /*62a0*/  IMAD R3, R70, R6, RZ ;  /* 0x0000000646037224 */ /* 0x000fe400078e02ff */
[-C--:B------:R-:W-:Y:S01]  /*62b0*/  IMAD R0, R73, R72.reuse, R0 ;  /* 0x0000004849007224 */ /* 0x080fe200078e0200 */
[----:B------:R-:W-:Y:S01]  /*62c0*/  SHF.R.S32.HI R73, RZ, 0x18, R92 ;  /* 0x00000018ff497819 */ /* 0x000fe2000001145c */
[-C--:B------:R-:W-:Y:S01]  /*62d0*/  IMAD R2, R75, R72.reuse, R2 ;  /* 0x000000484b027224 */ /* 0x080fe200078e0202 */
[C---:B------:R-:W-:Y:S01]  /*62e0*/  PRMT R75, R93.reuse, 0x8880, RZ ;  /* 0x000088805d4b7816 */ /* 0x040fe200000000ff */
[----:B------:R-:W-:Y:S01]  /*62f0*/  IMAD R3, R74, R72, R3 ;  /* 0x000000484a037224 */ /* 0x000fe200078e0203 */
[----:B------:R-:W-:Y:S01]  /*6300*/  SHF.L.U32 R74, R93, 0x10, RZ ;  /* 0x000000105d4a7819 */ /* 0x000fe200000006ff */
[C---:B------:R-:W-:Y:S02]  /*6310*/  IMAD R7, R70.reuse, R7, RZ ;  /* 0x0000000746077224 */ /* 0x040fe400078e02ff */
[C---:B------:R-:W-:Y:S01]  /*6320*/  IMAD R4, R70.reuse, R8, RZ ;  /* 0x0000000846047224 */ /* 0x040fe200078e02ff */
[----:B------:R-:W-:Y:S01]  /*6330*/  SHF.R.S32.HI R74, RZ, 0x18, R74 ;  /* 0x00000018ff4a7819 */ /* 0x000fe2000001144a */
[----:B------:R-:W-:Y:S02]  /*6340*/  IMAD R5, R70, R9, RZ ;  /* 0x0000000946057224 */ /* 0x000fe400078e02ff */
[-C--:B------:R-:W-:Y:S01]  /*6350*/  IMAD R7, R73, R72.reuse, R7 ;  /* 0x0000004849077224 */ /* 0x080fe200078e0207 */
[C---:B------:R-:W-:Y:S01]  /*6360*/  PRMT R73, R94.reuse, 0x8880, RZ ;  /* 0x000088805e497816 */ /* 0x040fe200000000ff */
[----:B------:R-:W-:Y:S01]  /*6370*/  IMAD R4, R75, R72, R4 ;  /* 0x000000484b047224 */ /* 0x000fe200078e0204 */
[----:B------:R-:W-:Y:S01]  /*6380*/  SHF.L.U32 R75, R94, 0x8, RZ ;  /* 0x000000085e4b7819 */ /* 0x000fe200000006ff */
[----:B------:R-:W-:Y:S01]  /*6390*/  IMAD R6, R70, R10, RZ ;  /* 0x0000000a46067224 */ /* 0x000fe200078e02ff */
[----:B------:R-:W-:Y:S01]  /*63a0*/  I2IP.S8.S32.SAT R97, R7, R3, RZ ;  /* 0x0000000307617239 */ /* 0x000fe200000014ff */
[----:B------:R-:W-:Y:S01]  /*63b0*/  IMAD R5, R74, R72, R5 ;  /* 0x000000484a057224 */ /* 0x000fe200078e0205 */
[----:B------:R-:W-:Y:S01]  /*63c0*/  SHF.L.U32 R74, R94, 0x10, RZ ;  /* 0x000000105e4a7819 */ /* 0x000fe200000006ff */
[----:B------:R-:W-:Y:S01]  /*63d0*/  IMAD R11, R70, R11, RZ ;  /* 0x0000000b460b7224 */ /* 0x000fe200078e02ff */
[----:B------:R-:W-:Y:S01]  /*63e0*/  I2IP.S8.S32.SAT R100, R2, R0, R97 ;  /* 0x0000000002647239 */ /* 0x000fe20000001461 */
[C---:B------:R-:W-:Y:S01]  /*63f0*/  IMAD R8, R70.reuse, R12, RZ ;  /* 0x0000000c46087224 */ /* 0x040fe200078e02ff */
[----:B------:R-:W-:Y:S01]  /*6400*/  IADD3 R97, PT, PT, R135, UR44, RZ ;  /* 0x0000002c87617c10 */ /* 0x000fe2000fffe0ff */
[-C--:B------:R-:W-:Y:S01]  /*6410*/  IMAD R6, R77, R72.reuse, R6 ;  /* 0x000000484d067224 */ /* 0x080fe200078e0206 */
[----:B------:R-:W-:Y:S01]  /*6420*/  SHF.R.S32.HI R74, RZ, 0x18, R74 ;  /* 0x00000018ff4a7819 */ /* 0x000fe2000001144a */
[----:B------:R-:W-:Y:S01]  /*6430*/  IMAD R9, R70, R13, RZ ;  /* 0x0000000d46097224 */ /* 0x000fe200078e02ff */
[-C--:B------:R-:W-:Y:S01]  /*6440*/  IADD3 R158, PT, PT, R152, R97.reuse, RZ ;  /* 0x00000061989e7210 */ /* 0x080fe20007ffe0ff */
[-C--:B------:R-:W-:Y:S01]  /*6450*/  IMAD R11, R76, R72.reuse, R11 ;  /* 0x000000484c0b7224 */ /* 0x080fe200078e020b */
[----:B------:R-:W-:Y:S01]  /*6460*/  IADD3 R157, PT, PT, R151, R97, RZ ;  /* 0x00000061979d7210 */ /* 0x000fe20007ffe0ff */
[----:B------:R-:W-:Y:S01]  /*6470*/  IMAD R8, R73, R72, R8 ;  /* 0x0000004849087224 */ /* 0x000fe200078e0208 */
[----:B------:R-:W-:Y:S01]  /*6480*/  IADD3 R156, PT, PT, R97, R98, RZ ;  /* 0x00000062619c7210 */ /* 0x000fe20007ffe0ff */
[----:B------:R-:W-:Y:S01]  /*6490*/  IMAD R10, R70, R14, RZ ;  /* 0x0000000e460a7224 */ /* 0x000fe200078e02ff */
[----:B------:R-:W-:Y:S01]  /*64a0*/  I2IP.S8.S32.SAT R101, R11, R6, RZ ;  /* 0x000000060b657239 */ /* 0x000fe200000014ff */
[----:B------:R-:W-:Y:S01]  /*64b0*/  IMAD R9, R74, R72, R9 ;  /* 0x000000484a097224 */ /* 0x000fe200078e0209 */
[----:B------:R-:W-:Y:S01]  /*64c0*/  SHF.R.S32.HI R75, RZ, 0x18, R75 ;  /* 0x00000018ff4b7819 */ /* 0x000fe2000001144b */
[----:B------:R-:W-:Y:S01]  /*64d0*/  IMAD.U32 R74, R95, 0x10000, RZ ;  /* 0x000100005f4a7824 */ /* 0x000fe200078e00ff */
[----:B------:R-:W-:Y:S01]  /*64e0*/  I2IP.S8.S32.SAT R101, R5, R4, R101 ;  /* 0x0000000405657239 */ /* 0x000fe20000001465 */
[C---:B------:R-:W-:Y:S01]  /*64f0*/  IMAD R15, R70.reuse, R15, RZ ;  /* 0x0000000f460f7224 */ /* 0x040fe200078e02ff */
[----:B------:R-:W-:Y:S01]  /*6500*/  SHF.R.S32.HI R73, RZ, 0x18, R94 ;  /* 0x00000018ff497819 */ /* 0x000fe2000001145e */
[----:B------:R-:W-:Y:S01]  /*6510*/  IMAD R10, R75, R72, R10 ;  /* 0x000000484b0a7224 */ /* 0x000fe200078e020a */
[----:B------:R-:W-:Y:S01]  /*6520*/  PRMT R75, R95, 0x8880, RZ ;  /* 0x000088805f4b7816 */ /* 0x000fe200000000ff */
[C---:B------:R-:W-:Y:S01]  /*6530*/  IMAD R12, R70.reuse, R16, RZ ;  /* 0x00000010460c7224 */ /* 0x040fe200078e02ff */
[----:B------:R-:W-:Y:S01]  /*6540*/  SHF.R.S32.HI R74, RZ, 0x18, R74 ;  /* 0x00000018ff4a7819 */ /* 0x000fe2000001144a */
[----:B------:R-:W-:Y:S01]  /*6550*/  IMAD R13, R70, R17, RZ ;  /* 0x00000011460d7224 */ /* 0x000fe200078e02ff */
[----:B------:R-:W-:Y:S01]  /*6560*/  SHF.R.S32.HI R76, RZ, 0x18, R95 ;  /* 0x00000018ff4c7819 */ /* 0x000fe2000001145f */
[-C--:B------:R-:W-:Y:S01]  /*6570*/  IMAD R15, R73, R72.reuse, R15 ;  /* 0x00000048490f7224 */ /* 0x080fe200078e020f */
[----:B------:R-:W-:Y:S01]  /*6580*/  PRMT R73, R80, 0x8880, RZ ;  /* 0x0000888050497816 */ /* 0x000fe200000000ff */
[----:B------:R-:W-:Y:S01]  /*6590*/  IMAD R12, R75, R72, R12 ;  /* 0x000000484b0c7224 */ /* 0x000fe200078e020c */
[----:B------:R-:W-:Y:S01]  /*65a0*/  SHF.L.U32 R77, R95, 0x8, RZ ;  /* 0x000000085f4d7819 */ /* 0x000fe200000006ff */
[----:B------:R-:W-:Y:S01]  /*65b0*/  IMAD R14, R70, R18, RZ ;  /* 0x00000012460e7224 */ /* 0x000fe200078e02ff */
[----:B------:R-:W-:Y:S01]  /*65c0*/  I2IP.S8.S32.SAT R102, R15, R10, RZ ;  /* 0x0000000a0f667239 */ /* 0x000fe200000014ff */
[----:B------:R-:W-:Y:S01]  /*65d0*/  IMAD R13, R74, R72, R13 ;  /* 0x000000484a0d7224 */ /* 0x000fe200078e020d */
[----:B------:R-:W-:Y:S01]  /*65e0*/  SHF.R.S32.HI R77, RZ, 0x18, R77 ;  /* 0x00000018ff4d7819 */ /* 0x000fe2000001144d */
[C---:B------:R-:W-:Y:S01]  /*65f0*/  IMAD R19, R70.reuse, R19, RZ ;  /* 0x0000001346137224 */ /* 0x040fe200078e02ff */
[----:B------:R-:W-:Y:S01]  /*6600*/  I2IP.S8.S32.SAT R102, R9, R8, R102 ;  /* 0x0000000809667239 */ /* 0x000fe20000001466 */
[----:B------:R-:W-:Y:S01]  /*6610*/  IMAD R16, R70, R20, RZ ;  /* 0x0000001446107224 */ /* 0x000fe200078e02ff */
[C---:B------:R-:W-:Y:S01]  /*6620*/  SHF.L.U32 R74, R80.reuse, 0x10, RZ ;  /* 0x00000010504a7819 */ /* 0x040fe200000006ff */
[-C--:B------:R-:W-:Y:S01]  /*6630*/  IMAD R14, R77, R72.reuse, R14 ;  /* 0x000000484d0e7224 */ /* 0x080fe200078e020e */
[----:B------:R-:W-:Y:S01]  /*6640*/  SHF.L.U32 R75, R80, 0x8, RZ ;  /* 0x00000008504b7819 */ /* 0x000fe200000006ff */
[----:B------:R-:W-:Y:S01]  /*6650*/  IMAD R17, R70, R21, RZ ;  /* 0x0000001546117224 */ /* 0x000fe200078e02ff */
[----:B------:R-:W-:Y:S01]  /*6660*/  SHF.R.S32.HI R74, RZ, 0x18, R74 ;  /* 0x00000018ff4a7819 */ /* 0x000fe2000001144a */
[----:B------:R-:W-:Y:S01]  /*6670*/  IMAD R19, R76, R72, R19 ;  /* 0x000000484c137224 */ /* 0x000fe200078e0213 */
[----:B------:R-:W-:Y:S01]  /*6680*/  SHF.R.S32.HI R75, RZ, 0x18, R75 ;  /* 0x00000018ff4b7819 */ /* 0x000fe2000001144b */
[----:B------:R-:W-:Y:S01]  /*6690*/  IMAD R18, R70, R22, RZ ;  /* 0x0000001646127224 */ /* 0x000fe200078e02ff */
[----:B------:R-:W-:Y:S01]  /*66a0*/  SHF.R.S32.HI R76, RZ, 0x18, R81 ;  /* 0x00000018ff4c7819 */ /* 0x000fe20000011451 */
[----:B------:R-:W-:Y:S01]  /*66b0*/  IMAD R16, R73, R72, R16 ;  /* 0x0000004849107224 */ /* 0x000fe200078e0210 */
[----:B------:R-:W-:Y:S01]  /*66c0*/  I2IP.S8.S32.SAT R103, R19, R14, RZ ;  /* 0x0000000e13677239 */ /* 0x000fe200000014ff */
[-C--:B------:R-:W-:Y:S01]  /*66d0*/  IMAD R17, R74, R72.reuse, R17 ;  /* 0x000000484a117224 */ /* 0x080fe200078e0211 */
[----:B------:R-:W-:Y:S01]  /*66e0*/  SHF.L.U32 R74, R81, 0x10, RZ ;  /* 0x00000010514a7819 */ /* 0x000fe200000006ff */
[C---:B------:R-:W-:Y:S01]  /*66f0*/  IMAD R23, R70.reuse, R23, RZ ;  /* 0x0000001746177224 */ /* 0x040fe200078e02ff */
[----:B------:R-:W-:Y:S01]  /*6700*/  SHF.R.S32.HI R73, RZ, 0x18, R80 ;  /* 0x00000018ff497819 */ /* 0x000fe20000011450 */
[----:B------:R-:W-:Y:S01]  /*6710*/  IMAD R18, R75, R72, R18 ;  /* 0x000000484b127224 */ /* 0x000fe200078e0212 */
[----:B------:R-:W-:Y:S01]  /*6720*/  PRMT R75, R81, 0x8880, RZ ;  /* 0x00008880514b7816 */ /* 0x000fe200000000ff */
[C---:B------:R-:W-:Y:S01]  /*6730*/  IMAD R20, R70.reuse, R24, RZ ;  /* 0x0000001846147224 */ /* 0x040fe200078e02ff */
[----:B------:R-:W-:Y:S01]  /*6740*/  SHF.R.S32.HI R74, RZ, 0x18, R74 ;  /* 0x00000018ff4a7819 */ /* 0x000fe2000001144a */
[----:B------:R-:W-:Y:S01]  /*6750*/  IMAD R21, R70, R25, RZ ;  /* 0x0000001946157224 */ /* 0x000fe200078e02ff */
[----:B------:R-:W-:Y:S01]  /*6760*/  I2IP.S8.S32.SAT R103, R13, R12, R103 ;  /* 0x0000000c0d677239 */ /* 0x000fe20000001467 */
[-C--:B------:R-:W-:Y:S01]  /*6770*/  IMAD R23, R73, R72.reuse, R23 ;  /* 0x0000004849177224 */ /* 0x080fe200078e0217 */
[----:B------:R-:W-:Y:S01]  /*6780*/  SHF.L.U32 R77, R81, 0x8, RZ ;  /* 0x00000008514d7819 */ /* 0x000fe200000006ff */
[-C--:B------:R-:W-:Y:S01]  /*6790*/  IMAD R20, R75, R72.reuse, R20 ;  /* 0x000000484b147224 */ /* 0x080fe200078e0214 */
[----:B------:R-:W-:Y:S01]  /*67a0*/  PRMT R73, R82, 0x8880, RZ ;  /* 0x0000888052497816 */ /* 0x000fe200000000ff */
[----:B------:R-:W-:Y:S01]  /*67b0*/  IMAD R21, R74, R72, R21 ;  /* 0x000000484a157224 */ /* 0x000fe200078e0215 */
[----:B------:R-:W-:Y:S01]  /*67c0*/  SHF.R.S32.HI R77, RZ, 0x18, R77 ;  /* 0x00000018ff4d7819 */ /* 0x000fe2000001144d */
[----:B------:R-:W-:Y:S01]  /*67d0*/  IMAD R22, R70, R26, RZ ;  /* 0x0000001a46167224 */ /* 0x000fe200078e02ff */
[----:B------:R1:W-:Y:S01]  /*67e0*/  STS.128 [R135+UR44+0x8200], R100 ;  /* 0x0082006487007988 */ /* 0x0003e20008000c2c */
[----:B------:R-:W-:Y:S01]  /*67f0*/  IMAD.U32 R74, R82, 0x10000, RZ ;  /* 0x00010000524a7824 */ /* 0x000fe200078e00ff */
[----:B------:R-:W-:Y:S01]  /*6800*/  I2IP.S8.S32.SAT R104, R23, R18, RZ ;  /* 0x0000001217687239 */ /* 0x000fe200000014ff */
[----:B------:R-:W-:Y:S01]  /*6810*/  IMAD R27, R70, R27, RZ ;  /* 0x0000001b461b7224 */ /* 0x000fe200078e02ff */
[----:B------:R-:W-:Y:S01]  /*6820*/  SHF.L.U32 R75, R82, 0x8, RZ ;  /* 0x00000008524b7819 */ /* 0x000fe200000006ff */
[C---:B------:R-:W-:Y:S01]  /*6830*/  IMAD R24, R70.reuse, R28, RZ ;  /* 0x0000001c46187224 */ /* 0x040fe200078e02ff */
[----:B------:R-:W-:Y:S01]  /*6840*/  I2IP.S8.S32.SAT R104, R17, R16, R104 ;  /* 0x0000001011687239 */ /* 0x000fe20000001468 */
[-C--:B------:R-:W-:Y:S01]  /*6850*/  IMAD R22, R77, R72.reuse, R22 ;  /* 0x000000484d167224 */ /* 0x080fe200078e0216 */
[----:B------:R-:W-:Y:S01]  /*6860*/  SHF.R.S32.HI R74, RZ, 0x18, R74 ;  /* 0x00000018ff4a7819 */ /* 0x000fe2000001144a */
[----:B------:R-:W-:Y:S01]  /*6870*/  IMAD R25, R70, R29, RZ ;  /* 0x0000001d46197224 */ /* 0x000fe200078e02ff */
[----:B------:R-:W-:Y:S01]  /*6880*/  SHF.R.S32.HI R75, RZ, 0x18, R75 ;  /* 0x00000018ff4b7819 */ /* 0x000fe2000001144b */
[----:B------:R-:W-:Y:S01]  /*6890*/  IMAD R27, R76, R72, R27 ;  /* 0x000000484c1b7224 */ /* 0x000fe200078e021b */
[----:B------:R-:W-:Y:S01]  /*68a0*/  SHF.R.S32.HI R76, RZ, 0x18, R83 ;  /* 0x00000018ff4c7819 */ /* 0x000fe20000011453 */
[----:B------:R-:W-:Y:S01]  /*68b0*/  IMAD R26, R70, R30, RZ ;  /* 0x0000001e461a7224 */ /* 0x000fe200078e02ff */
[----:B------:R-:W-:Y:S01]  /*68c0*/  SHF.L.U32 R77, R83, 0x8, RZ ;  /* 0x00000008534d7819 */ /* 0x000fe200000006ff */
        /* <DEDUP_REMOVED lines=13> */
[----:B------:R-:W-:Y:S01]  /*69a0*/  PRMT R73, R84, 0x8880, RZ ;  /* 0x0000888054497816 */ /* 0x000fe200000000ff */
[----:B------:R-:W-:Y:S01]  /*69b0*/  IMAD R28, R75, R72, R28 ;  /* 0x000000484b1c7224 */ /* 0x000fe200078e021c */
[----:B------:R-:W-:Y:S01]  /*69c0*/  SHF.R.S32.HI R77, RZ, 0x18, R77 ;  /* 0x00000018ff4d7819 */ /* 0x000fe2000001144d */
[----:B------:R-:W-:Y:S01]  /*69d0*/  IMAD R30, R70, R34, RZ ;  /* 0x00000022461e7224 */ /* 0x000fe200078e02ff */
[----:B------:R-:W-:Y:S01]  /*69e0*/  I2IP.S8.S32.SAT R106, R31, R26, RZ ;  /* 0x0000001a1f6a7239 */ /* 0x000fe200000014ff */
[----:B------:R-:W-:Y:S01]  /*69f0*/  IMAD R29, R74, R72, R29 ;  /* 0x000000484a1d7224 */ /* 0x000fe200078e021d */
[----:B------:R-:W-:Y:S01]  /*6a00*/  SHF.L.U32 R74, R84, 0x10, RZ ;  /* 0x00000010544a7819 */ /* 0x000fe200000006ff */
        /* <DEDUP_REMOVED lines=9> */
[----:B------:R-:W-:Y:S01]  /*6aa0*/  PRMT R76, R85, 0x8880, RZ ;  /* 0x00008880554c7816 */ /* 0x000fe200000000ff */
[----:B------:R-:W-:Y:S01]  /*6ab0*/  IMAD R34, R70, R38, RZ ;  /* 0x0000002646227224 */ /* 0x000fe200078e02ff */
[----:B------:R-:W-:Y:S01]  /*6ac0*/  SHF.L.U32 R77, R88, 0x10, RZ ;  /* 0x00000010584d7819 */ /* 0x000fe200000006ff */
[----:B------:R-:W-:Y:S01]  /*6ad0*/  IMAD R32, R73, R72, R32 ;  /* 0x0000004849207224 */ /* 0x000fe200078e0220 */
[----:B------:R-:W-:Y:S01]  /*6ae0*/  SHF.R.S32.HI R73, RZ, 0x18, R84 ;  /* 0x00000018ff497819 */ /* 0x000fe20000011454 */
[----:B------:R-:W-:Y:S01]  /*6af0*/  IMAD R39, R70, R39, RZ ;  /* 0x0000002746277224 */ /* 0x000fe200078e02ff */
[----:B------:R-:W-:Y:S01]  /*6b00*/  I2IP.S8.S32.SAT R107, R35, R30, RZ ;  /* 0x0000001e236b7239 */ /* 0x000fe200000014ff */
[-C--:B------:R-:W-:Y:S02]  /*6b10*/  IMAD R33, R74, R72.reuse, R33 ;  /* 0x000000484a217224 */ /* 0x080fe400078e0221 */
[----:B------:R-:W-:Y:S01]  /*6b20*/  IMAD R34, R75, R72, R34 ;  /* 0x000000484b227224 */ /* 0x000fe200078e0222 */
[----:B------:R-:W-:Y:S01]  /*6b30*/  I2IP.S8.S32.SAT R107, R29, R28, R107 ;  /* 0x0000001c1d6b7239 */ /* 0x000fe2000000146b */
[C---:B------:R-:W-:Y:S01]  /*6b40*/  IMAD.U32 R74, R85.reuse, 0x10000, RZ ;  /* 0x00010000554a7824 */ /* 0x040fe200078e00ff */
[----:B------:R-:W-:Y:S01]  /*6b50*/  SHF.L.U32 R75, R85, 0x8, RZ ;  /* 0x00000008554b7819 */ /* 0x000fe200000006ff */
[----:B------:R-:W-:Y:S01]  /*6b60*/  IMAD R39, R73, R72, R39 ;  /* 0x0000004849277224 */ /* 0x000fe200078e0227 */
[----:B------:R-:W-:Y:S01]  /*6b70*/  MOV R73, R76 ;  /* 0x0000004c00497202 */ /* 0x000fe20000000f00 */
[C---:B------:R-:W-:Y:S01]  /*6b80*/  IMAD R36, R70.reuse, R40, RZ ;  /* 0x0000002846247224 */ /* 0x040fe200078e02ff */
[----:B------:R-:W-:Y:S01]  /*6b90*/  SHF.R.S32.HI R74, RZ, 0x18, R74 ;  /* 0x00000018ff4a7819 */ /* 0x000fe2000001144a */
[C---:B------:R-:W-:Y:S01]  /*6ba0*/  IMAD R37, R70.reuse, R41, RZ ;  /* 0x0000002946257224 */ /* 0x040fe200078e02ff */
[----:B------:R-:W-:Y:S01]  /*6bb0*/  SHF.R.S32.HI R75, RZ, 0x18, R75 ;  /* 0x00000018ff4b7819 */ /* 0x000fe2000001144b */
[----:B------:R-:W-:Y:S01]  /*6bc0*/  IMAD R38, R70, R42, RZ ;  /* 0x0000002a46267224 */ /* 0x000fe200078e02ff */
[----:B------:R1:W-:Y:S01]  /*6bd0*/  STS.128 [R158+0x8200], R104 ;  /* 0x008200689e007388 */ /* 0x0003e20000000c00 */
[----:B------:R-:W-:Y:S01]  /*6be0*/  IMAD R36, R73, R72, R36 ;  /* 0x0000004849247224 */ /* 0x000fe200078e0224 */
[----:B------:R-:W-:Y:S01]  /*6bf0*/  I2IP.S8.S32.SAT R108, R39, R34, RZ ;  /* 0x00000022276c7239 */ /* 0x000fe200000014ff */
[-C--:B------:R-:W-:Y:S01]  /*6c00*/  IMAD R37, R74, R72.reuse, R37 ;  /* 0x000000484a257224 */ /* 0x080fe200078e0225 */
[----:B------:R-:W-:Y:S01]  /*6c10*/  SHF.R.S32.HI R76, RZ, 0x18, R85 ;  /* 0x00000018ff4c7819 */ /* 0x000fe20000011455 */
[----:B------:R-:W-:Y:S01]  /*6c20*/  IMAD R43, R70, R43, RZ ;  /* 0x0000002b462b7224 */ /* 0x000fe200078e02ff */
[C---:B------:R-:W-:Y:S01]  /*6c30*/  SHF.L.U32 R74, R86.reuse, 0x10, RZ ;  /* 0x00000010564a7819 */ /* 0x040fe200000006ff */
[----:B------:R-:W-:Y:S01]  /*6c40*/  IMAD R38, R75, R72, R38 ;  /* 0x000000484b267224 */ /* 0x000fe200078e0226 */
[----:B------:R-:W-:Y:S01]  /*6c50*/  PRMT R73, R86, 0x8880, RZ ;  /* 0x0000888056497816 */ /* 0x000fe200000000ff */
[----:B------:R-:W-:Y:S01]  /*6c60*/  IMAD R40, R70, R44, RZ ;  /* 0x0000002c46287224 */ /* 0x000fe200078e02ff */
[----:B------:R-:W-:Y:S01]  /*6c70*/  SHF.L.U32 R75, R86, 0x8, RZ ;  /* 0x00000008564b7819 */ /* 0x000fe200000006ff */
[----:B------:R-:W-:Y:S01]  /*6c80*/  IMAD R41, R70, R45, RZ ;  /* 0x0000002d46297224 */ /* 0x000fe200078e02ff */
[----:B------:R-:W-:Y:S01]  /*6c90*/  SHF.R.S32.HI R74, RZ, 0x18, R74 ;  /* 0x00000018ff4a7819 */ /* 0x000fe2000001144a */
[----:B------:R-:W-:Y:S01]  /*6ca0*/  IMAD R43, R76, R72, R43 ;  /* 0x000000484c2b7224 */ /* 0x000fe200078e022b */
[----:B------:R-:W-:Y:S01]  /*6cb0*/  SHF.R.S32.HI R75, RZ, 0x18, R75 ;  /* 0x00000018ff4b7819 */ /* 0x000fe2000001144b */
[C---:B------:R-:W-:Y:S01]  /*6cc0*/  IMAD R42, R70.reuse, R46, RZ ;  /* 0x0000002e462a7224 */ /* 0x040fe200078e02ff */
[----:B------:R-:W-:Y:S01]  /*6cd0*/  I2IP.S8.S32.SAT R108, R33, R32, R108 ;  /* 0x00000020216c7239 */ /* 0x000fe2000000146c */
[----:B------:R-:W-:Y:S01]  /*6ce0*/  IMAD R40, R73, R72, R40 ;  /* 0x0000004849287224 */ /* 0x000fe200078e0228 */
[----:B------:R-:W-:Y:S01]  /*6cf0*/  SHF.R.S32.HI R76, RZ, 0x18, R86 ;  /* 0x00000018ff4c7819 */ /* 0x000fe20000011456 */
[----:B------:R-:W-:Y:S01]  /*6d00*/  IMAD R47, R70, R47, RZ ;  /* 0x0000002f462f7224 */ /* 0x000fe200078e02ff */
[----:B------:R-:W-:Y:S01]  /*6d10*/  I2IP.S8.S32.SAT R109, R43, R38, RZ ;  /* 0x000000262b6d7239 */ /* 0x000fe200000014ff */
[-C--:B------:R-:W-:Y:S01]  /*6d20*/  IMAD R41, R74, R72.reuse, R41 ;  /* 0x000000484a297224 */ /* 0x080fe200078e0229 */
[----:B------:R-:W-:Y:S01]  /*6d30*/  PRMT R73, R87, 0x8880, RZ ;  /* 0x0000888057497816 */ /* 0x000fe200000000ff */
[-C--:B------:R-:W-:Y:S01]  /*6d40*/  IMAD R42, R75, R72.reuse, R42 ;  /* 0x000000484b2a7224 */ /* 0x080fe200078e022a */
[----:B------:R-:W-:Y:S01]  /*6d50*/  SHF.L.U32 R74, R87, 0x10, RZ ;  /* 0x00000010574a7819 */ /* 0x000fe200000006ff */
[----:B------:R-:W-:Y:S01]  /*6d60*/  IMAD R47, R76, R72, R47 ;  /* 0x000000484c2f7224 */ /* 0x000fe200078e022f */
[----:B------:R-:W-:Y:S01]  /*6d70*/  I2IP.S8.S32.SAT R109, R37, R36, R109 ;  /* 0x00000024256d7239 */ /* 0x000fe2000000146d */
[C---:B------:R-:W-:Y:S01]  /*6d80*/  IMAD R44, R70.reuse, R48, RZ ;  /* 0x00000030462c7224 */ /* 0x040fe200078e02ff */
[----:B------:R-:W-:Y:S01]  /*6d90*/  SHF.R.S32.HI R74, RZ, 0x18, R74 ;  /* 0x00000018ff4a7819 */ /* 0x000fe2000001144a */
[----:B------:R-:W-:Y:S01]  /*6da0*/  IMAD.SHL.U32 R76, R87, 0x100, RZ ;  /* 0x00000100574c7824 */ /* 0x000fe200078e00ff */
[----:B------:R-:W-:Y:S01]  /*6db0*/  I2IP.S8.S32.SAT R110, R47, R42, RZ ;  /* 0x0000002a2f6e7239 */ /* 0x000fe200000014ff */
[----:B------:R-:W-:Y:S01]  /*6dc0*/  IMAD R45, R70, R49, RZ ;  /* 0x00000031462d7224 */ /* 0x000fe200078e02ff */
[----:B------:R-:W-:Y:S01]  /*6dd0*/  PRMT R75, R88, 0x8880, RZ ;  /* 0x00008880584b7816 */ /* 0x000fe200000000ff */
[----:B------:R-:W-:Y:S01]  /*6de0*/  IMAD R44, R73, R72, R44 ;  /* 0x00000048492c7224 */ /* 0x000fe200078e022c */
[----:B------:R-:W-:Y:S01]  /*6df0*/  SHF.R.S32.HI R73, RZ, 0x18, R76 ;  /* 0x00000018ff497819 */ /* 0x000fe2000001144c */
[----:B------:R-:W-:Y:S01]  /*6e00*/  IMAD R46, R70, R50, RZ ;  /* 0x00000032462e7224 */ /* 0x000fe200078e02ff */
[----:B------:R-:W-:Y:S01]  /*6e10*/  I2IP.S8.S32.SAT R110, R41, R40, R110 ;  /* 0x00000028296e7239 */ /* 0x000fe2000000146e */
[----:B------:R-:W-:Y:S01]  /*6e20*/  IMAD R45, R74, R72, R45 ;  /* 0x000000484a2d7224 */ /* 0x000fe200078e022d */
[----:B------:R-:W-:Y:S01]  /*6e30*/  SHF.R.S32.HI R74, RZ, 0x18, R87 ;  /* 0x00000018ff4a7819 */ /* 0x000fe20000011457 */
[----:B------:R-:W-:Y:S01]  /*6e40*/  IMAD R51, R70, R51, RZ ;  /* 0x0000003346337224 */ /* 0x000fe200078e02ff */
[----:B------:R-:W-:Y:S01]  /*6e50*/  SHF.L.U32 R76, R88, 0x8, RZ ;  /* 0x00000008584c7819 */ /* 0x000fe200000006ff */
[----:B------:R-:W-:Y:S02]  /*6e60*/  IMAD R48, R70, R52, RZ ;  /* 0x0000003446307224 */ /* 0x000fe400078e02ff */
[-C--:B------:R-:W-:Y:S01]  /*6e70*/  IMAD R46, R73, R72.reuse, R46 ;  /* 0x00000048492e7224 */ /* 0x080fe200078e022e */
[----:B------:R-:W-:Y:S01]  /*6e80*/  SHF.R.S32.HI R73, RZ, 0x18, R77 ;  /* 0x00000018ff497819 */ /* 0x000fe2000001144d */
[-C--:B------:R-:W-:Y:S01]  /*6e90*/  IMAD R51, R74, R72.reuse, R51 ;  /* 0x000000484a337224 */ /* 0x080fe200078e0233 */
[----:B------:R-:W-:Y:S01]  /*6ea0*/  SHF.R.S32.HI R74, RZ, 0x18, R88 ;  /* 0x00000018ff4a7819 */ /* 0x000fe20000011458 */
[----:B------:R-:W-:Y:S01]  /*6eb0*/  IMAD R49, R70, R53, RZ ;  /* 0x0000003546317224 */ /* 0x000fe200078e02ff */
[----:B------:R-:W-:Y:S01]  /*6ec0*/  SHF.L.U32 R77, R90, 0x8, RZ ;  /* 0x000000085a4d7819 */ /* 0x000fe200000006ff */
[----:B------:R-:W-:Y:S01]  /*6ed0*/  IMAD R48, R75, R72, R48 ;  /* 0x000000484b307224 */ /* 0x000fe200078e0230 */
[----:B------:R-:W-:Y:S01]  /*6ee0*/  SHF.R.S32.HI R75, RZ, 0x18, R76 ;  /* 0x00000018ff4b7819 */ /* 0x000fe2000001144c */
[C---:B------:R-:W-:Y:S01]  /*6ef0*/  IMAD R50, R70.reuse, R54, RZ ;  /* 0x0000003646327224 */ /* 0x040fe200078e02ff */
[----:B------:R-:W-:Y:S01]  /*6f00*/  I2IP.S8.S32.SAT R111, R51, R46, RZ ;  /* 0x0000002e336f7239 */ /* 0x000fe200000014ff */
[C---:B------:R-:W-:Y:S01]  /*6f10*/  IMAD R55, R70.reuse, R55, RZ ;  /* 0x0000003746377224 */ /* 0x040fe200078e02ff */
[----:B------:R-:W-:Y:S01]  /*6f20*/  SHF.L.U32 R76, R89, 0x10, RZ ;  /* 0x00000010594c7819 */ /* 0x000fe200000006ff */
[----:B------:R-:W-:Y:S01]  /*6f30*/  IMAD R49, R73, R72, R49 ;  /* 0x0000004849317224 */ /* 0x000fe200078e0231 */
[----:B------:R-:W-:Y:S01]  /*6f40*/  PRMT R73, R89, 0x8880, RZ ;  /* 0x0000888059497816 */ /* 0x000fe200000000ff */
[----:B------:R-:W-:Y:S01]  /*6f50*/  IMAD R52, R70, R56, RZ ;  /* 0x0000003846347224 */ /* 0x000fe200078e02ff */
[----:B------:R-:W-:Y:S01]  /*6f60*/  I2IP.S8.S32.SAT R111, R45, R44, R111 ;  /* 0x0000002c2d6f7239 */ /* 0x000fe2000000146f */
[-C--:B------:R-:W-:Y:S01]  /*6f70*/  IMAD R50, R75, R72.reuse, R50 ;  /* 0x000000484b327224 */ /* 0x080fe200078e0232 */
[----:B------:R-:W-:Y:S01]  /*6f80*/  PRMT R75, R90, 0x8880, RZ ;  /* 0x000088805a4b7816 */ /* 0x000fe200000000ff */
[-C--:B------:R-:W-:Y:S01]  /*6f90*/  IMAD R55, R74, R72.reuse, R55 ;  /* 0x000000484a377224 */ /* 0x080fe200078e0237 */
[----:B------:R-:W-:Y:S01]  /*6fa0*/  SHF.R.S32.HI R74, RZ, 0x18, R76 ;  /* 0x00000018ff4a7819 */ /* 0x000fe2000001144c */
[----:B------:R-:W-:Y:S01]  /*6fb0*/  IMAD R52, R73, R72, R52 ;  /* 0x0000004849347224 */ /* 0x000fe200078e0234 */
[----:B------:R-:W-:Y:S01]  /*6fc0*/  SHF.L.U32 R73, R89, 0x8, RZ ;  /* 0x0000000859497819 */ /* 0x000fe200000006ff */
[C---:B------:R-:W-:Y:S01]  /*6fd0*/  IMAD R53, R70.reuse, R57, RZ ;  /* 0x0000003946357224 */ /* 0x040fe200078e02ff */
[----:B------:R1:W-:Y:S01]  /*6fe0*/  STS.128 [R157+0x8200], R108 ;  /* 0x0082006c9d007388 */ /* 0x0003e20000000c00 */
[----:B------:R-:W-:Y:S01]  /*6ff0*/  IMAD R54, R70, R58, RZ ;  /* 0x0000003a46367224 */ /* 0x000fe200078e02ff */
[----:B------:R-:W-:Y:S01]  /*7000*/  SHF.R.S32.HI R73, RZ, 0x18, R73 ;  /* 0x00000018ff497819 */ /* 0x000fe20000011449 */
[----:B------:R-:W-:Y:S01]  /*7010*/  IMAD R53, R74, R72, R53 ;  /* 0x000000484a357224 */ /* 0x000fe200078e0235 */
[----:B------:R-:W-:Y:S01]  /*7020*/  SHF.L.U32 R76, R90, 0x10, RZ ;  /* 0x000000105a4c7819 */ /* 0x000fe200000006ff */
[C---:B------:R-:W-:Y:S01]  /*7030*/  IMAD R59, R70.reuse, R59, RZ ;  /* 0x0000003b463b7224 */ /* 0x040fe200078e02ff */
[----:B------:R-:W-:Y:S01]  /*7040*/  SHF.R.S32.HI R74, RZ, 0x18, R89 ;  /* 0x00000018ff4a7819 */ /* 0x000fe20000011459 */
[C---:B------:R-:W-:Y:S01]  /*7050*/  IMAD R56, R70.reuse, R60, RZ ;  /* 0x0000003c46387224 */ /* 0x040fe200078e02ff */
[----:B------:R-:W-:Y:S01]  /*7060*/  I2IP.S8.S32.SAT R112, R55, R50, RZ ;  /* 0x0000003237707239 */ /* 0x000fe200000014ff */
[----:B------:R-:W-:Y:S01]  /*7070*/  IMAD R54, R73, R72, R54 ;  /* 0x0000004849367224 */ /* 0x000fe200078e0236 */
[----:B------:R-:W-:Y:S01]  /*7080*/  SHF.R.S32.HI R76, RZ, 0x18, R76 ;  /* 0x00000018ff4c7819 */ /* 0x000fe2000001144c */
[----:B------:R-:W-:Y:S01]  /*7090*/  IMAD R57, R70, R61, RZ ;  /* 0x0000003d46397224 */ /* 0x000fe200078e02ff */
[----:B------:R-:W-:Y:S01]  /*70a0*/  I2IP.S8.S32.SAT R112, R49, R48, R112 ;  /* 0x0000003031707239 */ /* 0x000fe20000001470 */
[----:B------:R-:W-:Y:S01]  /*70b0*/  IMAD R59, R74, R72, R59 ;  /* 0x000000484a3b7224 */ /* 0x000fe200078e023b */
[----:B------:R-:W-:Y:S01]  /*70c0*/  SHF.R.S32.HI R77, RZ, 0x18, R77 ;  /* 0x00000018ff4d7819 */ /* 0x000fe2000001144d */
[----:B------:R-:W-:Y:S01]  /*70d0*/  IMAD R58, R70, R62, RZ ;  /* 0x0000003e463a7224 */ /* 0x000fe200078e02ff */
[----:B------:R-:W-:Y:S01]  /*70e0*/  SHF.R.S32.HI R73, RZ, 0x18, R90 ;  /* 0x00000018ff497819 */ /* 0x000fe2000001145a */
[----:B------:R-:W-:Y:S01]  /*70f0*/  IMAD R56, R75, R72, R56 ;  /* 0x000000484b387224 */ /* 0x000fe200078e0238 */
[----:B------:R-:W-:Y:S01]  /*7100*/  I2IP.S8.S32.SAT R113, R59, R54, RZ ;  /* 0x000000363b717239 */ /* 0x000fe200000014ff */
[----:B------:R-:W-:Y:S01]  /*7110*/  IMAD R57, R76, R72, R57 ;  /* 0x000000484c397224 */ /* 0x000fe200078e0239 */
[C---:B------:R-:W-:Y:S01]  /*7120*/  PRMT R75, R91.reuse, 0x8880, RZ ;  /* 0x000088805b4b7816 */ /* 0x040fe200000000ff */
[----:B------:R-:W-:Y:S01]  /*7130*/  IMAD.U32 R74, R91, 0x10000, RZ ;  /* 0x000100005b4a7824 */ /* 0x000fe200078e00ff */
[----:B------:R-:W-:Y:S01]  /*7140*/  I2IP.S8.S32.SAT R113, R53, R52, R113 ;  /* 0x0000003435717239 */ /* 0x000fe20000001471 */
[C---:B------:R-:W-:Y:S01]  /*7150*/  IMAD R63, R70.reuse, R63, RZ ;  /* 0x0000003f463f7224 */ /* 0x040fe200078e02ff */
[----:B------:R-:W-:Y:S01]  /*7160*/  SHF.R.S32.HI R76, RZ, 0x18, R91 ;  /* 0x00000018ff4c7819 */ /* 0x000fe2000001145b */
[----:B------:R-:W-:Y:S01]  /*7170*/  IMAD R58, R77, R72, R58 ;  /* 0x000000484d3a7224 */ /* 0x000fe200078e023a */
[----:B------:R-:W-:Y:S01]  /*7180*/  SHF.L.U32 R77, R91, 0x8, RZ ;  /* 0x000000085b4d7819 */ /* 0x000fe200000006ff */
[C---:B------:R-:W-:Y:S01]  /*7190*/  IMAD R60, R70.reuse, R64, RZ ;  /* 0x00000040463c7224 */ /* 0x040fe200078e02ff */
[----:B------:R-:W-:Y:S01]  /*71a0*/  SHF.R.S32.HI R74, RZ, 0x18, R74 ;  /* 0x00000018ff4a7819 */ /* 0x000fe2000001144a */
[C---:B------:R-:W-:Y:S01]  /*71b0*/  IMAD R61, R70.reuse, R65, RZ ;  /* 0x00000041463d7224 */ /* 0x040fe200078e02ff */
[----:B------:R-:W-:Y:S01]  /*71c0*/  SHF.R.S32.HI R77, RZ, 0x18, R77 ;  /* 0x00000018ff4d7819 */ /* 0x000fe2000001144d */
[-C--:B------:R-:W-:Y:S02]  /*71d0*/  IMAD R63, R73, R72.reuse, R63 ;  /* 0x00000048493f7224 */ /* 0x080fe400078e023f */
[----:B------:R-:W-:Y:S02]  /*71e0*/  IMAD R60, R75, R72, R60 ;  /* 0x000000484b3c7224 */ /* 0x000fe400078e023c */
[----:B------:R-:W-:Y:S01]  /*71f0*/  IMAD R62, R70, R66, RZ ;  /* 0x00000042463e7224 */ /* 0x000fe200078e02ff */
[----:B------:R-:W-:Y:S01]  /*7200*/  I2IP.S8.S32.SAT R114, R63, R58, RZ ;  /* 0x0000003a3f727239 */ /* 0x000fe200000014ff */
[----:B------:R-:W-:Y:S02]  /*7210*/  IMAD R61, R74, R72, R61 ;  /* 0x000000484a3d7224 */ /* 0x000fe400078e023d */
[----:B------:R-:W-:Y:S01]  /*7220*/  IMAD R67, R70, R67, RZ ;  /* 0x0000004346437224 */ /* 0x000fe200078e02ff */
[----:B------:R-:W-:Y:S01]  /*7230*/  I2IP.S8.S32.SAT R114, R57, R56, R114 ;  /* 0x0000003839727239 */ /* 0x000fe20000001472 */
[-C--:B------:R-:W-:Y:S02]  /*7240*/  IMAD R62, R77, R72.reuse, R62 ;  /* 0x000000484d3e7224 */ /* 0x080fe400078e023e */
[----:B------:R-:W-:Y:S05]  /*7250*/  IMAD R67, R76, R72, R67 ;  /* 0x000000484c437224 */ /* 0x000fea00078e0243 */
[----:B------:R-:W-:Y:S04]  /*7260*/  I2IP.S8.S32.SAT R115, R67, R62, RZ ;  /* 0x0000003e43737239 */ /* 0x000fe800000014ff */
[----:B------:R-:W-:Y:S05]  /*7270*/  I2IP.S8.S32.SAT R115, R61, R60, R115 ;  /* 0x0000003c3d737239 */ /* 0x000fea0000001473 */
[----:B------:R1:W-:Y:S01]  /*7280*/  STS.128 [R156+0x8200], R112 ;  /* 0x008200709c007388 */ /* 0x0003e20000000c00 */
[----:B------:R-:W-:Y:S01]  /*7290*/  @!PT LDS RZ, [RZ] ;  /* 0x00000000fffff984 */ /* 0x000fe20000000800 */
[----:B------:R-:W-:Y:S01]  /*72a0*/  @!PT LDS RZ, [RZ] ;  /* 0x00000000fffff984 */ /* 0x000fe20000000800 */
[----:B------:R-:W-:Y:S01]  /*72b0*/  @!PT LDS RZ, [RZ] ;  /* 0x00000000fffff984 */ /* 0x000fe20000000800 */
[----:B------:R-:W-:Y:S01]  /*72c0*/  @!PT LDS RZ, [RZ] ;  /* 0x00000000fffff984 */ /* 0x000fe20000000800 */
[----:B------:R2:W-:Y:S07]  /*72d0*/  MEMBAR.ALL.CTA ;  /* 0x0000000000007992 */ /* 0x0005ee0000008000 */
[----:B--2---:R-:W2:Y:S02]  /*72e0*/  FENCE.VIEW.ASYNC.S ;  /* 0x00000000000073c6 */ /* 0x004ea40000000000 */
[----:B--2---:R-:W-:Y:S06]  /*72f0*/  BAR.SYNC.DEFER_BLOCKING 0x1, 0x80 ;  /* 0x0042000000007b1d */ /* 0x004fec0000010000 */
[----:B------:R-:W-:Y:S05]  /*7300*/  @P0 BRA `(.L_x_105) ;  /* 0x0000000000280947 */ /* 0x000fea0003800000 */
[----:B------:R-:W-:Y:S01]  /*7310*/  UIADD3 UR4, UPT, UPT, UR44, 0x8200, URZ ;  /* 0x000082002c047890 */ /* 0x000fe2000fffe0ff */
[----:B------:R-:W-:Y:S05]  /*7320*/  UMOV UR51, UR36 ;  /* 0x0000002400337c82 */ /* 0x000fea0008000000 */
[----:B------:R-:W-:Y:S01]  /*7330*/  MOV R153, UR4 ;  /* 0x0000000400997c02 */ /* 0x000fe20008000f00 */
[----:B------:R-:W-:Y:S03]  /*7340*/  UIADD3 UR4, UP0, UPT, UR62, 0x680, URZ ;  /* 0x000006803e047890 */ /* 0x000fe6000ff1e0ff */
[----:B------:R-:W-:Y:S01]  /*7350*/  R2UR UR48, R153 ;  /* 0x00000000993072ca */ /* 0x000fe200000e0000 */
[----:B------:R-:W-:Y:S11]  /*7360*/  UIADD3.X UR5, UPT, UPT, URZ, UR63, URZ, UP0, !UPT ;  /* 0x0000003fff057290 */ /* 0x000ff600087fe4ff */
[----:B------:R-:W-:Y:S01]  /*7370*/  @!UPT UIADD3 URZ, UPT, UPT, URZ, URZ, URZ ;  /* 0x000000fffffff290 */ /* 0x000fe2000fffe0ff */
[----:B------:R2:W-:Y:S01]  /*7380*/  UTMASTG.3D [UR48], [UR4] ;  /* 0x00000030040073b5 */ /* 0x0005e20008010000 */
[----:B------:R0:W-:Y:S01]  /*7390*/  UTMACMDFLUSH ;  /* 0x00000000000079b7 */ /* 0x0001e20000000000 */
[----:B--2---:R-:W-:Y:S04]  /*73a0*/  DEPBAR.LE SB0, 0x1 ;  /* 0x000080400000791a */ /* 0x004fe80000000000 */
.L_x_105:
[----:B------:R-:W-:Y:S05]  /*73b0*/  BSYNC.RECONVERGENT B0 ;  /* 0x0000000000007941 */ /* 0x000fea0003800200 */
.L_x_104:
[----:B------:R-:W-:Y:S06]  /*73c0*/  BAR.SYNC.DEFER_BLOCKING 0x1, 0x80 ;  /* 0x0042000000007b1d */ /* 0x000fec0000010000 */
[----:B------:R-:W2:Y:S01]  /*73d0*/  @P6 SYNCS.PHASECHK.TRANS64.TRYWAIT P0, [R116+URZ+0x50], R117 ;  /* 0x00005075740065a7 */ /* 0x000ea200080011ff */
[----:B------:R-:W-:Y:S01]  /*73e0*/  BSSY B1, `(.L_x_106) ;  /* 0x0000023000017945 */ /* 0x000fe20003800000 */
[----:B--2---:R-:W-:Y:S03]  /*73f0*/  @P6 SEL R79, RZ, 0x1, !P0 ;  /* 0x00000001ff4f6807 */ /* 0x004fe60004000000 */
[----:B------:R-:W-:Y:S05]  /*7400*/  @!P6 BRA `(.L_x_107) ;  /* 0x000000000080e947 */ /* 0x000fea0003800000 */
[----:B------:R-:W-:Y:S01]  /*7410*/  ISETP.NE.AND P1, PT, R96, RZ, PT ;  /* 0x000000ff6000720c */ /* 0x000fe20003f25270 */
[----:B------:R-:W-:Y:S01]  /*7420*/  BSSY B0, `(.L_x_108) ;  /* 0x000000a000007945 */ /* 0x000fe20003800000 */
[----:B------:R-:W-:Y:S11]  /*7430*/  ISETP.NE.AND P0, PT, R79, RZ, PT ;  /* 0x000000ff4f00720c */ /* 0x000ff60003f05270 */
[----:B------:R-:W-:Y:S04]  /*7440*/  @P1 IMAD R5, R148, 0x2000, R97 ;  /* 0x0000200094051824 */ /* 0x000fe800078e0261 */
[--C-:B------:R-:W-:Y:S01]  /*7450*/  @P1 IMAD.IADD R4, R152, 0x1, R5.reuse ;  /* 0x0000000198041824 */ /* 0x100fe200078e0205 */
[----:B------:R-:W-:Y:S01]  /*7460*/  @P1 IADD3 R2, PT, PT, R151, R5, RZ ;  /* 0x0000000597021210 */ /* 0x000fe20007ffe0ff */
[----:B------:R-:W-:Y:S01]  /*7470*/  @P1 IMAD.IADD R0, R98, 0x1, R5 ;  /* 0x0000000162001824 */ /* 0x000fe200078e0205 */
[----:B------:R-:W-:Y:S06]  /*7480*/  @P0 BRA `(.L_x_109) ;  /* 0x00000000000c0947 */ /* 0x000fec0003800000 */
[----:B------:R-:W-:Y:S04]  /*7490*/  SHF.L.U32 R3, R146, 0x1f, RZ ;  /* 0x0000001f92037819 */ /* 0x000fe800000006ff */
[----:B------:R-:W2:Y:S02]  /*74a0*/  SYNCS.PHASECHK.TRANS64.TRYWAIT P0, [R116+URZ+0x50], R3 ;  /* 0x00005003740075a7 */ /* 0x000ea400080011ff */
[----:B--2---:R-:W-:Y:S05]  /*74b0*/  @!P0 BRA `(.L_x_110) ;  /* 0x0000004c00208947 */ /* 0x004fea0003800000 */
.L_x_109:
[----:B------:R-:W-:Y:S05]  /*74c0*/  BSYNC B0 ;  /* 0x0000000000007941 */ /* 0x000fea0003800000 */
.L_x_108:
[----:B------:R-:W-:Y:S01]  /*74d0*/  ISETP.NE.AND P0, PT, R96, RZ, PT ;  /* 0x000000ff6000720c */ /* 0x000fe20003f05270 */
[----:B--2---:R-:W-:Y:S02]  /*74e0*/  VIADD R116, R116, 0x70 ;  /* 0x0000007074747836 */ /* 0x004fe40000000000 */
[----:B------:R-:W-:Y:S02]  /*74f0*/  IMAD.U32 R3, RZ, RZ, UR45 ;  /* 0x0000002dff037e24 */ /* 0x000fe4000f8e00ff */
[----:B------:R-:W-:Y:S03]  /*7500*/  VIADD R148, R148, 0x1 ;  /* 0x0000000194947836 */ /* 0x000fe60000000000 */
[----:B------:R-:W-:Y:S05]  /*7510*/  PRMT R3, R3, 0x654, R116 ;  /* 0x0000065403037816 */ /* 0x000fea0000000074 */
[----:B------:R2:W3:Y:S04]  /*7520*/  @P0 LDS.128 R92, [R5+0x200] ;  /* 0x00020000055c0984 */ /* 0x0004e80000000c00 */
[----:B------:R2:W4:Y:S04]  /*7530*/  @P0 LDS.128 R80, [R4+0x200] ;  /* 0x0002000004500984 */ /* 0x0005280000000c00 */
        /* <DEDUP_REMOVED lines=9> */
[----:B------:R-:W-:Y:S01]  /*75d0*/  SEL R148, R148, RZ, P0 ;  /* 0x000000ff94947207 */ /* 0x000fe20000000000 */
[----:B-----5:R5:W-:Y:S02]  /*75e0*/  SYNCS.ARRIVE.TRANS64.RED.A1T0 RZ, [R3+URZ], RZ ;  /* 0x000000ff03ff79a7 */ /* 0x020be400081004ff */
[----:B-----5:R-:W-:Y:S04]  /*75f0*/  SEL R3, RZ, 0x1, P0 ;  /* 0x00000001ff037807 */ /* 0x020fe80000000000 */
[----:B--234-:R-:W-:Y:S02]  /*7600*/  LOP3.LUT R146, R146, R3, RZ, 0x3c, !PT ;  /* 0x0000000392927212 */ /* 0x01cfe400078e3cff */
.L_x_107:
[----:B------:R-:W-:Y:S05]  /*7610*/  BSYNC B1 ;  /* 0x0000000000017941 */ /* 0x000fea0003800000 */
.L_x_106:
[----:B------:R-:W-:Y:S05]  /*7620*/  VIADD R0, R71, 0x40 ;  /* 0x0000004047007836 */ /* 0x000fea0000000000 */
[----:B------:R-:W-:Y:S04]  /*7630*/  SHF.R.U32.HI R0, RZ, 0x15, R0 ;  /* 0x00000015ff007819 */ /* 0x000fe80000011600 */
[----:B------:R-:W-:Y:S11]  /*7640*/  LOP3.LUT P0, RZ, R0, 0x3, R141, 0x48, !PT ;  /* 0x0000000300ff7812 */ /* 0x000ff6000780488d */
[----:B------:R-:W-:Y:S02]  /*7650*/  @!UPT UIADD3 URZ, UPT, UPT, URZ, URZ, URZ ;  /* 0x000000fffffff290 */ /* 0x000fe4000fffe0ff */
        /* <DEDUP_REMOVED lines=8> */
[----:B------:R-:W5:Y:S01]  /*76e0*/  LDCU.64 UR4, c[0x4][0x18] ;  /* 0x01000300ff0477ac */ /* 0x000f620008000a00 */
[----:B--2---:R-:W-:Y:S01]  /*76f0*/  MOV R5, UR9 ;  /* 0x0000000900057c02 */ /* 0x004fe20008000f00 */
[----:B------:R-:W-:Y:S01]  /*7700*/  IMAD.U32 R4, RZ, RZ, UR8 ;  /* 0x00000008ff047e24 */ /* 0x000fe2000f8e00ff */
[----:B---3--:R-:W-:Y:S01]  /*7710*/  MOV R7, UR7 ;  /* 0x0000000700077c02 */ /* 0x008fe20008000f00 */
[----:B------:R-:W-:Y:S01]  /*7720*/  IMAD.U32 R6, RZ, RZ, UR6 ;  /* 0x00000006ff067e24 */ /* 0x000fe2000f8e00ff */
[----:B-----5:R-:W-:Y:S01]  /*7730*/  MOV R11, UR5 ;  /* 0x00000005000b7c02 */ /* 0x020fe20008000f00 */
[----:B------:R-:W-:Y:S02]  /*7740*/  IMAD.U32 R10, RZ, RZ, UR4 ;  /* 0x00000004ff0a7e24 */ /* 0x000fe4000f8e00ff */
[----:B------:R-:W-:Y:S07]  /*7750*/  LEPC R20, `(.L_x_111) ;  /* 0x000000001014794e */ /* 0x000fee0000000000 */
[----:B-1--4-:R-:W-:Y:S05]  /*7760*/  CALL.ABS.NOINC R2 ;  /* 0x0000000002007343 */ /* 0x012fea0003c00000 */
.L_x_111:
[----:B------:R-:W-:Y:S05]  /*7770*/  WARPSYNC.ALL ;  /* 0x0000000000007948 */ /* 0x000fea0003800000 */
[----:B------:R-:W-:Y:S01]  /*7780*/  R2UR UR4, R71 ;  /* 0x00000000470472ca */ /* 0x000fe200000e0000 */
[----:B------:R-:W-:Y:S01]  /*7790*/  BSSY.RECONVERGENT B0, `(.L_x_112) ;  /* 0x000011c000007945 */ /* 0x000fe20003800200 */
[C---:B------:R-:W-:Y:S02]  /*77a0*/  PRMT R73, R92.reuse, 0x8880, RZ ;  /* 0x000088805c497816 */ /* 0x040fe400000000ff */
[C---:B------:R-:W-:Y:S02]  /*77b0*/  SHF.L.U32 R75, R92.reuse, 0x10, RZ ;  /* 0x000000105c4b7819 */ /* 0x040fe400000006ff */
[----:B------:R-:W-:Y:S02]  /*77c0*/  SHF.L.U32 R77, R93, 0x8, RZ ;  /* 0x000000085d4d7819 */ /* 0x000fe400000006ff */
[----:B------:R-:W-:Y:S02]  /*77d0*/  SHF.R.S32.HI R75, RZ, 0x18, R75 ;  /* 0x00000018ff4b7819 */ /* 0x000fe4000001144b */
[----:B------:R-:W-:Y:S02]  /*77e0*/  SHF.R.S32.HI R77, RZ, 0x18, R77 ;  /* 0x00000018ff4d7819 */ /* 0x000fe4000001144d */
[----:B------:R-:W-:Y:S01]  /*77f0*/  SHF.R.S32.HI R76, RZ, 0x18, R93 ;  /* 0x00000018ff4c7819 */ /* 0x000fe2000001145d */
[----:B------:R-:W2:Y:S01]  /*7800*/  LDTM.x64 R4, tmem[UR4+0x40] ;  /* 0x00004004000479ee */ /* 0x000ea20008340000 */
[----:B------:R-:W-:Y:S02]  /*7810*/  SHF.L.U32 R74, R92, 0x8, RZ ;  /* 0x000000085c4a7819 */ /* 0x000fe400000006ff */
[----:B------:R-:W-:Y:S02]  /*7820*/  ISETP.NE.AND P0, PT, R154, RZ, PT ;  /* 0x000000ff9a00720c */ /* 0x000fe40003f05270 */
[----:B------:R-:W-:Y:S02]  /*7830*/  SHF.R.S32.HI R74, RZ, 0x18, R74 ;  /* 0x00000018ff4a7819 */ /* 0x000fe4000001144a */
[----:B------:R-:W-:Y:S01]  /*7840*/  ISETP.NE.AND P6, PT, R99, RZ, PT ;  /* 0x000000ff6300720c */ /* 0x000fe20003fc5270 */
[C---:B--2---:R-:W-:Y:S02]  /*7850*/  IMAD R0, R70.reuse, R4, RZ ;  /* 0x0000000446007224 */ /* 0x044fe400078e02ff */
        /* <DEDUP_REMOVED lines=12> */
[----:B------:R-:W-:Y:S01]  /*7920*/  IMAD R7, R73, R72, R7 ;  /* 0x0000004849077224 */ /* 0x000fe200078e0207 */
[----:B------:R-:W-:Y:S01]  /*7930*/  PRMT R73, R94, 0x8880, RZ ;  /* 0x000088805e497816 */ /* 0x000fe200000000ff */
[----:B------:R-:W-:Y:S02]  /*7940*/  IMAD R6, R70, R10, RZ ;  /* 0x0000000a46067224 */ /* 0x000fe400078e02ff */
[-C--:B------:R-:W-:Y:S01]  /*7950*/  IMAD R4, R75, R72.reuse, R4 ;  /* 0x000000484b047224 */ /* 0x080fe200078e0204 */
[----:B------:R-:W-:Y:S01]  /*7960*/  SHF.L.U32 R75, R94, 0x8, RZ ;  /* 0x000000085e4b7819 */ /* 0x000fe200000006ff */
[-C--:B------:R-:W-:Y:S01]  /*7970*/  IMAD R5, R74, R72.reuse, R5 ;  /* 0x000000484a057224 */ /* 0x080fe200078e0205 */
[----:B------:R-:W-:Y:S01]  /*7980*/  SHF.L.U32 R74, R94, 0x10, RZ ;  /* 0x000000105e4a7819 */ /* 0x000fe200000006ff */
[----:B------:R-:W-:Y:S01]  /*7990*/  IMAD R6, R77, R72, R6 ;  /* 0x000000484d067224 */ /* 0x000fe200078e0206 */
[----:B------:R-:W-:Y:S01]  /*79a0*/  I2IP.S8.S32.SAT R77, R7, R3, RZ ;  /* 0x00000003074d7239 */ /* 0x000fe200000014ff */
[C---:B------:R-:W-:Y:S01]  /*79b0*/  IMAD R11, R70.reuse, R11, RZ ;  /* 0x0000000b460b7224 */ /* 0x040fe200078e02ff */
[----:B------:R-:W-:Y:S01]  /*79c0*/  MOV R3, R73 ;  /* 0x0000004900037202 */ /* 0x000fe20000000f00 */
[----:B------:R-:W-:Y:S01]  /*79d0*/  IMAD R8, R70, R12, RZ ;  /* 0x0000000c46087224 */ /* 0x000fe200078e02ff */
[----:B-1----:R-:W-:Y:S01]  /*79e0*/  I2IP.S8.S32.SAT R100, R2, R0, R77 ;  /* 0x0000000002647239 */ /* 0x002fe2000000144d */
[----:B------:R-:W-:Y:S01]  /*79f0*/  IMAD R9, R70, R13, RZ ;  /* 0x0000000d46097224 */ /* 0x000fe200078e02ff */
[----:B------:R-:W-:Y:S01]  /*7a00*/  SHF.R.S32.HI R73, RZ, 0x18, R74 ;  /* 0x00000018ff497819 */ /* 0x000fe2000001144a */
[----:B------:R-:W-:Y:S01]  /*7a10*/  IMAD R11, R76, R72, R11 ;  /* 0x000000484c0b7224 */ /* 0x000fe200078e020b */
[----:B------:R-:W-:Y:S01]  /*7a20*/  SHF.R.S32.HI R75, RZ, 0x18, R75 ;  /* 0x00000018ff4b7819 */ /* 0x000fe2000001144b */
[C---:B------:R-:W-:Y:S01]  /*7a30*/  IMAD R10, R70.reuse, R14, RZ ;  /* 0x0000000e460a7224 */ /* 0x040fe200078e02ff */
[----:B------:R-:W-:Y:S01]  /*7a40*/  SHF.L.U32 R2, R95, 0x10, RZ ;  /* 0x000000105f027819 */ /* 0x000fe200000006ff */
[----:B------:R-:W-:Y:S01]  /*7a50*/  IMAD R8, R3, R72, R8 ;  /* 0x0000004803087224 */ /* 0x000fe200078e0208 */
[----:B------:R-:W-:Y:S01]  /*7a60*/  I2IP.S8.S32.SAT R101, R11, R6, RZ ;  /* 0x000000060b657239 */ /* 0x000fe200000014ff */
[C---:B------:R-:W-:Y:S01]  /*7a70*/  IMAD R15, R70.reuse, R15, RZ ;  /* 0x0000000f460f7224 */ /* 0x040fe200078e02ff */
[----:B------:R-:W-:Y:S01]  /*7a80*/  PRMT R3, R95, 0x8880, RZ ;  /* 0x000088805f037816 */ /* 0x000fe200000000ff */
[----:B------:R-:W-:Y:S01]  /*7a90*/  IMAD R9, R73, R72, R9 ;  /* 0x0000004849097224 */ /* 0x000fe200078e0209 */
[----:B------:R-:W-:Y:S01]  /*7aa0*/  I2IP.S8.S32.SAT R101, R5, R4, R101 ;  /* 0x0000000405657239 */ /* 0x000fe20000001465 */
[C---:B------:R-:W-:Y:S01]  /*7ab0*/  IMAD R12, R70.reuse, R16, RZ ;  /* 0x00000010460c7224 */ /* 0x040fe200078e02ff */
[----:B------:R-:W-:Y:S01]  /*7ac0*/  SHF.R.S32.HI R2, RZ, 0x18, R2 ;  /* 0x00000018ff027819 */ /* 0x000fe20000011402 */
[----:B------:R-:W-:Y:S01]  /*7ad0*/  IMAD R10, R75, R72, R10 ;  /* 0x000000484b0a7224 */ /* 0x000fe200078e020a */
[----:B------:R-:W-:Y:S01]  /*7ae0*/  SHF.R.S32.HI R0, RZ, 0x18, R94 ;  /* 0x00000018ff007819 */ /* 0x000fe2000001145e */
[C---:B------:R-:W-:Y:S01]  /*7af0*/  IMAD R13, R70.reuse, R17, RZ ;  /* 0x00000011460d7224 */ /* 0x040fe200078e02ff */
[----:B------:R-:W-:Y:S01]  /*7b00*/  SHF.R.S32.HI R74, RZ, 0x18, R95 ;  /* 0x00000018ff4a7819 */ /* 0x000fe2000001145f */
[----:B------:R-:W-:Y:S01]  /*7b10*/  IMAD R14, R70, R18, RZ ;  /* 0x00000012460e7224 */ /* 0x000fe200078e02ff */
[----:B------:R-:W-:Y:S01]  /*7b20*/  SHF.L.U32 R73, R95, 0x8, RZ ;  /* 0x000000085f497819 */ /* 0x000fe200000006ff */
[-C--:B------:R-:W-:Y:S01]  /*7b30*/  IMAD R15, R0, R72.reuse, R15 ;  /* 0x00000048000f7224 */ /* 0x080fe200078e020f */
[C---:B------:R-:W-:Y:S01]  /*7b40*/  SHF.L.U32 R0, R80.reuse, 0x10, RZ ;  /* 0x0000001050007819 */ /* 0x040fe200000006ff */
[-C--:B------:R-:W-:Y:S01]  /*7b50*/  IMAD R12, R3, R72.reuse, R12 ;  /* 0x00000048030c7224 */ /* 0x080fe200078e020c */
[----:B------:R-:W-:Y:S01]  /*7b60*/  PRMT R3, R80, 0x8880, RZ ;  /* 0x0000888050037816 */ /* 0x000fe200000000ff */
[----:B------:R-:W-:Y:S01]  /*7b70*/  IMAD R13, R2, R72, R13 ;  /* 0x00000048020d7224 */ /* 0x000fe200078e020d */
[----:B------:R-:W-:Y:S01]  /*7b80*/  SHF.R.S32.HI R73, RZ, 0x18, R73 ;  /* 0x00000018ff497819 */ /* 0x000fe20000011449 */
[----:B------:R-:W-:Y:S01]  /*7b90*/  IMAD R19, R70, R19, RZ ;  /* 0x0000001346137224 */ /* 0x000fe200078e02ff */
[----:B------:R-:W-:Y:S01]  /*7ba0*/  I2IP.S8.S32.SAT R102, R15, R10, RZ ;  /* 0x0000000a0f667239 */ /* 0x000fe200000014ff */
[----:B------:R-:W-:Y:S01]  /*7bb0*/  IMAD.SHL.U32 R2, R80, 0x100, RZ ;  /* 0x0000010050027824 */ /* 0x000fe200078e00ff */
[----:B------:R-:W-:Y:S01]  /*7bc0*/  SHF.R.S32.HI R0, RZ, 0x18, R0 ;  /* 0x00000018ff007819 */ /* 0x000fe20000011400 */
[C---:B------:R-:W-:Y:S01]  /*7bd0*/  IMAD R16, R70.reuse, R20, RZ ;  /* 0x0000001446107224 */ /* 0x040fe200078e02ff */
[----:B------:R-:W-:Y:S01]  /*7be0*/  I2IP.S8.S32.SAT R102, R9, R8, R102 ;  /* 0x0000000809667239 */ /* 0x000fe20000001466 */
[-C--:B------:R-:W-:Y:S01]  /*7bf0*/  IMAD R14, R73, R72.reuse, R14 ;  /* 0x00000048490e7224 */ /* 0x080fe200078e020e */
[----:B------:R-:W-:Y:S01]  /*7c00*/  SHF.R.S32.HI R73, RZ, 0x18, R2 ;  /* 0x00000018ff497819 */ /* 0x000fe20000011402 */
[----:B------:R-:W-:Y:S01]  /*7c10*/  IMAD R17, R70, R21, RZ ;  /* 0x0000001546117224 */ /* 0x000fe200078e02ff */
[----:B------:R-:W-:Y:S01]  /*7c20*/  SHF.L.U32 R2, R81, 0x8, RZ ;  /* 0x0000000851027819 */ /* 0x000fe200000006ff */
[----:B------:R-:W-:Y:S01]  /*7c30*/  IMAD R19, R74, R72, R19 ;  /* 0x000000484a137224 */ /* 0x000fe200078e0213 */
[----:B------:R-:W-:Y:S01]  /*7c40*/  SHF.R.S32.HI R74, RZ, 0x18, R86 ;  /* 0x00000018ff4a7819 */ /* 0x000fe20000011456 */
[----:B------:R-:W-:Y:S01]  /*7c50*/  IMAD R18, R70, R22, RZ ;  /* 0x0000001646127224 */ /* 0x000fe200078e02ff */
[----:B------:R-:W-:Y:S01]  /*7c60*/  SHF.L.U32 R75, R90, 0x8, RZ ;  /* 0x000000085a4b7819 */ /* 0x000fe200000006ff */
[----:B------:R-:W-:Y:S01]  /*7c70*/  IMAD R16, R3, R72, R16 ;  /* 0x0000004803107224 */ /* 0x000fe200078e0210 */
[----:B------:R-:W-:Y:S01]  /*7c80*/  I2IP.S8.S32.SAT R103, R19, R14, RZ ;  /* 0x0000000e13677239 */ /* 0x000fe200000014ff */
[----:B------:R-:W-:Y:S01]  /*7c90*/  IMAD R17, R0, R72, R17 ;  /* 0x0000004800117224 */ /* 0x000fe200078e0211 */
[----:B------:R-:W-:Y:S01]  /*7ca0*/  SHF.R.S32.HI R0, RZ, 0x18, R80 ;  /* 0x00000018ff007819 */ /* 0x000fe20000011450 */
[C---:B------:R-:W-:Y:S01]  /*7cb0*/  IMAD R23, R70.reuse, R23, RZ ;  /* 0x0000001746177224 */ /* 0x040fe200078e02ff */
[----:B------:R-:W-:Y:S01]  /*7cc0*/  I2IP.S8.S32.SAT R103, R13, R12, R103 ;  /* 0x0000000c0d677239 */ /* 0x000fe20000001467 */
[----:B------:R-:W-:Y:S01]  /*7cd0*/  IMAD R18, R73, R72, R18 ;  /* 0x0000004849127224 */ /* 0x000fe200078e0212 */
[C---:B------:R-:W-:Y:S01]  /*7ce0*/  SHF.L.U32 R73, R81.reuse, 0x10, RZ ;  /* 0x0000001051497819 */ /* 0x040fe200000006ff */
[----:B------:R-:W-:Y:S01]  /*7cf0*/  IMAD R20, R70, R24, RZ ;  /* 0x0000001846147224 */ /* 0x000fe200078e02ff */
[----:B------:R-:W-:Y:S01]  /*7d00*/  PRMT R3, R81, 0x8880, RZ ;  /* 0x0000888051037816 */ /* 0x000fe200000000ff */
[----:B------:R-:W-:Y:S01]  /*7d10*/  IMAD R23, R0, R72, R23 ;  /* 0x0000004800177224 */ /* 0x000fe200078e0217 */
[----:B------:R-:W-:Y:S01]  /*7d20*/  SHF.R.S32.HI R0, RZ, 0x18, R73 ;  /* 0x00000018ff007819 */ /* 0x000fe20000011449 */
[C---:B------:R-:W-:Y:S01]  /*7d30*/  IMAD R21, R70.reuse, R25, RZ ;  /* 0x0000001946157224 */ /* 0x040fe200078e02ff */
[----:B------:R-:W-:Y:S01]  /*7d40*/  SHF.R.S32.HI R73, RZ, 0x18, R2 ;  /* 0x00000018ff497819 */ /* 0x000fe20000011402 */
[C---:B------:R-:W-:Y:S01]  /*7d50*/  IMAD R22, R70.reuse, R26, RZ ;  /* 0x0000001a46167224 */ /* 0x040fe200078e02ff */
[----:B------:R1:W-:Y:S01]  /*7d60*/  STS.128 [R135+UR44+0xa200], R100 ;  /* 0x00a2006487007988 */ /* 0x0003e20008000c2c */
[----:B------:R-:W-:Y:S01]  /*7d70*/  IMAD R20, R3, R72, R20 ;  /* 0x0000004803147224 */ /* 0x000fe200078e0214 */
[----:B------:R-:W-:Y:S01]  /*7d80*/  SHF.R.S32.HI R2, RZ, 0x18, R81 ;  /* 0x00000018ff027819 */ /* 0x000fe20000011451 */
[----:B------:R-:W-:Y:S01]  /*7d90*/  IMAD R27, R70, R27, RZ ;  /* 0x0000001b461b7224 */ /* 0x000fe200078e02ff */
[----:B------:R-:W-:Y:S01]  /*7da0*/  I2IP.S8.S32.SAT R104, R23, R18, RZ ;  /* 0x0000001217687239 */ /* 0x000fe200000014ff */
[-C--:B------:R-:W-:Y:S01]  /*7db0*/  IMAD R21, R0, R72.reuse, R21 ;  /* 0x0000004800157224 */ /* 0x080fe200078e0215 */
[C---:B------:R-:W-:Y:S01]  /*7dc0*/  PRMT R3, R82.reuse, 0x8880, RZ ;  /* 0x0000888052037816 */ /* 0x040fe200000000ff */
[-C--:B------:R-:W-:Y:S01]  /*7dd0*/  IMAD R22, R73, R72.reuse, R22 ;  /* 0x0000004849167224 */ /* 0x080fe200078e0216 */
[----:B------:R-:W-:Y:S01]  /*7de0*/  SHF.L.U32 R0, R82, 0x10, RZ ;  /* 0x0000001052007819 */ /* 0x000fe200000006ff */
[----:B------:R-:W-:Y:S01]  /*7df0*/  IMAD R27, R2, R72, R27 ;  /* 0x00000048021b7224 */ /* 0x000fe200078e021b */
[----:B------:R-:W-:Y:S01]  /*7e00*/  SHF.L.U32 R2, R82, 0x8, RZ ;  /* 0x0000000852027819 */ /* 0x000fe200000006ff */
[C---:B------:R-:W-:Y:S01]  /*7e10*/  IMAD R24, R70.reuse, R28, RZ ;  /* 0x0000001c46187224 */ /* 0x040fe200078e02ff */
[----:B------:R-:W-:Y:S01]  /*7e20*/  SHF.R.S32.HI R0, RZ, 0x18, R0 ;  /* 0x00000018ff007819 */ /* 0x000fe20000011400 */
[C---:B------:R-:W-:Y:S01]  /*7e30*/  IMAD R25, R70.reuse, R29, RZ ;  /* 0x0000001d46197224 */ /* 0x040fe200078e02ff */
        /* <DEDUP_REMOVED lines=10> */
[C---:B------:R-:W-:Y:S01]  /*7ee0*/  SHF.L.U32 R0, R83.reuse, 0x10, RZ ;  /* 0x0000001053007819 */ /* 0x040fe200000006ff */
        /* <DEDUP_REMOVED lines=13> */
[C---:B------:R-:W-:Y:S01]  /*7fc0*/  PRMT R3, R84.reuse, 0x8880, RZ ;  /* 0x0000888054037816 */ /* 0x040fe200000000ff */
[----:B------:R-:W-:Y:S01]  /*7fd0*/  IMAD R30, R73, R72, R30 ;  /* 0x00000048491e7224 */ /* 0x000fe200078e021e */
[----:B------:R-:W-:Y:S01]  /*7fe0*/  I2IP.S8.S32.SAT R106, R25, R24, R106 ;  /* 0x00000018196a7239 */ /* 0x000fe2000000146a */
[----:B------:R-:W-:Y:S01]  /*7ff0*/  IMAD.U32 R0, R84, 0x10000, RZ ;  /* 0x0001000054007824 */ /* 0x000fe200078e00ff */
[----:B------:R-:W-:Y:S01]  /*8000*/  SHF.R.S32.HI R75, RZ, 0x18, R75 ;  /* 0x00000018ff4b7819 */ /* 0x000fe2000001144b */
[----:B------:R-:W-:Y:S01]  /*8010*/  IMAD R35, R2, R72, R35 ;  /* 0x0000004802237224 */ /* 0x000fe200078e0223 */
[----:B------:R-:W-:Y:S01]  /*8020*/  SHF.L.U32 R2, R84, 0x8, RZ ;  /* 0x0000000854027819 */ /* 0x000fe200000006ff */
[C---:B------:R-:W-:Y:S01]  /*8030*/  IMAD R32, R70.reuse, R36, RZ ;  /* 0x0000002446207224 */ /* 0x040fe200078e02ff */
[----:B------:R-:W-:Y:S01]  /*8040*/  SHF.R.S32.HI R0, RZ, 0x18, R0 ;  /* 0x00000018ff007819 */ /* 0x000fe20000011400 */
[C---:B------:R-:W-:Y:S01]  /*8050*/  IMAD R33, R70.reuse, R37, RZ ;  /* 0x0000002546217224 */ /* 0x040fe200078e02ff */
[----:B------:R-:W-:Y:S01]  /*8060*/  SHF.R.S32.HI R73, RZ, 0x18, R2 ;  /* 0x00000018ff497819 */ /* 0x000fe20000011402 */
[----:B------:R-:W-:Y:S01]  /*8070*/  IMAD R34, R70, R38, RZ ;  /* 0x0000002646227224 */ /* 0x000fe200078e02ff */
[----:B------:R-:W-:Y:S01]  /*8080*/  I2IP.S8.S32.SAT R107, R35, R30, RZ ;  /* 0x0000001e236b7239 */ /* 0x000fe200000014ff */
[-C--:B------:R-:W-:Y:S01]  /*8090*/  IMAD R32, R3, R72.reuse, R32 ;  /* 0x0000004803207224 */ /* 0x080fe200078e0220 */
[----:B------:R-:W-:Y:S01]  /*80a0*/  PRMT R3, R85, 0x8880, RZ ;  /* 0x0000888055037816 */ /* 0x000fe200000000ff */
[----:B------:R-:W-:Y:S01]  /*80b0*/  IMAD R33, R0, R72, R33 ;  /* 0x0000004800217224 */ /* 0x000fe200078e0221 */
[----:B------:R-:W-:Y:S01]  /*80c0*/  SHF.R.S32.HI R0, RZ, 0x18, R84 ;  /* 0x00000018ff007819 */ /* 0x000fe20000011454 */
[C---:B------:R-:W-:Y:S01]  /*80d0*/  IMAD R39, R70.reuse, R39, RZ ;  /* 0x0000002746277224 */ /* 0x040fe200078e02ff */
[----:B------:R-:W-:Y:S01]  /*80e0*/  I2IP.S8.S32.SAT R107, R29, R28, R107 ;  /* 0x0000001c1d6b7239 */ /* 0x000fe2000000146b */
[----:B------:R-:W-:Y:S01]  /*80f0*/  IMAD R34, R73, R72, R34 ;  /* 0x0000004849227224 */ /* 0x000fe200078e0222 */
[C---:B------:R-:W-:Y:S01]  /*8100*/  SHF.L.U32 R73, R85.reuse, 0x10, RZ ;  /* 0x0000001055497819 */ /* 0x040fe200000006ff */
[----:B------:R-:W-:Y:S01]  /*8110*/  IMAD R36, R70, R40, RZ ;  /* 0x0000002846247224 */ /* 0x000fe200078e02ff */
[----:B------:R-:W-:Y:S01]  /*8120*/  SHF.L.U32 R2, R85, 0x8, RZ ;  /* 0x0000000855027819 */ /* 0x000fe200000006ff */
[----:B------:R-:W-:Y:S01]  /*8130*/  IMAD R39, R0, R72, R39 ;  /* 0x0000004800277224 */ /* 0x000fe200078e0227 */
        /* <DEDUP_REMOVED lines=8> */
[----:B------:R-:W-:Y:S01]  /*81c0*/  SHF.L.U32 R2, R86, 0x10, RZ ;  /* 0x0000001056027819 */ /* 0x000fe200000006ff */
[----:B------:R-:W-:Y:S01]  /*81d0*/  IMAD R43, R70, R43, RZ ;  /* 0x0000002b462b7224 */ /* 0x000fe200078e02ff */
[----:B------:R-:W-:Y:S01]  /*81e0*/  SHF.R.S32.HI R0, RZ, 0x18, R85 ;  /* 0x00000018ff007819 */ /* 0x000fe20000011455 */
        /* <DEDUP_REMOVED lines=11> */
[----:B------:R-:W-:Y:S01]  /*82a0*/  SHF.L.U32 R0, R87, 0x10, RZ ;  /* 0x0000001057007819 */ /* 0x000fe200000006ff */
[----:B------:R-:W-:Y:S01]  /*82b0*/  IMAD R47, R70, R47, RZ ;  /* 0x0000002f462f7224 */ /* 0x000fe200078e02ff */
[----:B------:R-:W-:Y:S01]  /*82c0*/  I2IP.S8.S32.SAT R109, R43, R38, RZ ;  /* 0x000000262b6d7239 */ /* 0x000fe200000014ff */
[----:B------:R-:W-:Y:S01]  /*82d0*/  IMAD R41, R2, R72, R41 ;  /* 0x0000004802297224 */ /* 0x000fe200078e0229 */
[C---:B------:R-:W-:Y:S01]  /*82e0*/  PRMT R3, R87.reuse, 0x8880, RZ ;  /* 0x0000888057037816 */ /* 0x040fe200000000ff */
[C---:B------:R-:W-:Y:S01]  /*82f0*/  IMAD R44, R70.reuse, R48, RZ ;  /* 0x00000030462c7224 */ /* 0x040fe200078e02ff */
[----:B------:R-:W-:Y:S01]  /*8300*/  SHF.L.U32 R2, R87, 0x8, RZ ;  /* 0x0000000857027819 */ /* 0x000fe200000006ff */
[----:B------:R-:W-:Y:S01]  /*8310*/  IMAD R42, R73, R72, R42 ;  /* 0x00000048492a7224 */ /* 0x000fe200078e022a */
[----:B------:R-:W-:Y:S01]  /*8320*/  SHF.R.S32.HI R0, RZ, 0x18, R0 ;  /* 0x00000018ff007819 */ /* 0x000fe20000011400 */
[----:B------:R-:W-:Y:S01]  /*8330*/  IMAD R45, R70, R49, RZ ;  /* 0x00000031462d7224 */ /* 0x000fe200078e02ff */
[----:B------:R-:W-:Y:S01]  /*8340*/  I2IP.S8.S32.SAT R109, R37, R36, R109 ;  /* 0x00000024256d7239 */ /* 0x000fe2000000146d */
[----:B------:R-:W-:Y:S01]  /*8350*/  IMAD R47, R74, R72, R47 ;  /* 0x000000484a2f7224 */ /* 0x000fe200078e022f */
[----:B------:R-:W-:Y:S01]  /*8360*/  SHF.R.S32.HI R73, RZ, 0x18, R2 ;  /* 0x00000018ff497819 */ /* 0x000fe20000011402 */
[C---:B------:R-:W-:Y:S01]  /*8370*/  IMAD R46, R70.reuse, R50, RZ ;  /* 0x00000032462e7224 */ /* 0x040fe200078e02ff */
[----:B------:R-:W-:Y:S01]  /*8380*/  SHF.R.S32.HI R2, RZ, 0x18, R87 ;  /* 0x00000018ff027819 */ /* 0x000fe20000011457 */
[----:B------:R-:W-:Y:S01]  /*8390*/  IMAD R44, R3, R72, R44 ;  /* 0x00000048032c7224 */ /* 0x000fe200078e022c */
[----:B------:R-:W-:Y:S01]  /*83a0*/  I2IP.S8.S32.SAT R110, R47, R42, RZ ;  /* 0x0000002a2f6e7239 */ /* 0x000fe200000014ff */
[----:B------:R-:W-:Y:S01]  /*83b0*/  IMAD R51, R70, R51, RZ ;  /* 0x0000003346337224 */ /* 0x000fe200078e02ff */
[----:B------:R-:W-:Y:S01]  /*83c0*/  PRMT R3, R88, 0x8880, RZ ;  /* 0x0000888058037816 */ /* 0x000fe200000000ff */
[----:B------:R-:W-:Y:S01]  /*83d0*/  IMAD R45, R0, R72, R45 ;  /* 0x00000048002d7224 */ /* 0x000fe200078e022d */
[----:B------:R-:W-:Y:S01]  /*83e0*/  I2IP.S8.S32.SAT R110, R41, R40, R110 ;  /* 0x00000028296e7239 */ /* 0x000fe2000000146e */
[----:B------:R-:W-:Y:S01]  /*83f0*/  IMAD R48, R70, R52, RZ ;  /* 0x0000003446307224 */ /* 0x000fe200078e02ff */
[----:B------:R-:W-:Y:S01]  /*8400*/  SHF.L.U32 R74, R89, 0x10, RZ ;  /* 0x00000010594a7819 */ /* 0x000fe200000006ff */
[-C--:B------:R-:W-:Y:S01]  /*8410*/  IMAD R46, R73, R72.reuse, R46 ;  /* 0x00000048492e7224 */ /* 0x080fe200078e022e */
[----:B------:R-:W-:Y:S01]  /*8420*/  PRMT R73, R89, 0x8880, RZ ;  /* 0x0000888059497816 */ /* 0x000fe200000000ff */
[-C--:B------:R-:W-:Y:S01]  /*8430*/  IMAD R51, R2, R72.reuse, R51 ;  /* 0x0000004802337224 */ /* 0x080fe200078e0233 */
[----:B------:R-:W-:Y:S01]  /*8440*/  SHF.R.S32.HI R74, RZ, 0x18, R74 ;  /* 0x00000018ff4a7819 */ /* 0x000fe2000001144a */
[C---:B------:R-:W-:Y:S01]  /*8450*/  IMAD.U32 R0, R88.reuse, 0x10000, RZ ;  /* 0x0001000058007824 */ /* 0x040fe200078e00ff */
        /* <DEDUP_REMOVED lines=10> */
[----:B------:R-:W-:Y:S01]  /*8500*/  SHF.R.S32.HI R0, RZ, 0x18, R89 ;  /* 0x00000018ff007819 */ /* 0x000fe20000011459 */
[----:B------:R-:W-:Y:S01]  /*8510*/  IMAD R50, R3, R72, R50 ;  /* 0x0000004803327224 */ /* 0x000fe200078e0232 */
[----:B------:R-:W-:Y:S01]  /*8520*/  SHF.L.U32 R3, R89, 0x8, RZ ;  /* 0x0000000859037819 */ /* 0x000fe200000006ff */
[C---:B------:R-:W-:Y:S01]  /*8530*/  IMAD R52, R70.reuse, R56, RZ ;  /* 0x0000003846347224 */ /* 0x040fe200078e02ff */
[----:B------:R-:W-:Y:S01]  /*8540*/  I2IP.S8.S32.SAT R111, R45, R44, R111 ;  /* 0x0000002c2d6f7239 */ /* 0x000fe2000000146f */
[----:B------:R-:W-:Y:S01]  /*8550*/  IMAD R53, R70, R57, RZ ;  /* 0x0000003946357224 */ /* 0x000fe200078e02ff */
[----:B------:R-:W-:Y:S01]  /*8560*/  SHF.R.S32.HI R3, RZ, 0x18, R3 ;  /* 0x00000018ff037819 */ /* 0x000fe20000011403 */
[----:B------:R-:W-:Y:S01]  /*8570*/  IMAD R55, R2, R72, R55 ;  /* 0x0000004802377224 */ /* 0x000fe200078e0237 */
[----:B------:R-:W-:Y:S01]  /*8580*/  SHF.L.U32 R2, R90, 0x10, RZ ;  /* 0x000000105a027819 */ /* 0x000fe200000006ff */
[C---:B------:R-:W-:Y:S01]  /*8590*/  IMAD R54, R70.reuse, R58, RZ ;  /* 0x0000003a46367224 */ /* 0x040fe200078e02ff */
[----:B------:R1:W-:Y:S01]  /*85a0*/  STS.128 [R157+0xa200], R108 ;  /* 0x00a2006c9d007388 */ /* 0x0003e20000000c00 */
[----:B------:R-:W-:Y:S01]  /*85b0*/  IMAD R52, R73, R72, R52 ;  /* 0x0000004849347224 */ /* 0x000fe200078e0234 */
[----:B------:R-:W-:Y:S01]  /*85c0*/  I2IP.S8.S32.SAT R112, R55, R50, RZ ;  /* 0x0000003237707239 */ /* 0x000fe200000014ff */
[----:B------:R-:W-:Y:S01]  /*85d0*/  IMAD R59, R70, R59, RZ ;  /* 0x0000003b463b7224 */ /* 0x000fe200078e02ff */
[----:B------:R-:W-:Y:S01]  /*85e0*/  PRMT R73, R90, 0x8880, RZ ;  /* 0x000088805a497816 */ /* 0x000fe200000000ff */
[----:B------:R-:W-:Y:S01]  /*85f0*/  IMAD R53, R74, R72, R53 ;  /* 0x000000484a357224 */ /* 0x000fe200078e0235 */
[----:B------:R-:W-:Y:S01]  /*8600*/  I2IP.S8.S32.SAT R112, R49, R48, R112 ;  /* 0x0000003031707239 */ /* 0x000fe20000001470 */
[C---:B------:R-:W-:Y:S01]  /*8610*/  IMAD R56, R70.reuse, R60, RZ ;  /* 0x0000003c46387224 */ /* 0x040fe200078e02ff */
[----:B------:R-:W-:Y:S01]  /*8620*/  SHF.R.S32.HI R2, RZ, 0x18, R2 ;  /* 0x00000018ff027819 */ /* 0x000fe20000011402 */
[-C--:B------:R-:W-:Y:S01]  /*8630*/  IMAD R54, R3, R72.reuse, R54 ;  /* 0x0000004803367224 */ /* 0x080fe200078e0236 */
[----:B------:R-:W-:Y:S01]  /*8640*/  PRMT R3, R91, 0x8880, RZ ;  /* 0x000088805b037816 */ /* 0x000fe200000000ff */
[----:B------:R-:W-:Y:S01]  /*8650*/  IMAD R57, R70, R61, RZ ;  /* 0x0000003d46397224 */ /* 0x000fe200078e02ff */
[----:B------:R-:W-:Y:S01]  /*8660*/  SHF.R.S32.HI R74, RZ, 0x18, R91 ;  /* 0x00000018ff4a7819 */ /* 0x000fe2000001145b */
[-C--:B------:R-:W-:Y:S01]  /*8670*/  IMAD R59, R0, R72.reuse, R59 ;  /* 0x00000048003b7224 */ /* 0x080fe200078e023b */
[----:B------:R-:W-:Y:S01]  /*8680*/  SHF.R.S32.HI R0, RZ, 0x18, R90 ;  /* 0x00000018ff007819 */ /* 0x000fe2000001145a */
[----:B------:R-:W-:Y:S01]  /*8690*/  IMAD R56, R73, R72, R56 ;  /* 0x0000004849387224 */ /* 0x000fe200078e0238 */
[----:B------:R-:W-:Y:S01]  /*86a0*/  SHF.L.U32 R73, R91, 0x8, RZ ;  /* 0x000000085b497819 */ /* 0x000fe200000006ff */
[----:B------:R-:W-:Y:S01]  /*86b0*/  IMAD R58, R70, R62, RZ ;  /* 0x0000003e463a7224 */ /* 0x000fe200078e02ff */
[----:B------:R-:W-:Y:S01]  /*86c0*/  I2IP.S8.S32.SAT R113, R59, R54, RZ ;  /* 0x000000363b717239 */ /* 0x000fe200000014ff */
[----:B------:R-:W-:Y:S01]  /*86d0*/  IMAD R57, R2, R72, R57 ;  /* 0x0000004802397224 */ /* 0x000fe200078e0239 */
[----:B------:R-:W-:Y:S01]  /*86e0*/  SHF.L.U32 R2, R91, 0x10, RZ ;  /* 0x000000105b027819 */ /* 0x000fe200000006ff */
[C---:B------:R-:W-:Y:S01]  /*86f0*/  IMAD R63, R70.reuse, R63, RZ ;  /* 0x0000003f463f7224 */ /* 0x040fe200078e02ff */
[----:B------:R-:W-:Y:S01]  /*8700*/  SHF.R.S32.HI R73, RZ, 0x18, R73 ;  /* 0x00000018ff497819 */ /* 0x000fe20000011449 */
[C---:B------:R-:W-:Y:S01]  /*8710*/  IMAD R60, R70.reuse, R64, RZ ;  /* 0x00000040463c7224 */ /* 0x040fe200078e02ff */
[----:B------:R-:W-:Y:S01]  /*8720*/  SHF.R.S32.HI R2, RZ, 0x18, R2 ;  /* 0x00000018ff027819 */ /* 0x000fe20000011402 */
[----:B------:R-:W-:Y:S01]  /*8730*/  IMAD R58, R75, R72, R58 ;  /* 0x000000484b3a7224 */ /* 0x000fe200078e023a */
[----:B------:R-:W-:Y:S01]  /*8740*/  I2IP.S8.S32.SAT R113, R53, R52, R113 ;  /* 0x0000003435717239 */ /* 0x000fe20000001471 */
[----:B------:R-:W-:Y:S02]  /*8750*/  IMAD R61, R70, R65, RZ ;  /* 0x00000041463d7224 */ /* 0x000fe400078e02ff */
[-C--:B------:R-:W-:Y:S02]  /*8760*/  IMAD R63, R0, R72.reuse, R63 ;  /* 0x00000048003f7224 */ /* 0x080fe400078e023f */
[----:B------:R-:W-:Y:S01]  /*8770*/  IMAD R60, R3, R72, R60 ;  /* 0x00000048033c7224 */ /* 0x000fe200078e023c */
[----:B------:R-:W-:Y:S01]  /*8780*/  @P6 SHF.L.U32 R3, R146, 0x1f, RZ ;  /* 0x0000001f92036819 */ /* 0x000fe200000006ff */
        /* <DEDUP_REMOVED lines=8> */
[----:B------:R-:W-:Y:S02]  /*8810*/  I2IP.S8.S32.SAT R115, R61, R60, R0 ;  /* 0x0000003c3d737239 */ /* 0x000fe40000001400 */
[----:B------:R-:W-:Y:S03]  /*8820*/  LEA R0, R148, UR44, 0x3 ;  /* 0x0000002c94007c11 */ /* 0x000fe6000f8e18ff */
        /* <DEDUP_REMOVED lines=9> */
[----:B------:R-:W-:Y:S02]  /*88c0*/  UIADD3 UR4, UP0, UPT, UR62, 0x680, URZ ;  /* 0x000006803e047890 */ /* 0x000fe4000ff1e0ff */
[----:B------:R-:W-:Y:S02]  /*88d0*/  UIADD3 UR9, UPT, UPT, UR49, 0x40, URZ ;  /* 0x0000004031097890 */ /* 0x000fe4000fffe0ff */
[----:B------:R-:W-:Y:S02]  /*88e0*/  UIADD3 UR8, UPT, UPT, UR44, 0xa200, URZ ;  /* 0x0000a2002c087890 */ /* 0x000fe4000fffe0ff */
[----:B------:R-:W-:Y:S01]  /*88f0*/  UIADD3.X UR5, UPT, UPT, URZ, UR63, URZ, UP0, !UPT ;  /* 0x0000003fff057290 */ /* 0x000fe200087fe4ff */
[----:B------:R-:W-:Y:S01]  /*8900*/  UMOV UR10, UR50 ;  /* 0x00000032000a7c82 */ /* 0x000fe20008000000 */
[----:B------:R-:W-:Y:S07]  /*8910*/  UMOV UR11, UR36 ;  /* 0x00000024000b7c82 */ /* 0x000fee0008000000 */
[----:B------:R2:W-:Y:S01]  /*8920*/  UTMASTG.3D [UR8], [UR4] ;  /* 0x00000008040073b5 */ /* 0x0005e20008010000 */
[----:B------:R0:W-:Y:S01]  /*8930*/  UTMACMDFLUSH ;  /* 0x00000000000079b7 */ /* 0x0001e20000000000 */
[----:B--2---:R-:W-:Y:S04]  /*8940*/  DEPBAR.LE SB0, 0x1 ;  /* 0x000080400000791a */ /* 0x004fe80000000000 */
.L_x_113:
[----:B------:R-:W-:Y:S05]  /*8950*/  BSYNC.RECONVERGENT B0 ;  /* 0x0000000000007941 */ /* 0x000fea0003800200 */
.L_x_112:
        /* <DEDUP_REMOVED lines=16> */
.L_x_117:
[----:B------:R-:W-:Y:S05]  /*8a60*/  BSYNC B0 ;  /* 0x0000000000007941 */ /* 0x000fea0003800000 */
.L_x_116:
[----:B------:R-:W-:Y:S01]  /*8a70*/  ISETP.NE.AND P0, PT, R96, RZ, PT ;  /* 0x000000ff6000720c */ /* 0x000fe20003f05270 */
[----:B--2---:R-:W-:Y:S02]  /*8a80*/  VIADD R7, R0, 0x70 ;  /* 0x0000007000077836 */ /* 0x004fe40000000000 */
[----:B------:R-:W-:Y:S02]  /*8a90*/  IMAD.U32 R0, RZ, RZ, UR45 ;  /* 0x0000002dff007e24 */ /* 0x000fe4000f8e00ff */
[----:B------:R-:W-:Y:S03]  /*8aa0*/  VIADD R148, R148, 0x1 ;  /* 0x0000000194947836 */ /* 0x000fe60000000000 */
[----:B------:R-:W-:Y:S05]  /*8ab0*/  PRMT R0, R0, 0x654, R7 ;  /* 0x0000065400007816 */ /* 0x000fea0000000007 */
[----:B------:R2:W3:Y:S04]  /*8ac0*/  @P0 LDS.128 R92, [R5+0x200] ;  /* 0x00020000055c0984 */ /* 0x0004e80000000c00 */
        /* <DEDUP_REMOVED lines=10> */
[----:B------:R-:W-:Y:S02]  /*8b70*/  SEL R148, R148, RZ, P0 ;  /* 0x000000ff94947207 */ /* 0x000fe40000000000 */
[----:B--2---:R-:W-:Y:S04]  /*8b80*/  SEL R5, RZ, 0x1, P0 ;  /* 0x00000001ff057807 */ /* 0x004fe80000000000 */
[----:B------:R-:W-:Y:S01]  /*8b90*/  LOP3.LUT R146, R146, R5, RZ, 0x3c, !PT ;  /* 0x0000000592927212 */ /* 0x000fe200078e3cff */
[----:B-----5:R4:W-:Y:S06]  /*8ba0*/  SYNCS.ARRIVE.TRANS64.RED.A1T0 RZ, [R0+URZ], RZ ;  /* 0x000000ff00ff79a7 */ /* 0x0209ec00081004ff */
.L_x_115:
[----:B------:R-:W-:Y:S05]  /*8bb0*/  BSYNC B1 ;  /* 0x0000000000017941 */ /* 0x000fea0003800000 */
.L_x_114:
[----:B----4-:R-:W-:Y:S05]  /*8bc0*/  VIADD R0, R71, 0x80 ;  /* 0x0000008047007836 */ /* 0x010fea0000000000 */
        /* <DEDUP_REMOVED lines=9> */
[----:B------:R-:W4:Y:S01]  /*8c60*/  LDCU.64 UR6, c[0x4][0x80] ;  /* 0x01001000ff0677ac */ /* 0x000f220008000a00 */
[----:B------:R-:W1:Y:S01]  /*8c70*/  LDC.64 R2, c[0x4][R3] ;  /* 0x0100000003027b82 */ /* 0x000e620000000a00 */
[----:B------:R-:W5:Y:S01]  /*8c80*/  LDCU.64 UR4, c[0x4][0x18] ;  /* 0x01000300ff0477ac */ /* 0x000f620008000a00 */
[----:B--2---:R-:W-:Y:S01]  /*8c90*/  MOV R5, UR9 ;  /* 0x0000000900057c02 */ /* 0x004fe20008000f00 */
[----:B------:R-:W-:Y:S01]  /*8ca0*/  IMAD.U32 R4, RZ, RZ, UR8 ;  /* 0x00000008ff047e24 */ /* 0x000fe2000f8e00ff */
[----:B----4-:R-:W-:Y:S01]  /*8cb0*/  MOV R7, UR7 ;  /* 0x0000000700077c02 */ /* 0x010fe20008000f00 */
[----:B------:R-:W-:Y:S01]  /*8cc0*/  IMAD.U32 R6, RZ, RZ, UR6 ;  /* 0x00000006ff067e24 */ /* 0x000fe2000f8e00ff */
[----:B-----5:R-:W-:Y:S01]  /*8cd0*/  MOV R11, UR5 ;  /* 0x00000005000b7c02 */ /* 0x020fe20008000f00 */
[----:B------:R-:W-:Y:S02]  /*8ce0*/  IMAD.U32 R10, RZ, RZ, UR4 ;  /* 0x00000004ff0a7e24 */ /* 0x000fe4000f8e00ff */
[----:B------:R-:W-:Y:S07]  /*8cf0*/  LEPC R20, `(.L_x_119) ;  /* 0x000000001014794e */ /* 0x000fee0000000000 */
[----:B-1-3--:R-:W-:Y:S05]  /*8d00*/  CALL.ABS.NOINC R2 ;  /* 0x0000000002007343 */ /* 0x00afea0003c00000 */
.L_x_119:
[----:B------:R-:W-:Y:S05]  /*8d10*/  WARPSYNC.ALL ;  /* 0x0000000000007948 */ /* 0x000fea0003800000 */
[----:B------:R-:W-:Y:S01]  /*8d20*/  R2UR UR4, R71 ;  /* 0x00000000470472ca */ /* 0x000fe200000e0000 */
[----:B------:R-:W-:Y:S01]  /*8d30*/  BSSY.RECONVERGENT B0, `(.L_x_120) ;  /* 0x000011f000007945 */ /* 0x000fe20003800200 */
[C---:B---3--:R-:W-:Y:S02]  /*8d40*/  PRMT R73, R92.reuse, 0x8880, RZ ;  /* 0x000088805c497816 */ /* 0x048fe400000000ff */
[C---:B------:R-:W-:Y:S02]  /*8d50*/  SHF.L.U32 R75, R92.reuse, 0x10, RZ ;  /* 0x000000105c4b7819 */ /* 0x040fe400000006ff */
[----:B------:R-:W-:Y:S02]  /*8d60*/  SHF.L.U32 R74, R92, 0x8, RZ ;  /* 0x000000085c4a7819 */ /* 0x000fe400000006ff */
[----:B------:R-:W-:Y:S02]  /*8d70*/  SHF.R.S32.HI R75, RZ, 0x18, R75 ;  /* 0x00000018ff4b7819 */ /* 0x000fe4000001144b */
[----:B------:R-:W-:Y:S02]  /*8d80*/  SHF.R.S32.HI R74, RZ, 0x18, R74 ;  /* 0x00000018ff4a7819 */ /* 0x000fe4000001144a */
[----:B------:R-:W-:Y:S01]  /*8d90*/  ISETP.NE.AND P0, PT, R154, RZ, PT ;  /* 0x000000ff9a00720c */ /* 0x000fe20003f05270 */
[----:B------:R-:W2:Y:S01]  /*8da0*/  LDTM.x64 R4, tmem[UR4+0x80] ;  /* 0x00008004000479ee */ /* 0x000ea20008340000 */
[----:B------:R-:W-:Y:S01]  /*8db0*/  ISETP.NE.AND P6, PT, R99, RZ, PT ;  /* 0x000000ff6300720c */ /* 0x000fe20003fc5270 */
[C---:B--2---:R-:W-:Y:S02]  /*8dc0*/  IMAD R0, R70.reuse, R4, RZ ;  /* 0x0000000446007224 */ /* 0x044fe400078e02ff */
[C---:B------:R-:W-:Y:S02]  /*8dd0*/  IMAD R3, R70.reuse, R6, RZ ;  /* 0x0000000646037224 */ /* 0x040fe400078e02ff */
[C---:B------:R-:W-:Y:S02]  /*8de0*/  IMAD R4, R70.reuse, R8, RZ ;  /* 0x0000000846047224 */ /* 0x040fe400078e02ff */
[C---:B------:R-:W-:Y:S02]  /*8df0*/  IMAD R6, R70.reuse, R10, RZ ;  /* 0x0000000a46067224 */ /* 0x040fe400078e02ff */
[C---:B------:R-:W-:Y:S02]  /*8e00*/  IMAD R2, R70.reuse, R5, RZ ;  /* 0x0000000546027224 */ /* 0x040fe400078e02ff */
[C---:B------:R-:W-:Y:S02]  /*8e10*/  IMAD R8, R70.reuse, R12, RZ ;  /* 0x0000000c46087224 */ /* 0x040fe400078e02ff */
[C---:B------:R-:W-:Y:S02]  /*8e20*/  IMAD R10, R70.reuse, R14, RZ ;  /* 0x0000000e460a7224 */ /* 0x040fe400078e02ff */
[C---:B------:R-:W-:Y:S02]  /*8e30*/  IMAD R5, R70.reuse, R9, RZ ;  /* 0x0000000946057224 */ /* 0x040fe400078e02ff */
[----:B------:R-:W-:Y:S01]  /*8e40*/  IMAD R0, R73, R72, R0 ;  /* 0x0000004849007224 */ /* 0x000fe200078e0200 */
[----:B------:R-:W-:Y:S01]  /*8e50*/  SHF.L.U32 R73, R93, 0x8, RZ ;  /* 0x000000085d497819 */ /* 0x000fe200000006ff */
[C---:B------:R-:W-:Y:S02]  /*8e60*/  IMAD R12, R70.reuse, R16, RZ ;  /* 0x00000010460c7224 */ /* 0x040fe400078e02ff */
[C---:B------:R-:W-:Y:S01]  /*8e70*/  IMAD R14, R70.reuse, R18, RZ ;  /* 0x00000012460e7224 */ /* 0x040fe200078e02ff */
[----:B------:R-:W-:Y:S01]  /*8e80*/  SHF.R.S32.HI R73, RZ, 0x18, R73 ;  /* 0x00000018ff497819 */ /* 0x000fe20000011449 */
[C---:B------:R-:W-:Y:S02]  /*8e90*/  IMAD R9, R70.reuse, R13, RZ ;  /* 0x0000000d46097224 */ /* 0x040fe400078e02ff */
[C---:B------:R-:W-:Y:S02]  /*8ea0*/  IMAD R16, R70.reuse, R20, RZ ;  /* 0x0000001446107224 */ /* 0x040fe400078e02ff */
[C---:B------:R-:W-:Y:S02]  /*8eb0*/  IMAD R18, R70.reuse, R22, RZ ;  /* 0x0000001646127224 */ /* 0x040fe400078e02ff */
[C---:B------:R-:W-:Y:S02]  /*8ec0*/  IMAD R13, R70.reuse, R17, RZ ;  /* 0x00000011460d7224 */ /* 0x040fe400078e02ff */
[C---:B------:R-:W-:Y:S02]  /*8ed0*/  IMAD R20, R70.reuse, R24, RZ ;  /* 0x0000001846147224 */ /* 0x040fe400078e02ff */
[C---:B------:R-:W-:Y:S02]  /*8ee0*/  IMAD R22, R70.reuse, R26, RZ ;  /* 0x0000001a46167224 */ /* 0x040fe400078e02ff */
[----:B------:R-:W-:Y:S02]  /*8ef0*/  IMAD R2, R75, R72, R2 ;  /* 0x000000484b027224 */ /* 0x000fe400078e0202 */
[C---:B------:R-:W-:Y:S02]  /*8f00*/  IMAD R17, R70.reuse, R21, RZ ;  /* 0x0000001546117224 */ /* 0x040fe400078e02ff */
        /* <DEDUP_REMOVED lines=18> */
[C---:B------:R-:W-:Y:S01]  /*9030*/  IMAD R60, R70.reuse, R64, RZ ;  /* 0x00000040463c7224 */ /* 0x040fe200078e02ff */
[----:B------:R-:W-:Y:S01]  /*9040*/  SHF.R.S32.HI R64, RZ, 0x18, R92 ;  /* 0x00000018ff407819 */ /* 0x000fe2000001145c */
[C---:B------:R-:W-:Y:S02]  /*9050*/  IMAD R26, R70.reuse, R30, RZ ;  /* 0x0000001e461a7224 */ /* 0x040fe400078e02ff */
[C---:B------:R-:W-:Y:S02]  /*9060*/  IMAD R30, R70.reuse, R34, RZ ;  /* 0x00000022461e7224 */ /* 0x040fe400078e02ff */
[C---:B------:R-:W-:Y:S02]  /*9070*/  IMAD R57, R70.reuse, R61, RZ ;  /* 0x0000003d46397224 */ /* 0x040fe400078e02ff */
[C---:B------:R-:W-:Y:S01]  /*9080*/  IMAD R61, R70.reuse, R65, RZ ;  /* 0x00000041463d7224 */ /* 0x040fe200078e02ff */
[C---:B------:R-:W-:Y:S01]  /*9090*/  PRMT R65, R93.reuse, 0x8880, RZ ;  /* 0x000088805d417816 */ /* 0x040fe200000000ff */
[C---:B------:R-:W-:Y:S02]  /*90a0*/  IMAD R34, R70.reuse, R38, RZ ;  /* 0x0000002646227224 */ /* 0x040fe400078e02ff */
[----:B------:R-:W-:Y:S02]  /*90b0*/  IMAD R38, R70, R42, RZ ;  /* 0x0000002a46267224 */ /* 0x000fe400078e02ff */
[----:B------:R-:W-:Y:S01]  /*90c0*/  IMAD R3, R74, R72, R3 ;  /* 0x000000484a037224 */ /* 0x000fe200078e0203 */
[----:B------:R-:W-:Y:S01]  /*90d0*/  SHF.R.S32.HI R74, RZ, 0x18, R93 ;  /* 0x00000018ff4a7819 */ /* 0x000fe2000001145d */
[C---:B------:R-:W-:Y:S02]  /*90e0*/  IMAD R42, R70.reuse, R46, RZ ;  /* 0x0000002e462a7224 */ /* 0x040fe400078e02ff */
[C---:B------:R-:W-:Y:S02]  /*90f0*/  IMAD R46, R70.reuse, R50, RZ ;  /* 0x00000032462e7224 */ /* 0x040fe400078e02ff */
[C---:B------:R-:W-:Y:S02]  /*9100*/  IMAD R51, R70.reuse, R51, RZ ;  /* 0x0000003346337224 */ /* 0x040fe400078e02ff */
[C---:B------:R-:W-:Y:S02]  /*9110*/  IMAD R50, R70.reuse, R54, RZ ;  /* 0x0000003646327224 */ /* 0x040fe400078e02ff */
[C---:B------:R-:W-:Y:S02]  /*9120*/  IMAD R54, R70.reuse, R58, RZ ;  /* 0x0000003a46367224 */ /* 0x040fe400078e02ff */
[C---:B------:R-:W-:Y:S02]  /*9130*/  IMAD R58, R70.reuse, R62, RZ ;  /* 0x0000003e463a7224 */ /* 0x040fe400078e02ff */
[C---:B------:R-:W-:Y:S01]  /*9140*/  IMAD R62, R70.reuse, R66, RZ ;  /* 0x00000042463e7224 */ /* 0x040fe200078e02ff */
[----:B------:R-:W-:Y:S01]  /*9150*/  SHF.L.U32 R66, R93, 0x10, RZ ;  /* 0x000000105d427819 */ /* 0x000fe200000006ff */
[C---:B------:R-:W-:Y:S02]  /*9160*/  IMAD R7, R70.reuse, R7, RZ ;  /* 0x0000000746077224 */ /* 0x040fe400078e02ff */
[----:B------:R-:W-:Y:S01]  /*9170*/  IMAD R11, R70, R11, RZ ;  /* 0x0000000b460b7224 */ /* 0x000fe200078e02ff */
[----:B------:R-:W-:Y:S01]  /*9180*/  SHF.R.S32.HI R66, RZ, 0x18, R66 ;  /* 0x00000018ff427819 */ /* 0x000fe20000011442 */
[-C--:B------:R-:W-:Y:S01]  /*9190*/  IMAD R7, R64, R72.reuse, R7 ;  /* 0x0000004840077224 */ /* 0x080fe200078e0207 */
[C---:B------:R-:W-:Y:S01]  /*91a0*/  PRMT R64, R94.reuse, 0x8880, RZ ;  /* 0x000088805e407816 */ /* 0x040fe200000000ff */
[-C--:B------:R-:W-:Y:S01]  /*91b0*/  IMAD R4, R65, R72.reuse, R4 ;  /* 0x0000004841047224 */ /* 0x080fe200078e0204 */
[----:B------:R-:W-:Y:S01]  /*91c0*/  SHF.L.U32 R65, R94, 0x10, RZ ;  /* 0x000000105e417819 */ /* 0x000fe200000006ff */
[-C--:B------:R-:W-:Y:S02]  /*91d0*/  IMAD R5, R66, R72.reuse, R5 ;  /* 0x0000004842057224 */ /* 0x080fe400078e0205 */
[-C--:B------:R-:W-:Y:S01]  /*91e0*/  IMAD R6, R73, R72.reuse, R6 ;  /* 0x0000004849067224 */ /* 0x080fe200078e0206 */
[----:B------:R-:W-:Y:S01]  /*91f0*/  I2IP.S8.S32.SAT R73, R7, R3, RZ ;  /* 0x0000000307497239 */ /* 0x000fe200000014ff */
[----:B------:R-:W-:Y:S01]  /*9200*/  IMAD R11, R74, R72, R11 ;  /* 0x000000484a0b7224 */ /* 0x000fe200078e020b */
[----:B------:R-:W-:Y:S01]  /*9210*/  SHF.L.U32 R7, R94, 0x8, RZ ;  /* 0x000000085e077819 */ /* 0x000fe200000006ff */
[C---:B------:R-:W-:Y:S01]  /*9220*/  IMAD R15, R70.reuse, R15, RZ ;  /* 0x0000000f460f7224 */ /* 0x040fe200078e02ff */
[----:B------:R-:W-:Y:S01]  /*9230*/  MOV R3, R64 ;  /* 0x0000004000037202 */ /* 0x000fe20000000f00 */
[C---:B------:R-:W-:Y:S01]  /*9240*/  IMAD R19, R70.reuse, R19, RZ ;  /* 0x0000001346137224 */ /* 0x040fe200078e02ff */
[----:B------:R-:W-:Y:S01]  /*9250*/  I2IP.S8.S32.SAT R11, R11, R6, RZ ;  /* 0x000000060b0b7239 */ /* 0x000fe200000014ff */
[C---:B------:R-:W-:Y:S01]  /*9260*/  IMAD R23, R70.reuse, R23, RZ ;  /* 0x0000001746177224 */ /* 0x040fe200078e02ff */
[----:B------:R-:W-:Y:S01]  /*9270*/  SHF.R.S32.HI R6, RZ, 0x18, R65 ;  /* 0x00000018ff067819 */ /* 0x000fe20000011441 */
[----:B------:R-:W-:Y:S01]  /*9280*/  IMAD R8, R3, R72, R8 ;  /* 0x0000004803087224 */ /* 0x000fe200078e0208 */
[----:B------:R-:W-:Y:S01]  /*9290*/  SHF.R.S32.HI R7, RZ, 0x18, R7 ;  /* 0x00000018ff077819 */ /* 0x000fe20000011407 */
[----:B------:R-:W-:Y:S01]  /*92a0*/  IMAD R27, R70, R27, RZ ;  /* 0x0000001b461b7224 */ /* 0x000fe200078e02ff */
[----:B-1----:R-:W-:Y:S01]  /*92b0*/  I2IP.S8.S32.SAT R100, R2, R0, R73 ;  /* 0x0000000002647239 */ /* 0x002fe20000001449 */
[-C--:B------:R-:W-:Y:S01]  /*92c0*/  IMAD R9, R6, R72.reuse, R9 ;  /* 0x0000004806097224 */ /* 0x080fe200078e0209 */
[----:B------:R-:W-:Y:S01]  /*92d0*/  SHF.L.U32 R2, R95, 0x10, RZ ;  /* 0x000000105f027819 */ /* 0x000fe200000006ff */
[----:B------:R-:W-:Y:S01]  /*92e0*/  IMAD R10, R7, R72, R10 ;  /* 0x00000048070a7224 */ /* 0x000fe200078e020a */
[----:B------:R-:W-:Y:S01]  /*92f0*/  SHF.R.S32.HI R0, RZ, 0x18, R94 ;  /* 0x00000018ff007819 */ /* 0x000fe2000001145e */
[C---:B------:R-:W-:Y:S01]  /*9300*/  IMAD R31, R70.reuse, R31, RZ ;  /* 0x0000001f461f7224 */ /* 0x040fe200078e02ff */
[----:B------:R-:W-:Y:S01]  /*9310*/  I2IP.S8.S32.SAT R101, R5, R4, R11 ;  /* 0x0000000405657239 */ /* 0x000fe2000000140b */
[----:B------:R-:W-:Y:S01]  /*9320*/  IMAD R35, R70, R35, RZ ;  /* 0x0000002346237224 */ /* 0x000fe200078e02ff */
[C---:B------:R-:W-:Y:S01]  /*9330*/  PRMT R3, R95.reuse, 0x8880, RZ ;  /* 0x000088805f037816 */ /* 0x040fe200000000ff */
[-C--:B------:R-:W-:Y:S01]  /*9340*/  IMAD R15, R0, R72.reuse, R15 ;  /* 0x00000048000f7224 */ /* 0x080fe200078e020f */
[----:B------:R-:W-:Y:S01]  /*9350*/  SHF.L.U32 R5, R95, 0x8, RZ ;  /* 0x000000085f057819 */ /* 0x000fe200000006ff */
[C---:B------:R-:W-:Y:S01]  /*9360*/  IMAD R39, R70.reuse, R39, RZ ;  /* 0x0000002746277224 */ /* 0x040fe200078e02ff */
[----:B------:R-:W-:Y:S01]  /*9370*/  SHF.R.S32.HI R2, RZ, 0x18, R2 ;  /* 0x00000018ff027819 */ /* 0x000fe20000011402 */
[-C--:B------:R-:W-:Y:S01]  /*9380*/  IMAD R12, R3, R72.reuse, R12 ;  /* 0x00000048030c7224 */ /* 0x080fe200078e020c */
[----:B------:R-:W-:Y:S01]  /*9390*/  SHF.R.S32.HI R5, RZ, 0x18, R5 ;  /* 0x00000018ff057819 */ /* 0x000fe20000011405 */
[----:B------:R-:W-:Y:S01]  /*93a0*/  IMAD R43, R70, R43, RZ ;  /* 0x0000002b462b7224 */ /* 0x000fe200078e02ff */
[----:B------:R-:W-:Y:S01]  /*93b0*/  SHF.R.S32.HI R4, RZ, 0x18, R95 ;  /* 0x00000018ff047819 */ /* 0x000fe2000001145f */
[-C--:B------:R-:W-:Y:S01]  /*93c0*/  IMAD R13, R2, R72.reuse, R13 ;  /* 0x00000048020d7224 */ /* 0x080fe200078e020d */
[C---:B------:R-:W-:Y:S01]  /*93d0*/  SHF.L.U32 R0, R80.reuse, 0x10, RZ ;  /* 0x0000001050007819 */ /* 0x040fe200000006ff */
[-C--:B------:R-:W-:Y:S01]  /*93e0*/  IMAD R14, R5, R72.reuse, R14 ;  /* 0x00000048050e7224 */ /* 0x080fe200078e020e */
[C---:B------:R-:W-:Y:S01]  /*93f0*/  PRMT R3, R80.reuse, 0x8880, RZ ;  /* 0x0000888050037816 */ /* 0x040fe200000000ff */
[----:B------:R-:W-:Y:S01]  /*9400*/  IMAD.SHL.U32 R2, R80, 0x100, RZ ;  /* 0x0000010050027824 */ /* 0x000fe200078e00ff */
[----:B------:R-:W-:Y:S01]  /*9410*/  SHF.R.S32.HI R0, RZ, 0x18, R0 ;  /* 0x00000018ff007819 */ /* 0x000fe20000011400 */
[-C--:B------:R-:W-:Y:S01]  /*9420*/  IMAD R19, R4, R72.reuse, R19 ;  /* 0x0000004804137224 */ /* 0x080fe200078e0213 */
[----:B------:R-:W-:Y:S01]  /*9430*/  SHF.L.U32 R4, R81, 0x10, RZ ;  /* 0x0000001051047819 */ /* 0x000fe200000006ff */
[-C--:B------:R-:W-:Y:S01]  /*9440*/  IMAD R16, R3, R72.reuse, R16 ;  /* 0x0000004803107224 */ /* 0x080fe200078e0210 */
[----:B------:R-:W-:Y:S01]  /*9450*/  SHF.R.S32.HI R5, RZ, 0x18, R2 ;  /* 0x00000018ff057819 */ /* 0x000fe20000011402 */
[-C--:B------:R-:W-:Y:S01]  /*9460*/  IMAD R17, R0, R72.reuse, R17 ;  /* 0x0000004800117224 */ /* 0x080fe200078e0211 */
[----:B------:R-:W-:Y:S01]  /*9470*/  SHF.R.S32.HI R0, RZ, 0x18, R80 ;  /* 0x00000018ff007819 */ /* 0x000fe20000011450 */
[----:B------:R-:W-:Y:S01]  /*9480*/  IMAD R47, R70, R47, RZ ;  /* 0x0000002f462f7224 */ /* 0x000fe200078e02ff */
[----:B------:R-:W-:Y:S01]  /*9490*/  PRMT R3, R81, 0x8880, RZ ;  /* 0x0000888051037816 */ /* 0x000fe200000000ff */
[-C--:B------:R-:W-:Y:S01]  /*94a0*/  IMAD R18, R5, R72.reuse, R18 ;  /* 0x0000004805127224 */ /* 0x080fe200078e0212 */
[----:B------:R-:W-:Y:S01]  /*94b0*/  SHF.L.U32 R2, R81, 0x8, RZ ;  /* 0x0000000851027819 */ /* 0x000fe200000006ff */
[-C--:B------:R-:W-:Y:S01]  /*94c0*/  IMAD R23, R0, R72.reuse, R23 ;  /* 0x0000004800177224 */ /* 0x080fe200078e0217 */
        /* <DEDUP_REMOVED lines=8> */
[----:B------:R-:W-:Y:S01]  /*9550*/  PRMT R3, R82, 0x8880, RZ ;  /* 0x0000888052037816 */ /* 0x000fe200000000ff */
        /* <DEDUP_REMOVED lines=9> */
[----:B------:R-:W-:Y:S01]  /*95f0*/  SHF.L.U32 R0, R83, 0x10, RZ ;  /* 0x0000001053007819 */ /* 0x000fe200000006ff */
[-C--:B------:R-:W-:Y:S01]  /*9600*/  IMAD R26, R5, R72.reuse, R26 ;  /* 0x00000048051a7224 */ /* 0x080fe200078e021a */
[C---:B------:R-:W-:Y:S01]  /*9610*/  PRMT R3, R83.reuse, 0x8880, RZ ;  /* 0x0000888053037816 */ /* 0x040fe200000000ff */
[-C--:B------:R-:W-:Y:S01]  /*9620*/  IMAD R31, R2, R72.reuse, R31 ;  /* 0x00000048021f7224 */ /* 0x080fe200078e021f */
[----:B------:R-:W-:Y:S01]  /*9630*/  SHF.L.U32 R2, R83, 0x8, RZ ;  /* 0x0000000853027819 */ /* 0x000fe200000006ff */
[----:B------:R-:W-:Y:S01]  /*9640*/  IMAD R67, R70, R67, RZ ;  /* 0x0000004346437224 */ /* 0x000fe200078e02ff */
[----:B------:R-:W-:Y:S01]  /*9650*/  SHF.R.S32.HI R0, RZ, 0x18, R0 ;  /* 0x00000018ff007819 */ /* 0x000fe20000011400 */
[-C--:B------:R-:W-:Y:S01]  /*9660*/  IMAD R28, R3, R72.reuse, R28 ;  /* 0x00000048031c7224 */ /* 0x080fe200078e021c */
[----:B------:R-:W-:Y:S02]  /*9670*/  SHF.R.S32.HI R5, RZ, 0x18, R2 ;  /* 0x00000018ff057819 */ /* 0x000fe40000011402 */
[----:B------:R-:W-:Y:S01]  /*9680*/  SHF.R.S32.HI R2, RZ, 0x18, R83 ;  /* 0x00000018ff027819 */ /* 0x000fe20000011453 */
[-C--:B------:R-:W-:Y:S01]  /*9690*/  IMAD R29, R0, R72.reuse, R29 ;  /* 0x00000048001d7224 */ /* 0x080fe200078e021d */
[C---:B------:R-:W-:Y:S01]  /*96a0*/  PRMT R3, R84.reuse, 0x8880, RZ ;  /* 0x0000888054037816 */ /* 0x040fe200000000ff */
[----:B------:R-:W-:Y:S01]  /*96b0*/  IMAD.U32 R0, R84, 0x10000, RZ ;  /* 0x0001000054007824 */ /* 0x000fe200078e00ff */
[----:B------:R-:W-:Y:S01]  /*96c0*/  SHF.L.U32 R4, R85, 0x10, RZ ;  /* 0x0000001055047819 */ /* 0x000fe200000006ff */
[----:B------:R-:W-:Y:S01]  /*96d0*/  IMAD R30, R5, R72, R30 ;  /* 0x00000048051e7224 */ /* 0x000fe200078e021e */
[----:B------:R-:W-:Y:S01]  /*96e0*/  I2IP.S8.S32.SAT R10, R15, R10, RZ ;  /* 0x0000000a0f0a7239 */ /* 0x000fe200000014ff */
[-C--:B------:R-:W-:Y:S01]  /*96f0*/  IMAD R35, R2, R72.reuse, R35 ;  /* 0x0000004802237224 */ /* 0x080fe200078e0223 */
[----:B------:R-:W-:Y:S01]  /*9700*/  SHF.L.U32 R2, R84, 0x8, RZ ;  /* 0x0000000854027819 */ /* 0x000fe200000006ff */
[-C--:B------:R-:W-:Y:S01]  /*9710*/  IMAD R32, R3, R72.reuse, R32 ;  /* 0x0000004803207224 */ /* 0x080fe200078e0220 */
[----:B------:R-:W-:Y:S02]  /*9720*/  SHF.R.S32.HI R0, RZ, 0x18, R0 ;  /* 0x00000018ff007819 */ /* 0x000fe40000011400 */
[----:B------:R-:W-:Y:S02]  /*9730*/  SHF.R.S32.HI R5, RZ, 0x18, R2 ;  /* 0x00000018ff057819 */ /* 0x000fe40000011402 */
[----:B------:R-:W-:Y:S01]  /*9740*/  PRMT R3, R85, 0x8880, RZ ;  /* 0x0000888055037816 */ /* 0x000fe200000000ff */
[-C--:B------:R-:W-:Y:S01]  /*9750*/  IMAD R33, R0, R72.reuse, R33 ;  /* 0x0000004800217224 */ /* 0x080fe200078e0221 */
[----:B------:R-:W-:Y:S01]  /*9760*/  SHF.R.S32.HI R0, RZ, 0x18, R84 ;  /* 0x00000018ff007819 */ /* 0x000fe20000011454 */
[----:B------:R-:W-:Y:S01]  /*9770*/  IMAD R34, R5, R72, R34 ;  /* 0x0000004805227224 */ /* 0x000fe200078e0222 */
[----:B------:R-:W-:Y:S02]  /*9780*/  SHF.L.U32 R2, R85, 0x8, RZ ;  /* 0x0000000855027819 */ /* 0x000fe400000006ff */
[----:B------:R-:W-:Y:S01]  /*9790*/  I2IP.S8.S32.SAT R14, R19, R14, RZ ;  /* 0x0000000e130e7239 */ /* 0x000fe200000014ff */
[-C--:B------:R-:W-:Y:S01]  /*97a0*/  IMAD R39, R0, R72.reuse, R39 ;  /* 0x0000004800277224 */ /* 0x080fe200078e0227 */
[----:B------:R-:W-:Y:S01]  /*97b0*/  SHF.R.S32.HI R0, RZ, 0x18, R4 ;  /* 0x00000018ff007819 */ /* 0x000fe20000011404 */
[-C--:B------:R-:W-:Y:S01]  /*97c0*/  IMAD R36, R3, R72.reuse, R36 ;  /* 0x0000004803247224 */ /* 0x080fe200078e0224 */
[----:B------:R-:W-:Y:S02]  /*97d0*/  SHF.R.S32.HI R5, RZ, 0x18, R2 ;  /* 0x00000018ff057819 */ /* 0x000fe40000011402 */
[----:B------:R-:W-:Y:S01]  /*97e0*/  SHF.L.U32 R2, R86, 0x10, RZ ;  /* 0x0000001056027819 */ /* 0x000fe200000006ff */
[-C--:B------:R-:W-:Y:S01]  /*97f0*/  IMAD R37, R0, R72.reuse, R37 ;  /* 0x0000004800257224 */ /* 0x080fe200078e0225 */
[----:B------:R-:W-:Y:S01]  /*9800*/  SHF.R.S32.HI R0, RZ, 0x18, R85 ;  /* 0x00000018ff007819 */ /* 0x000fe20000011455 */
[-C--:B------:R-:W-:Y:S01]  /*9810*/  IMAD R38, R5, R72.reuse, R38 ;  /* 0x0000004805267224 */ /* 0x080fe200078e0226 */
[C---:B------:R-:W-:Y:S02]  /*9820*/  PRMT R3, R86.reuse, 0x8880, RZ ;  /* 0x0000888056037816 */ /* 0x040fe400000000ff */
[----:B------:R-:W-:Y:S01]  /*9830*/  SHF.L.U32 R5, R86, 0x8, RZ ;  /* 0x0000000856057819 */ /* 0x000fe200000006ff */
[-C--:B------:R-:W-:Y:S01]  /*9840*/  IMAD R43, R0, R72.reuse, R43 ;  /* 0x00000048002b7224 */ /* 0x080fe200078e022b */
[----:B------:R-:W-:Y:S01]  /*9850*/  SHF.R.S32.HI R2, RZ, 0x18, R2 ;  /* 0x00000018ff027819 */ /* 0x000fe20000011402 */
[-C--:B------:R-:W-:Y:S01]  /*9860*/  IMAD R40, R3, R72.reuse, R40 ;  /* 0x0000004803287224 */ /* 0x080fe200078e0228 */
[----:B------:R-:W-:Y:S02]  /*9870*/  SHF.R.S32.HI R5, RZ, 0x18, R5 ;  /* 0x00000018ff057819 */ /* 0x000fe40000011405 */
[----:B------:R-:W-:Y:S01]  /*9880*/  SHF.R.S32.HI R4, RZ, 0x18, R86 ;  /* 0x00000018ff047819 */ /* 0x000fe20000011456 */
[-C--:B------:R-:W-:Y:S01]  /*9890*/  IMAD R41, R2, R72.reuse, R41 ;  /* 0x0000004802297224 */ /* 0x080fe200078e0229 */
[----:B------:R-:W-:Y:S01]  /*98a0*/  SHF.L.U32 R0, R87, 0x10, RZ ;  /* 0x0000001057007819 */ /* 0x000fe200000006ff */
[-C--:B------:R-:W-:Y:S01]  /*98b0*/  IMAD R42, R5, R72.reuse, R42 ;  /* 0x00000048052a7224 */ /* 0x080fe200078e022a */
[C---:B------:R-:W-:Y:S01]  /*98c0*/  PRMT R3, R87.reuse, 0x8880, RZ ;  /* 0x0000888057037816 */ /* 0x040fe200000000ff */
[-C--:B------:R-:W-:Y:S01]  /*98d0*/  IMAD R47, R4, R72.reuse, R47 ;  /* 0x00000048042f7224 */ /* 0x080fe200078e022f */
[----:B------:R-:W-:Y:S02]  /*98e0*/  SHF.L.U32 R2, R87, 0x8, RZ ;  /* 0x0000000857027819 */ /* 0x000fe400000006ff */
[----:B------:R-:W-:Y:S01]  /*98f0*/  SHF.R.S32.HI R0, RZ, 0x18, R0 ;  /* 0x00000018ff007819 */ /* 0x000fe20000011400 */
[-C--:B------:R-:W-:Y:S01]  /*9900*/  IMAD R44, R3, R72.reuse, R44 ;  /* 0x00000048032c7224 */ /* 0x080fe200078e022c */
[----:B------:R-:W-:Y:S02]  /*9910*/  SHF.R.S32.HI R5, RZ, 0x18, R2 ;  /* 0x00000018ff057819 */ /* 0x000fe40000011402 */
[----:B------:R-:W-:Y:S01]  /*9920*/  SHF.R.S32.HI R2, RZ, 0x18, R87 ;  /* 0x00000018ff027819 */ /* 0x000fe20000011457 */
[-C--:B------:R-:W-:Y:S01]  /*9930*/  IMAD R45, R0, R72.reuse, R45 ;  /* 0x00000048002d7224 */ /* 0x080fe200078e022d */
[----:B------:R-:W-:Y:S01]  /*9940*/  PRMT R3, R88, 0x8880, RZ ;  /* 0x0000888058037816 */ /* 0x000fe200000000ff */
[-C--:B------:R-:W-:Y:S01]  /*9950*/  IMAD R46, R5, R72.reuse, R46 ;  /* 0x00000048052e7224 */ /* 0x080fe200078e022e */
[C---:B------:R-:W-:Y:S01]  /*9960*/  SHF.L.U32 R4, R89.reuse, 0x10, RZ ;  /* 0x0000001059047819 */ /* 0x040fe200000006ff */
[-C--:B------:R-:W-:Y:S01]  /*9970*/  IMAD R51, R2, R72.reuse, R51 ;  /* 0x0000004802337224 */ /* 0x080fe200078e0233 */
[----:B------:R-:W-:Y:S01]  /*9980*/  SHF.R.S32.HI R2, RZ, 0x18, R88 ;  /* 0x00000018ff027819 */ /* 0x000fe20000011458 */
[C---:B------:R-:W-:Y:S01]  /*9990*/  IMAD.U32 R0, R88.reuse, 0x10000, RZ ;  /* 0x0001000058007824 */ /* 0x040fe200078e00ff */
[----:B------:R-:W-:Y:S01]  /*99a0*/  PRMT R5, R89, 0x8880, RZ ;  /* 0x0000888059057816 */ /* 0x000fe200000000ff */
[-C--:B------:R-:W-:Y:S01]  /*99b0*/  IMAD R48, R3, R72.reuse, R48 ;  /* 0x0000004803307224 */ /* 0x080fe200078e0230 */
[----:B------:R-:W-:Y:S02]  /*99c0*/  SHF.L.U32 R3, R88, 0x8, RZ ;  /* 0x0000000858037819 */ /* 0x000fe400000006ff */
[----:B------:R-:W-:Y:S02]  /*99d0*/  SHF.R.S32.HI R0, RZ, 0x18, R0 ;  /* 0x00000018ff007819 */ /* 0x000fe40000011400 */
[----:B------:R-:W-:Y:S02]  /*99e0*/  SHF.R.S32.HI R3, RZ, 0x18, R3 ;  /* 0x00000018ff037819 */ /* 0x000fe40000011403 */
[----:B------:R-:W-:Y:S01]  /*99f0*/  SHF.R.S32.HI R4, RZ, 0x18, R4 ;  /* 0x00000018ff047819 */ /* 0x000fe20000011404 */
[-C--:B------:R-:W-:Y:S01]  /*9a00*/  IMAD R49, R0, R72.reuse, R49 ;  /* 0x0000004800317224 */ /* 0x080fe200078e0231 */
[----:B------:R-:W-:Y:S01]  /*9a10*/  SHF.R.S32.HI R0, RZ, 0x18, R89 ;  /* 0x00000018ff007819 */ /* 0x000fe20000011459 */
[-C--:B------:R-:W-:Y:S01]  /*9a20*/  IMAD R50, R3, R72.reuse, R50 ;  /* 0x0000004803327224 */ /* 0x080fe200078e0232 */
[----:B------:R-:W-:Y:S01]  /*9a30*/  SHF.L.U32 R3, R89, 0x8, RZ ;  /* 0x0000000859037819 */ /* 0x000fe200000006ff */
[-C--:B------:R-:W-:Y:S01]  /*9a40*/  IMAD R55, R2, R72.reuse, R55 ;  /* 0x0000004802377224 */ /* 0x080fe200078e0237 */
        /* <DEDUP_REMOVED lines=8> */
[----:B------:R-:W-:Y:S01]  /*9ad0*/  IMAD R59, R0, R72, R59 ;  /* 0x00000048003b7224 */ /* 0x000fe200078e023b */
[----:B------:R-:W-:Y:S01]  /*9ae0*/  I2IP.S8.S32.SAT R18, R23, R18, RZ ;  /* 0x0000001217127239 */ /* 0x000fe200000014ff */
[----:B------:R-:W-:Y:S01]  /*9af0*/  IMAD R56, R5, R72, R56 ;  /* 0x0000004805387224 */ /* 0x000fe200078e0238 */
[----:B------:R-:W-:Y:S01]  /*9b00*/  I2IP.S8.S32.SAT R102, R9, R8, R10 ;  /* 0x0000000809667239 */ /* 0x000fe2000000140a */
[----:B------:R-:W-:Y:S01]  /*9b10*/  IMAD R57, R2, R72, R57 ;  /* 0x0000004802397224 */ /* 0x000fe200078e0239 */
[----:B------:R-:W-:Y:S02]  /*9b20*/  I2IP.S8.S32.SAT R103, R13, R12, R14 ;  /* 0x0000000c0d677239 */ /* 0x000fe4000000140e */
[----:B------:R-:W-:Y:S02]  /*9b30*/  SHF.R.S32.HI R7, RZ, 0x18, R7 ;  /* 0x00000018ff077819 */ /* 0x000fe40000011407 */
[----:B------:R-:W-:Y:S01]  /*9b40*/  SHF.L.U32 R2, R91, 0x10, RZ ;  /* 0x000000105b027819 */ /* 0x000fe200000006ff */
[----:B------:R1:W-:Y:S01]  /*9b50*/  STS.128 [R135+UR44+0x8200], R100 ;  /* 0x0082006487007988 */ /* 0x0003e20008000c2c */
[----:B------:R-:W-:Y:S01]  /*9b60*/  SHF.R.S32.HI R0, RZ, 0x18, R90 ;  /* 0x00000018ff007819 */ /* 0x000fe2000001145a */
[----:B------:R-:W-:Y:S01]  /*9b70*/  IMAD R58, R7, R72, R58 ;  /* 0x00000048073a7224 */ /* 0x000fe200078e023a */
[----:B------:R-:W-:Y:S02]  /*9b80*/  I2IP.S8.S32.SAT R16, R17, R16, R18 ;  /* 0x0000001011107239 */ /* 0x000fe40000001412 */
[----:B------:R-:W-:Y:S01]  /*9b90*/  I2IP.S8.S32.SAT R17, R27, R22, RZ ;  /* 0x000000161b117239 */ /* 0x000fe200000014ff */
[----:B------:R-:W-:Y:S01]  /*9ba0*/  IMAD R63, R0, R72, R63 ;  /* 0x00000048003f7224 */ /* 0x000fe200078e023f */
[----:B------:R-:W-:Y:S02]  /*9bb0*/  I2IP.S8.S32.SAT R18, R31, R26, RZ ;  /* 0x0000001a1f127239 */ /* 0x000fe400000014ff */
[----:B------:R-:W-:Y:S02]  /*9bc0*/  I2IP.S8.S32.SAT R19, R35, R30, RZ ;  /* 0x0000001e23137239 */ /* 0x000fe400000014ff */
[C---:B------:R-:W-:Y:S02]  /*9bd0*/  PRMT R3, R91.reuse, 0x8880, RZ ;  /* 0x000088805b037816 */ /* 0x040fe400000000ff */
[----:B------:R-:W-:Y:S02]  /*9be0*/  SHF.L.U32 R5, R91, 0x8, RZ ;  /* 0x000000085b057819 */ /* 0x000fe400000006ff */
[----:B------:R-:W-:Y:S01]  /*9bf0*/  SHF.R.S32.HI R2, RZ, 0x18, R2 ;  /* 0x00000018ff027819 */ /* 0x000fe20000011402 */
[----:B------:R-:W-:Y:S01]  /*9c00*/  IMAD R60, R3, R72, R60 ;  /* 0x00000048033c7224 */ /* 0x000fe200078e023c */
[----:B------:R-:W-:Y:S02]  /*9c10*/  I2IP.S8.S32.SAT R17, R21, R20, R17 ;  /* 0x0000001415117239 */ /* 0x000fe40000001411 */
[----:B------:R-:W-:Y:S01]  /*9c20*/  I2IP.S8.S32.SAT R18, R25, R24, R18 ;  /* 0x0000001819127239 */ /* 0x000fe20000001412 */
[----:B------:R-:W-:Y:S01]  /*9c30*/  IMAD R61, R2, R72, R61 ;  /* 0x00000048023d7224 */ /* 0x000fe200078e023d */
[----:B------:R-:W-:Y:S02]  /*9c40*/  I2IP.S8.S32.SAT R19, R29, R28, R19 ;  /* 0x0000001c1d137239 */ /* 0x000fe40000001413 */
[----:B------:R-:W-:Y:S02]  /*9c50*/  SHF.R.S32.HI R5, RZ, 0x18, R5 ;  /* 0x00000018ff057819 */ /* 0x000fe40000011405 */
[----:B------:R-:W-:Y:S01]  /*9c60*/  SHF.R.S32.HI R4, RZ, 0x18, R91 ;  /* 0x00000018ff047819 */ /* 0x000fe2000001145b */
[----:B------:R1:W-:Y:S01]  /*9c70*/  STS.128 [R158+0x8200], R16 ;  /* 0x008200109e007388 */ /* 0x0003e20000000c00 */
[----:B------:R-:W-:Y:S01]  /*9c80*/  I2IP.S8.S32.SAT R34, R39, R34, RZ ;  /* 0x0000002227227239 */ /* 0x000fe200000014ff */
[----:B------:R-:W-:Y:S01]  /*9c90*/  IMAD R62, R5, R72, R62 ;  /* 0x00000048053e7224 */ /* 0x000fe200078e023e */
[----:B------:R-:W-:Y:S01]  /*9ca0*/  I2IP.S8.S32.SAT R38, R43, R38, RZ ;  /* 0x000000262b267239 */ /* 0x000fe200000014ff */
[----:B------:R-:W-:Y:S01]  /*9cb0*/  IMAD R67, R4, R72, R67 ;  /* 0x0000004804437224 */ /* 0x000fe200078e0243 */
[----:B------:R-:W-:Y:S02]  /*9cc0*/  I2IP.S8.S32.SAT R42, R47, R42, RZ ;  /* 0x0000002a2f2a7239 */ /* 0x000fe400000014ff */
[----:B------:R-:W-:Y:S02]  /*9cd0*/  I2IP.S8.S32.SAT R35, R51, R46, RZ ;  /* 0x0000002e33237239 */ /* 0x000fe400000014ff */
[----:B------:R-:W-:Y:S02]  /*9ce0*/  I2IP.S8.S32.SAT R32, R33, R32, R34 ;  /* 0x0000002021207239 */ /* 0x000fe40000001422 */
[----:B------:R-:W-:Y:S02]  /*9cf0*/  I2IP.S8.S32.SAT R33, R37, R36, R38 ;  /* 0x0000002425217239 */ /* 0x000fe40000001426 */
[----:B------:R-:W-:Y:S02]  /*9d00*/  I2IP.S8.S32.SAT R34, R41, R40, R42 ;  /* 0x0000002829227239 */ /* 0x000fe4000000142a */
[----:B------:R-:W-:Y:S02]  /*9d10*/  I2IP.S8.S32.SAT R35, R45, R44, R35 ;  /* 0x0000002c2d237239 */ /* 0x000fe40000001423 */
[----:B------:R-:W-:Y:S02]  /*9d20*/  I2IP.S8.S32.SAT R50, R55, R50, RZ ;  /* 0x0000003237327239 */ /* 0x000fe400000014ff */
[----:B------:R-:W-:Y:S01]  /*9d30*/  I2IP.S8.S32.SAT R54, R59, R54, RZ ;  /* 0x000000363b367239 */ /* 0x000fe200000014ff */
[----:B------:R1:W-:Y:S01]  /*9d40*/  STS.128 [R157+0x8200], R32 ;  /* 0x008200209d007388 */ /* 0x0003e20000000c00 */
[----:B------:R-:W-:Y:S02]  /*9d50*/  I2IP.S8.S32.SAT R58, R63, R58, RZ ;  /* 0x0000003a3f3a7239 */ /* 0x000fe400000014ff */
[----:B------:R-:W-:Y:S02]  /*9d60*/  I2IP.S8.S32.SAT R62, R67, R62, RZ ;  /* 0x0000003e433e7239 */ /* 0x000fe400000014ff */
[----:B------:R-:W-:Y:S02]  /*9d70*/  I2IP.S8.S32.SAT R48, R49, R48, R50 ;  /* 0x0000003031307239 */ /* 0x000fe40000001432 */
[----:B------:R-:W-:Y:S02]  /*9d80*/  I2IP.S8.S32.SAT R49, R53, R52, R54 ;  /* 0x0000003435317239 */ /* 0x000fe40000001436 */
[----:B------:R-:W-:Y:S02]  /*9d90*/  I2IP.S8.S32.SAT R50, R57, R56, R58 ;  /* 0x0000003839327239 */ /* 0x000fe4000000143a */
[----:B------:R-:W-:Y:S02]  /*9da0*/  I2IP.S8.S32.SAT R51, R61, R60, R62 ;  /* 0x0000003c3d337239 */ /* 0x000fe4000000143e */
[----:B------:R-:W-:Y:S02]  /*9db0*/  LEA R0, R148, UR44, 0x3 ;  /* 0x0000002c94007c11 */ /* 0x000fe4000f8e18ff */
[----:B------:R-:W-:Y:S01]  /*9dc0*/  @P6 SHF.L.U32 R3, R146, 0x1f, RZ ;  /* 0x0000001f92036819 */ /* 0x000fe200000006ff */
        /* <DEDUP_REMOVED lines=9> */
[----:B------:R-:W-:Y:S02]  /*9e60*/  UIADD3 UR4, UPT, UPT, UR44, 0x8200, URZ ;  /* 0x000082002c047890 */ /* 0x000fe4000fffe0ff */
[----:B------:R-:W-:Y:S01]  /*9e70*/  UIADD3 UR9, UPT, UPT, UR49, 0x80, URZ ;  /* 0x0000008031097890 */ /* 0x000fe2000fffe0ff */
[----:B------:R-:W-:Y:S01]  /*9e80*/  UMOV UR10, UR50 ;  /* 0x00000032000a7c82 */ /* 0x000fe20008000000 */
[----:B------:R-:W-:Y:S02]  /*9e90*/  UMOV UR11, UR36 ;  /* 0x00000024000b7c82 */ /* 0x000fe40008000000 */
        /* <DEDUP_REMOVED lines=8> */
.L_x_121:
[----:B------:R-:W-:Y:S05]  /*9f20*/  BSYNC.RECONVERGENT B0 ;  /* 0x0000000000007941 */ /* 0x000fea0003800200 */
.L_x_120:
        /* <DEDUP_REMOVED lines=16> */
.L_x_125:
[----:B------:R-:W-:Y:S05]  /*a030*/  BSYNC B0 ;  /* 0x0000000000007941 */ /* 0x000fea0003800000 */
.L_x_124:
        /* <DEDUP_REMOVED lines=20> */
.L_x_123:
[----:B------:R-:W-:Y:S05]  /*a180*/  BSYNC B1 ;  /* 0x0000000000017941 */ /* 0x000fea0003800000 */
.L_x_122:
[----:B--2---:R-:W-:Y:S05]  /*a190*/  VIADD R0, R71, 0xc0 ;  /* 0x000000c047007836 */ /* 0x004fea0000000000 */
        /* <DEDUP_REMOVED lines=9> */
[----:B------:R-:W5:Y:S01]  /*a230*/  LDCU.64 UR6, c[0x4][0x80] ;  /* 0x01001000ff0677ac */ /* 0x000f620008000a00 */
[----:B------:R-:W1:Y:S01]  /*a240*/  LDC.64 R2, c[0x4][R3] ;  /* 0x0100000003027b82 */ /* 0x000e620000000a00 */
[----:B------:R-:W3:Y:S01]  /*a250*/  LDCU.64 UR4, c[0x4][0x18] ;  /* 0x01000300ff0477ac */ /* 0x000ee20008000a00 */
[----:B--2---:R-:W-:Y:S01]  /*a260*/  MOV R5, UR9 ;  /* 0x0000000900057c02 */ /* 0x004fe20008000f00 */
[----:B------:R-:W-:Y:S01]  /*a270*/  IMAD.U32 R4, RZ, RZ, UR8 ;  /* 0x00000008ff047e24 */ /* 0x000fe2000f8e00ff */
[----:B-----5:R-:W-:Y:S01]  /*a280*/  MOV R7, UR7 ;  /* 0x0000000700077c02 */ /* 0x020fe20008000f00 */
[----:B------:R-:W-:Y:S01]  /*a290*/  IMAD.U32 R6, RZ, RZ, UR6 ;  /* 0x00000006ff067e24 */ /* 0x000fe2000f8e00ff */
[----:B---3--:R-:W-:Y:S01]  /*a2a0*/  MOV R11, UR5 ;  /* 0x00000005000b7c02 */ /* 0x008fe20008000f00 */
[----:B------:R-:W-:Y:S02]  /*a2b0*/  IMAD.U32 R10, RZ, RZ, UR4 ;  /* 0x00000004ff0a7e24 */ /* 0x000fe4000f8e00ff */
[----:B------:R-:W-:Y:S07]  /*a2c0*/  LEPC R20, `(.L_x_127) ;  /* 0x000000001014794e */ /* 0x000fee0000000000 */
[----:B-1--4-:R-:W-:Y:S05]  /*a2d0*/  CALL.ABS.NOINC R2 ;  /* 0x0000000002007343 */ /* 0x012fea0003c00000 */
.L_x_127:
[----:B------:R-:W-:Y:S01]  /*a2e0*/  ISETP.NE.AND P0, PT, R154, RZ, PT ;  /* 0x000000ff9a00720c */ /* 0x000fe20003f05270 */
[----:B------:R-:W-:Y:S05]  /*a2f0*/  WARPSYNC.ALL ;  /* 0x0000000000007948 */ /* 0x000fea0003800000 */
[----:B---3--:R-:W-:Y:S01]  /*a300*/  IMAD.U32 R131, R94, 0x10000, RZ ;  /* 0x000100005e837824 */ /* 0x008fe200078e00ff */
[----:B------:R-:W-:Y:S01]  /*a310*/  R2UR UR4, R71 ;  /* 0x00000000470472ca */ /* 0x000fe200000e0000 */
[----:B----4-:R-:W-:Y:S01]  /*a320*/  IMAD.U32 R125, R80, 0x10000, RZ ;  /* 0x00010000507d7824 */ /* 0x010fe200078e00ff */
[C---:B------:R-:W-:Y:S01]  /*a330*/  SHF.L.U32 R0, R92.reuse, 0x10, RZ ;  /* 0x000000105c007819 */ /* 0x040fe200000006ff */
[----:B-1----:R-:W-:Y:S01]  /*a340*/  IMAD.U32 R110, R85, 0x10000, RZ ;  /* 0x00010000556e7824 */ /* 0x002fe200078e00ff */
[----:B------:R-:W-:Y:S01]  /*a350*/  PRMT R3, R92, 0x8880, RZ ;  /* 0x000088805c037816 */ /* 0x000fe200000000ff */
[----:B------:R-:W-:Y:S01]  /*a360*/  IMAD.SHL.U32 R118, R82, 0x100, RZ ;  /* 0x0000010052767824 */ /* 0x000fe200078e00ff */
[----:B------:R-:W-:Y:S01]  /*a370*/  SHF.L.U32 R73, R92, 0x8, RZ ;  /* 0x000000085c497819 */ /* 0x000fe200000006ff */
[----:B------:R-:W-:Y:S01]  /*a380*/  IMAD.SHL.U32 R103, R87, 0x100, RZ ;  /* 0x0000010057677824 */ /* 0x000fe200078e00ff */
[----:B------:R-:W-:Y:S01]  /*a390*/  SHF.R.S32.HI R0, RZ, 0x18, R0 ;  /* 0x00000018ff007819 */ /* 0x000fe20000011400 */
[----:B------:R-:W-:Y:S01]  /*a3a0*/  BSSY.RECONVERGENT B0, `(.L_x_128) ;  /* 0x0000123000007945 */ /* 0x000fe20003800200 */
[----:B------:R-:W-:Y:S02]  /*a3b0*/  SHF.R.S32.HI R73, RZ, 0x18, R73 ;  /* 0x00000018ff497819 */ /* 0x000fe40000011449 */
[----:B------:R-:W-:Y:S01]  /*a3c0*/  R2UR UR5, R78 ;  /* 0x000000004e0572ca */ /* 0x000fe200000e0000 */
[----:B------:R-:W1:Y:S01]  /*a3d0*/  LDTM.x64 R4, tmem[UR4+0xc0] ;  /* 0x0000c004000479ee */ /* 0x000e620008340000 */
[----:B------:R-:W-:Y:S01]  /*a3e0*/  NOP ;  /* 0x0000000000007918 */ /* 0x000fe20000000000 */
[----:B------:R-:W-:Y:S02]  /*a3f0*/  SHF.R.S32.HI R2, RZ, 0x18, R92 ;  /* 0x00000018ff027819 */ /* 0x000fe4000001145c */
[C---:B------:R-:W-:Y:S02]  /*a400*/  PRMT R134, R93.reuse, 0x8880, RZ ;  /* 0x000088805d867816 */ /* 0x040fe400000000ff */
[----:B------:R-:W-:Y:S02]  /*a410*/  SHF.L.U32 R74, R93, 0x10, RZ ;  /* 0x000000105d4a7819 */ /* 0x000fe400000006ff */
[----:B------:R-:W-:Y:S02]  /*a420*/  PRMT R132, R94, 0x8880, RZ ;  /* 0x000088805e847816 */ /* 0x000fe400000000ff */
[----:B------:R-:W-:Y:S02]  /*a430*/  SHF.R.S32.HI R74, RZ, 0x18, R74 ;  /* 0x00000018ff4a7819 */ /* 0x000fe4000001144a */
[----:B------:R-:W-:Y:S01]  /*a440*/  UIADD3 UR4, UPT, UPT, UR5, 0xd0, URZ ;  /* 0x000000d005047890 */ /* 0x000fe2000fffe0ff */
[----:B------:R-:W-:Y:S02]  /*a450*/  SHF.R.S32.HI R75, RZ, 0x18, R93 ;  /* 0x00000018ff4b7819 */ /* 0x000fe4000001145d */
[C---:B------:R-:W-:Y:S01]  /*a460*/  PRMT R129, R95.reuse, 0x8880, RZ ;  /* 0x000088805f817816 */ /* 0x040fe200000000ff */
[----:B------:R-:W-:Y:S01]  /*a470*/  UPRMT UR4, UR45, 0x654, UR4 ;  /* 0x000006542d047896 */ /* 0x000fe20008000004 */
[----:B------:R-:W-:Y:S02]  /*a480*/  SHF.R.S32.HI R76, RZ, 0x18, R94 ;  /* 0x00000018ff4c7819 */ /* 0x000fe4000001145e */
[----:B------:R-:W-:Y:S02]  /*a490*/  SHF.L.U32 R128, R95, 0x10, RZ ;  /* 0x000000105f807819 */ /* 0x000fe400000006ff */
[----:B------:R-:W-:Y:S02]  /*a4a0*/  PRMT R126, R80, 0x8880, RZ ;  /* 0x00008880507e7816 */ /* 0x000fe400000000ff */
[----:B------:R-:W-:Y:S01]  /*a4b0*/  SHF.R.S32.HI R77, RZ, 0x18, R95 ;  /* 0x00000018ff4d7819 */ /* 0x000fe2000001145f */
[C---:B-1----:R-:W-:Y:S01]  /*a4c0*/  IMAD R4, R70.reuse, R4, RZ ;  /* 0x0000000446047224 */ /* 0x042fe200078e02ff */
[----:B------:R-:W-:Y:S01]  /*a4d0*/  SYNCS.ARRIVE.TRANS64.RED.A1T0 RZ, [UR4], RZ ;  /* 0x000000ffffff79a7 */ /* 0x000fe20008100404 */
[C---:B------:R-:W-:Y:S01]  /*a4e0*/  IMAD R5, R70.reuse, R5, RZ ;  /* 0x0000000546057224 */ /* 0x040fe200078e02ff */
[----:B------:R-:W-:Y:S01]  /*a4f0*/  PRMT R123, R81, 0x8880, RZ ;  /* 0x00008880517b7816 */ /* 0x000fe200000000ff */
[C---:B------:R-:W-:Y:S01]  /*a500*/  IMAD R6, R70.reuse, R6, RZ ;  /* 0x0000000646067224 */ /* 0x040fe200078e02ff */
[----:B------:R-:W-:Y:S01]  /*a510*/  SHF.R.S32.HI R78, RZ, 0x18, R80 ;  /* 0x00000018ff4e7819 */ /* 0x000fe20000011450 */
[-C--:B------:R-:W-:Y:S01]  /*a520*/  IMAD R4, R3, R72.reuse, R4 ;  /* 0x0000004803047224 */ /* 0x080fe200078e0204 */
[----:B------:R-:W-:Y:S01]  /*a530*/  SHF.L.U32 R122, R81, 0x10, RZ ;  /* 0x00000010517a7819 */ /* 0x000fe200000006ff */
[----:B------:R-:W-:Y:S01]  /*a540*/  IMAD R7, R70, R7, RZ ;  /* 0x0000000746077224 */ /* 0x000fe200078e02ff */
[----:B------:R-:W-:Y:S01]  /*a550*/  PRMT R120, R82, 0x8880, RZ ;  /* 0x0000888052787816 */ /* 0x000fe200000000ff */
[-C--:B------:R-:W-:Y:S01]  /*a560*/  IMAD R5, R0, R72.reuse, R5 ;  /* 0x0000004800057224 */ /* 0x080fe200078e0205 */
[----:B------:R-:W-:Y:S01]  /*a570*/  SHF.R.S32.HI R79, RZ, 0x18, R81 ;  /* 0x00000018ff4f7819 */ /* 0x000fe20000011451 */
[----:B------:R-:W-:Y:S01]  /*a580*/  IMAD R6, R73, R72, R6 ;  /* 0x0000004849067224 */ /* 0x000fe200078e0206 */
[----:B------:R-:W-:Y:S01]  /*a590*/  MOV R73, R134 ;  /* 0x0000008600497202 */ /* 0x000fe20000000f00 */
[----:B------:R-:W-:Y:S01]  /*a5a0*/  IMAD R7, R2, R72, R7 ;  /* 0x0000004802077224 */ /* 0x000fe200078e0207 */
[----:B------:R-:W-:Y:S01]  /*a5b0*/  SHF.L.U32 R119, R82, 0x10, RZ ;  /* 0x0000001052777819 */ /* 0x000fe200000006ff */
[C---:B------:R-:W-:Y:S01]  /*a5c0*/  IMAD R2, R70.reuse, R17, RZ ;  /* 0x0000001146027224 */ /* 0x040fe200078e02ff */
[----:B------:R-:W-:Y:S01]  /*a5d0*/  PRMT R117, R83, 0x8880, RZ ;  /* 0x0000888053757816 */ /* 0x000fe200000000ff */
[C---:B------:R-:W-:Y:S01]  /*a5e0*/  IMAD R17, R70.reuse, R21, RZ ;  /* 0x0000001546117224 */ /* 0x040fe200078e02ff */
[----:B------:R-:W-:Y:S01]  /*a5f0*/  I2IP.S8.S32.SAT R160, R7, R6, RZ ;  /* 0x0000000607a07239 */ /* 0x000fe200000014ff */
[C---:B------:R-:W-:Y:S01]  /*a600*/  IMAD R21, R70.reuse, R25, RZ ;  /* 0x0000001946157224 */ /* 0x040fe200078e02ff */
[----:B------:R-:W-:Y:S01]  /*a610*/  SHF.R.S32.HI R6, RZ, 0x18, R131 ;  /* 0x00000018ff067819 */ /* 0x000fe20000011483 */
[C---:B------:R-:W-:Y:S01]  /*a620*/  IMAD R25, R70.reuse, R29, RZ ;  /* 0x0000001d46197224 */ /* 0x040fe200078e02ff */
[----:B------:R-:W-:Y:S01]  /*a630*/  I2IP.S8.S32.SAT R160, R5, R4, R160 ;  /* 0x0000000405a07239 */ /* 0x000fe200000014a0 */
[C---:B------:R-:W-:Y:S01]  /*a640*/  IMAD R29, R70.reuse, R33, RZ ;  /* 0x00000021461d7224 */ /* 0x040fe200078e02ff */
[----:B------:R-:W-:Y:S01]  /*a650*/  SHF.R.S32.HI R5, RZ, 0x18, R128 ;  /* 0x00000018ff057819 */ /* 0x000fe20000011480 */
[C---:B------:R-:W-:Y:S01]  /*a660*/  IMAD R8, R70.reuse, R8, RZ ;  /* 0x0000000846087224 */ /* 0x040fe200078e02ff */
[----:B------:R-:W-:Y:S01]  /*a670*/  SHF.L.U32 R116, R83, 0x10, RZ ;  /* 0x0000001053747819 */ /* 0x000fe200000006ff */
[----:B------:R-:W-:Y:S01]  /*a680*/  IMAD R33, R70, R37, RZ ;  /* 0x0000002546217224 */ /* 0x000fe200078e02ff */
[----:B------:R-:W-:Y:S01]  /*a690*/  PRMT R114, R84, 0x8880, RZ ;  /* 0x0000888054727816 */ /* 0x000fe200000000ff */
[----:B------:R-:W-:Y:S01]  /*a6a0*/  IMAD R37, R70, R41, RZ ;  /* 0x0000002946257224 */ /* 0x000fe200078e02ff */
[----:B------:R-:W-:Y:S01]  /*a6b0*/  SHF.L.U32 R113, R84, 0x10, RZ ;  /* 0x0000001054717819 */ /* 0x000fe200000006ff */
[C---:B------:R-:W-:Y:S01]  /*a6c0*/  IMAD R9, R70.reuse, R9, RZ ;  /* 0x0000000946097224 */ /* 0x040fe200078e02ff */
[C---:B------:R-:W-:Y:S01]  /*a6d0*/  PRMT R111, R85.reuse, 0x8880, RZ ;  /* 0x00008880556f7816 */ /* 0x040fe200000000ff */
[C---:B------:R-:W-:Y:S01]  /*a6e0*/  IMAD R41, R70.reuse, R45, RZ ;  /* 0x0000002d46297224 */ /* 0x040fe200078e02ff */
[----:B------:R-:W-:Y:S01]  /*a6f0*/  SHF.L.U32 R109, R85, 0x8, RZ ;  /* 0x00000008556d7819 */ /* 0x000fe200000006ff */
[----:B------:R-:W-:Y:S01]  /*a700*/  IMAD R45, R70, R49, RZ ;  /* 0x00000031462d7224 */ /* 0x000fe200078e02ff */
[----:B------:R-:W-:Y:S01]  /*a710*/  PRMT R108, R86, 0x8880, RZ ;  /* 0x00008880566c7816 */ /* 0x000fe200000000ff */
[----:B------:R-:W-:Y:S01]  /*a720*/  IMAD R10, R70, R10, RZ ;  /* 0x0000000a460a7224 */ /* 0x000fe200078e02ff */
[----:B------:R-:W-:Y:S01]  /*a730*/  SHF.L.U32 R107, R86, 0x10, RZ ;  /* 0x00000010566b7819 */ /* 0x000fe200000006ff */
[C---:B------:R-:W-:Y:S01]  /*a740*/  IMAD R49, R70.reuse, R53, RZ ;  /* 0x0000003546317224 */ /* 0x040fe200078e02ff */
[----:B------:R-:W-:Y:S01]  /*a750*/  PRMT R105, R87, 0x8880, RZ ;  /* 0x0000888057697816 */ /* 0x000fe200000000ff */
[-C--:B------:R-:W-:Y:S01]  /*a760*/  IMAD R8, R73, R72.reuse, R8 ;  /* 0x0000004849087224 */ /* 0x080fe200078e0208 */
[----:B------:R-:W-:Y:S01]  /*a770*/  SHF.L.U32 R104, R87, 0x10, RZ ;  /* 0x0000001057687819 */ /* 0x000fe200000006ff */
[----:B------:R-:W-:Y:S01]  /*a780*/  IMAD R53, R70, R57, RZ ;  /* 0x0000003946357224 */ /* 0x000fe200078e02ff */
[----:B------:R-:W-:Y:S01]  /*a790*/  PRMT R102, R88, 0x8880, RZ ;  /* 0x0000888058667816 */ /* 0x000fe200000000ff */
[----:B------:R-:W-:Y:S01]  /*a7a0*/  IMAD R11, R70, R11, RZ ;  /* 0x0000000b460b7224 */ /* 0x000fe200078e02ff */
[----:B------:R-:W-:Y:S01]  /*a7b0*/  SHF.L.U32 R101, R88, 0x10, RZ ;  /* 0x0000001058657819 */ /* 0x000fe200000006ff */
[----:B------:R-:W-:Y:S01]  /*a7c0*/  IMAD R57, R70, R61, RZ ;  /* 0x0000003d46397224 */ /* 0x000fe200078e02ff */
[C---:B------:R-:W-:Y:S01]  /*a7d0*/  PRMT R99, R89.reuse, 0x8880, RZ ;  /* 0x0000888059637816 */ /* 0x040fe200000000ff */
[----:B------:R-:W-:Y:S01]  /*a7e0*/  IMAD R9, R74, R72, R9 ;  /* 0x000000484a097224 */ /* 0x000fe200078e0209 */
[----:B------:R-:W-:Y:S01]  /*a7f0*/  SHF.L.U32 R98, R89, 0x10, RZ ;  /* 0x0000001059627819 */ /* 0x000fe200000006ff */
[----:B------:R-:W-:Y:S01]  /*a800*/  IMAD R61, R70, R65, RZ ;  /* 0x00000041463d7224 */ /* 0x000fe200078e02ff */
[----:B------:R-:W-:Y:S01]  /*a810*/  PRMT R96, R90, 0x8880, RZ ;  /* 0x000088805a607816 */ /* 0x000fe200000000ff */
[C---:B------:R-:W-:Y:S01]  /*a820*/  IMAD R12, R70.reuse, R12, RZ ;  /* 0x0000000c460c7224 */ /* 0x040fe200078e02ff */
[----:B------:R-:W-:Y:S01]  /*a830*/  SHF.L.U32 R92, R91, 0x10, RZ ;  /* 0x000000105b5c7819 */ /* 0x000fe200000006ff */
[----:B------:R-:W-:Y:S01]  /*a840*/  IMAD.MOV.U32 R65, RZ, RZ, R132 ;  /* 0x000000ffff417224 */ /* 0x000fe200078e0084 */
[----:B------:R-:W-:Y:S01]  /*a850*/  SHF.L.U32 R133, R93, 0x8, RZ ;  /* 0x000000085d857819 */ /* 0x000fe200000006ff */
[C---:B------:R-:W-:Y:S01]  /*a860*/  IMAD R13, R70.reuse, R13, RZ ;  /* 0x0000000d460d7224 */ /* 0x040fe200078e02ff */
[----:B------:R-:W-:Y:S01]  /*a870*/  PRMT R93, R91, 0x8880, RZ ;  /* 0x000088805b5d7816 */ /* 0x000fe200000000ff */
[C---:B------:R-:W-:Y:S01]  /*a880*/  IMAD R14, R70.reuse, R14, RZ ;  /* 0x0000000e460e7224 */ /* 0x040fe200078e02ff */
[----:B------:R-:W-:Y:S01]  /*a890*/  SHF.R.S32.HI R7, RZ, 0x18, R133 ;  /* 0x00000018ff077819 */ /* 0x000fe20000011485 */
[----:B------:R-:W-:Y:S01]  /*a8a0*/  IMAD R15, R70, R15, RZ ;  /* 0x0000000f460f7224 */ /* 0x000fe200078e02ff */
[----:B------:R-:W-:Y:S01]  /*a8b0*/  SHF.L.U32 R130, R94, 0x8, RZ ;  /* 0x000000085e827819 */ /* 0x000fe200000006ff */
[----:B------:R-:W-:Y:S01]  /*a8c0*/  IMAD R0, R70, R16, RZ ;  /* 0x0000001046007224 */ /* 0x000fe200078e02ff */
[----:B------:R-:W-:Y:S01]  /*a8d0*/  SHF.L.U32 R127, R95, 0x8, RZ ;  /* 0x000000085f7f7819 */ /* 0x000fe200000006ff */
[-C--:B------:R-:W-:Y:S01]  /*a8e0*/  IMAD R10, R7, R72.reuse, R10 ;  /* 0x00000048070a7224 */ /* 0x080fe200078e020a */
[----:B------:R-:W-:Y:S01]  /*a8f0*/  MOV R7, R129 ;  /* 0x0000008100077202 */ /* 0x000fe20000000f00 */
[-C--:B------:R-:W-:Y:S01]  /*a900*/  IMAD R11, R75, R72.reuse, R11 ;  /* 0x000000484b0b7224 */ /* 0x080fe200078e020b */
[----:B------:R-:W-:Y:S01]  /*a910*/  SHF.R.S32.HI R73, RZ, 0x18, R130 ;  /* 0x00000018ff497819 */ /* 0x000fe20000011482 */
[-C--:B------:R-:W-:Y:S01]  /*a920*/  IMAD R12, R65, R72.reuse, R12 ;  /* 0x00000048410c7224 */ /* 0x080fe200078e020c */
[----:B------:R-:W-:Y:S01]  /*a930*/  SHF.R.S32.HI R4, RZ, 0x18, R127 ;  /* 0x00000018ff047819 */ /* 0x000fe2000001147f */
[----:B------:R-:W-:Y:S01]  /*a940*/  IMAD R13, R6, R72, R13 ;  /* 0x00000048060d7224 */ /* 0x000fe200078e020d */
[----:B------:R-:W-:Y:S01]  /*a950*/  I2IP.S8.S32.SAT R10, R11, R10, RZ ;  /* 0x0000000a0b0a7239 */ /* 0x000fe200000014ff */
[-C--:B------:R-:W-:Y:S01]  /*a960*/  IMAD R14, R73, R72.reuse, R14 ;  /* 0x00000048490e7224 */ /* 0x080fe200078e020e */
[----:B------:R-:W-:Y:S01]  /*a970*/  SHF.R.S32.HI R6, RZ, 0x18, R125 ;  /* 0x00000018ff067819 */ /* 0x000fe2000001147d */
[----:B------:R-:W-:Y:S01]  /*a980*/  IMAD R15, R76, R72, R15 ;  /* 0x000000484c0f7224 */ /* 0x000fe200078e020f */
[----:B------:R-:W-:Y:S01]  /*a990*/  I2IP.S8.S32.SAT R161, R9, R8, R10 ;  /* 0x0000000809a17239 */ /* 0x000fe2000000140a */
[----:B------:R-:W-:Y:S01]  /*a9a0*/  IMAD R3, R70, R18, RZ ;  /* 0x0000001246037224 */ /* 0x000fe200078e02ff */
[----:B------:R-:W-:Y:S01]  /*a9b0*/  SHF.L.U32 R124, R80, 0x8, RZ ;  /* 0x00000008507c7819 */ /* 0x000fe200000006ff */
[----:B------:R-:W-:Y:S01]  /*a9c0*/  IMAD R0, R7, R72, R0 ;  /* 0x0000004807007224 */ /* 0x000fe200078e0200 */
[----:B------:R-:W-:Y:S01]  /*a9d0*/  I2IP.S8.S32.SAT R14, R15, R14, RZ ;  /* 0x0000000e0f0e7239 */ /* 0x000fe200000014ff */
[----:B------:R-:W-:Y:S01]  /*a9e0*/  IMAD R19, R70, R19, RZ ;  /* 0x0000001346137224 */ /* 0x000fe200078e02ff */
[----:B------:R-:W-:Y:S01]  /*a9f0*/  SHF.R.S32.HI R7, RZ, 0x18, R124 ;  /* 0x00000018ff077819 */ /* 0x000fe2000001147c */
[----:B------:R-:W-:Y:S01]  /*aa00*/  IMAD R2, R5, R72, R2 ;  /* 0x0000004805027224 */ /* 0x000fe200078e0202 */
[----:B------:R-:W-:Y:S01]  /*aa10*/  I2IP.S8.S32.SAT R162, R13, R12, R14 ;  /* 0x0000000c0da27239 */ /* 0x000fe2000000140e */
[----:B------:R-:W-:Y:S01]  /*aa20*/  IMAD R3, R4, R72, R3 ;  /* 0x0000004804037224 */ /* 0x000fe200078e0203 */
[----:B------:R-:W-:Y:S01]  /*aa30*/  MOV R5, R126 ;  /* 0x0000007e00057202 */ /* 0x000fe20000000f00 */
[C---:B------:R-:W-:Y:S01]  /*aa40*/  IMAD R16, R70.reuse, R20, RZ ;  /* 0x0000001446107224 */ /* 0x040fe200078e02ff */
[----:B------:R-:W-:Y:S01]  /*aa50*/  SHF.R.S32.HI R4, RZ, 0x18, R122 ;  /* 0x00000018ff047819 */ /* 0x000fe2000001147a */
[----:B------:R-:W-:Y:S01]  /*aa60*/  IMAD R19, R77, R72, R19 ;  /* 0x000000484d137224 */ /* 0x000fe200078e0213 */
[----:B------:R-:W-:Y:S01]  /*aa70*/  SHF.R.S32.HI R80, RZ, 0x18, R82 ;  /* 0x00000018ff507819 */ /* 0x000fe20000011452 */
[C---:B------:R-:W-:Y:S01]  /*aa80*/  IMAD R18, R70.reuse, R22, RZ ;  /* 0x0000001646127224 */ /* 0x040fe200078e02ff */
[----:B------:R-:W-:Y:S01]  /*aa90*/  SHF.R.S32.HI R82, RZ, 0x18, R84 ;  /* 0x00000018ff527819 */ /* 0x000fe20000011454 */
[-C--:B------:R-:W-:Y:S01]  /*aaa0*/  IMAD R16, R5, R72.reuse, R16 ;  /* 0x0000004805107224 */ /* 0x080fe200078e0210 */
[----:B------:R-:W-:Y:S01]  /*aab0*/  I2IP.S8.S32.SAT R19, R19, R3, RZ ;  /* 0x0000000313137239 */ /* 0x000fe200000014ff */
[----:B------:R-:W-:Y:S01]  /*aac0*/  IMAD R23, R70, R23, RZ ;  /* 0x0000001746177224 */ /* 0x000fe200078e02ff */
[----:B------:R-:W-:Y:S01]  /*aad0*/  MOV R3, R123 ;  /* 0x0000007b00037202 */ /* 0x000fe20000000f00 */
[----:B------:R-:W-:Y:S01]  /*aae0*/  IMAD R17, R6, R72, R17 ;  /* 0x0000004806117224 */ /* 0x000fe200078e0211 */
[----:B------:R-:W-:Y:S01]  /*aaf0*/  I2IP.S8.S32.SAT R163, R2, R0, R19 ;  /* 0x0000000002a37239 */ /* 0x000fe20000001413 */
[----:B------:R-:W-:Y:S01]  /*ab00*/  IMAD R20, R70, R24, RZ ;  /* 0x0000001846147224 */ /* 0x000fe200078e02ff */
[----:B------:R-:W-:Y:S01]  /*ab10*/  MOV R5, R120 ;  /* 0x0000007800057202 */ /* 0x000fe20000000f00 */
[-C--:B------:R-:W-:Y:S01]  /*ab20*/  IMAD R18, R7, R72.reuse, R18 ;  /* 0x0000004807127224 */ /* 0x080fe200078e0212 */
[----:B------:R-:W-:Y:S01]  /*ab30*/  SHF.L.U32 R121, R81, 0x8, RZ ;  /* 0x0000000851797819 */ /* 0x000fe200000006ff */
[-C--:B------:R-:W-:Y:S01]  /*ab40*/  IMAD R23, R78, R72.reuse, R23 ;  /* 0x000000484e177224 */ /* 0x080fe200078e0217 */
[----:B------:R1:W-:Y:S01]  /*ab50*/  STS.128 [R135+UR44+0xa200], R160 ;  /* 0x00a200a087007988 */ /* 0x0003e20008000c2c */
[----:B------:R-:W-:Y:S01]  /*ab60*/  IMAD R20, R3, R72, R20 ;  /* 0x0000004803147224 */ /* 0x000fe200078e0214 */
[----:B------:R-:W-:Y:S01]  /*ab70*/  SHF.R.S32.HI R3, RZ, 0x18, R121 ;  /* 0x00000018ff037819 */ /* 0x000fe20000011479 */
[C---:B------:R-:W-:Y:S01]  /*ab80*/  IMAD R22, R70.reuse, R26, RZ ;  /* 0x0000001a46167224 */ /* 0x040fe200078e02ff */
[----:B------:R-:W-:Y:S01]  /*ab90*/  I2IP.S8.S32.SAT R18, R23, R18, RZ ;  /* 0x0000001217127239 */ /* 0x000fe200000014ff */
[----:B------:R-:W-:Y:S01]  /*aba0*/  IMAD R27, R70, R27, RZ ;  /* 0x0000001b461b7224 */ /* 0x000fe200078e02ff */
[----:B------:R-:W-:Y:S01]  /*abb0*/  SHF.R.S32.HI R0, RZ, 0x18, R119 ;  /* 0x00000018ff007819 */ /* 0x000fe20000011477 */
[----:B------:R-:W-:Y:S01]  /*abc0*/  IMAD R21, R4, R72, R21 ;  /* 0x0000004804157224 */ /* 0x000fe200078e0215 */
[----:B------:R-:W-:Y:S01]  /*abd0*/  I2IP.S8.S32.SAT R16, R17, R16, R18 ;  /* 0x0000001011107239 */ /* 0x000fe20000001412 */
[C---:B------:R-:W-:Y:S01]  /*abe0*/  IMAD R24, R70.reuse, R28, RZ ;  /* 0x0000001c46187224 */ /* 0x040fe200078e02ff */
[----:B------:R-:W-:Y:S01]  /*abf0*/  SHF.R.S32.HI R7, RZ, 0x18, R118 ;  /* 0x00000018ff077819 */ /* 0x000fe20000011476 */
[-C--:B------:R-:W-:Y:S01]  /*ac00*/  IMAD R22, R3, R72.reuse, R22 ;  /* 0x0000004803167224 */ /* 0x080fe200078e0216 */
[----:B------:R-:W-:Y:S01]  /*ac10*/  SHF.R.S32.HI R81, RZ, 0x18, R83 ;  /* 0x00000018ff517819 */ /* 0x000fe20000011453 */
[----:B------:R-:W-:Y:S01]  /*ac20*/  IMAD R27, R79, R72, R27 ;  /* 0x000000484f1b7224 */ /* 0x000fe200078e021b */
[----:B------:R-:W-:Y:S01]  /*ac30*/  SHF.L.U32 R115, R83, 0x8, RZ ;  /* 0x0000000853737819 */ /* 0x000fe200000006ff */
[C---:B------:R-:W-:Y:S01]  /*ac40*/  IMAD R26, R70.reuse, R30, RZ ;  /* 0x0000001e461a7224 */ /* 0x040fe200078e02ff */
[----:B------:R-:W-:Y:S01]  /*ac50*/  SHF.R.S32.HI R83, RZ, 0x18, R85 ;  /* 0x00000018ff537819 */ /* 0x000fe20000011455 */
[----:B------:R-:W-:Y:S01]  /*ac60*/  IMAD R24, R5, R72, R24 ;  /* 0x0000004805187224 */ /* 0x000fe200078e0218 */
[----:B------:R-:W-:Y:S01]  /*ac70*/  I2IP.S8.S32.SAT R17, R27, R22, RZ ;  /* 0x000000161b117239 */ /* 0x000fe200000014ff */
[----:B------:R-:W-:Y:S01]  /*ac80*/  IMAD R31, R70, R31, RZ ;  /* 0x0000001f461f7224 */ /* 0x000fe200078e02ff */
[----:B------:R-:W-:Y:S01]  /*ac90*/  SHF.R.S32.HI R85, RZ, 0x18, R87 ;  /* 0x00000018ff557819 */ /* 0x000fe20000011457 */
[----:B------:R-:W-:Y:S01]  /*aca0*/  IMAD R25, R0, R72, R25 ;  /* 0x0000004800197224 */ /* 0x000fe200078e0219 */
[----:B------:R-:W-:Y:S01]  /*acb0*/  I2IP.S8.S32.SAT R17, R21, R20, R17 ;  /* 0x0000001415117239 */ /* 0x000fe20000001411 */
[----:B------:R-:W-:Y:S01]  /*acc0*/  IMAD R28, R70, R32, RZ ;  /* 0x00000020461c7224 */ /* 0x000fe200078e02ff */
[----:B------:R-:W-:Y:S01]  /*acd0*/  SHF.R.S32.HI R0, RZ, 0x18, R116 ;  /* 0x00000018ff007819 */ /* 0x000fe20000011474 */
[-C--:B------:R-:W-:Y:S01]  /*ace0*/  IMAD R26, R7, R72.reuse, R26 ;  /* 0x00000048071a7224 */ /* 0x080fe200078e021a */
[----:B------:R-:W-:Y:S01]  /*acf0*/  SHF.R.S32.HI R5, RZ, 0x18, R115 ;  /* 0x00000018ff057819 */ /* 0x000fe20000011473 */
[----:B------:R-:W-:Y:S01]  /*ad00*/  IMAD.MOV.U32 R3, RZ, RZ, R117 ;  /* 0x000000ffff037224 */ /* 0x000fe200078e0075 */
[----:B------:R-:W-:Y:S01]  /*ad10*/  SHF.R.S32.HI R7, RZ, 0x18, R109 ;  /* 0x00000018ff077819 */ /* 0x000fe2000001146d */
[----:B------:R-:W-:Y:S01]  /*ad20*/  IMAD R31, R80, R72, R31 ;  /* 0x00000048501f7224 */ /* 0x000fe200078e021f */
[----:B------:R-:W-:Y:S01]  /*ad30*/  SHF.R.S32.HI R87, RZ, 0x18, R89 ;  /* 0x00000018ff577819 */ /* 0x000fe20000011459 */
[----:B------:R-:W-:Y:S01]  /*ad40*/  IMAD R30, R70, R34, RZ ;  /* 0x00000022461e7224 */ /* 0x000fe200078e02ff */
[----:B------:R-:W-:Y:S01]  /*ad50*/  SHF.L.U32 R112, R84, 0x8, RZ ;  /* 0x0000000854707819 */ /* 0x000fe200000006ff */
[----:B------:R-:W-:Y:S01]  /*ad60*/  IMAD R28, R3, R72, R28 ;  /* 0x00000048031c7224 */ /* 0x000fe200078e021c */
[----:B------:R-:W-:Y:S01]  /*ad70*/  I2IP.S8.S32.SAT R18, R31, R26, RZ ;  /* 0x0000001a1f127239 */ /* 0x000fe200000014ff */
[----:B------:R-:W-:Y:S01]  /*ad80*/  IMAD R35, R70, R35, RZ ;  /* 0x0000002346237224 */ /* 0x000fe200078e02ff */
[----:B------:R-:W-:Y:S01]  /*ad90*/  MOV R3, R114 ;  /* 0x0000007200037202 */ /* 0x000fe20000000f00 */
[----:B------:R-:W-:Y:S01]  /*ada0*/  IMAD R29, R0, R72, R29 ;  /* 0x00000048001d7224 */ /* 0x000fe200078e021d */
[----:B------:R-:W-:Y:S01]  /*adb0*/  I2IP.S8.S32.SAT R18, R25, R24, R18 ;  /* 0x0000001819127239 */ /* 0x000fe20000001412 */
[C---:B------:R-:W-:Y:S01]  /*adc0*/  IMAD R32, R70.reuse, R36, RZ ;  /* 0x0000002446207224 */ /* 0x040fe200078e02ff */
[----:B------:R-:W-:Y:S01]  /*add0*/  SHF.R.S32.HI R0, RZ, 0x18, R113 ;  /* 0x00000018ff007819 */ /* 0x000fe20000011471 */
[-C--:B------:R-:W-:Y:S01]  /*ade0*/  IMAD R30, R5, R72.reuse, R30 ;  /* 0x00000048051e7224 */ /* 0x080fe200078e021e */
[----:B------:R-:W-:Y:S01]  /*adf0*/  MOV R5, R111 ;  /* 0x0000006f00057202 */ /* 0x000fe20000000f00 */
[-C--:B------:R-:W-:Y:S01]  /*ae00*/  IMAD R35, R81, R72.reuse, R35 ;  /* 0x0000004851237224 */ /* 0x080fe200078e0223 */
[----:B------:R-:W-:Y:S01]  /*ae10*/  SHF.R.S32.HI R84, RZ, 0x18, R86 ;  /* 0x00000018ff547819 */ /* 0x000fe20000011456 */
[----:B------:R-:W-:Y:S01]  /*ae20*/  IMAD R32, R3, R72, R32 ;  /* 0x0000004803207224 */ /* 0x000fe200078e0220 */
[----:B------:R-:W-:Y:S01]  /*ae30*/  SHF.R.S32.HI R3, RZ, 0x18, R112 ;  /* 0x00000018ff037819 */ /* 0x000fe20000011470 */
[C---:B------:R-:W-:Y:S01]  /*ae40*/  IMAD R34, R70.reuse, R38, RZ ;  /* 0x0000002646227224 */ /* 0x040fe200078e02ff */
[----:B------:R-:W-:Y:S01]  /*ae50*/  I2IP.S8.S32.SAT R19, R35, R30, RZ ;  /* 0x0000001e23137239 */ /* 0x000fe200000014ff */
[----:B------:R-:W-:Y:S01]  /*ae60*/  IMAD R39, R70, R39, RZ ;  /* 0x0000002746277224 */ /* 0x000fe200078e02ff */
[----:B------:R-:W-:Y:S01]  /*ae70*/  SHF.L.U32 R106, R86, 0x8, RZ ;  /* 0x00000008566a7819 */ /* 0x000fe200000006ff */
[----:B------:R-:W-:Y:S01]  /*ae80*/  IMAD R33, R0, R72, R33 ;  /* 0x0000004800217224 */ /* 0x000fe200078e0221 */
[----:B------:R-:W-:Y:S01]  /*ae90*/  I2IP.S8.S32.SAT R19, R29, R28, R19 ;  /* 0x0000001c1d137239 */ /* 0x000fe20000001413 */
[----:B------:R-:W-:Y:S01]  /*aea0*/  IMAD R36, R70, R40, RZ ;  /* 0x0000002846247224 */ /* 0x000fe200078e02ff */
[----:B------:R-:W-:Y:S01]  /*aeb0*/  SHF.R.S32.HI R0, RZ, 0x18, R110 ;  /* 0x00000018ff007819 */ /* 0x000fe2000001146e */
[----:B------:R-:W-:Y:S01]  /*aec0*/  IMAD R34, R3, R72, R34 ;  /* 0x0000004803227224 */ /* 0x000fe200078e0222 */
[----:B------:R-:W-:Y:S01]  /*aed0*/  MOV R3, R108 ;  /* 0x0000006c00037202 */ /* 0x000fe20000000f00 */
[----:B------:R-:W-:Y:S01]  /*aee0*/  IMAD R39, R82, R72, R39 ;  /* 0x0000004852277224 */ /* 0x000fe200078e0227 */
[----:B------:R1:W-:Y:S01]  /*aef0*/  STS.128 [R158+0xa200], R16 ;  /* 0x00a200109e007388 */ /* 0x0003e20000000c00 */
[C---:B------:R-:W-:Y:S01]  /*af00*/  IMAD R38, R70.reuse, R42, RZ ;  /* 0x0000002a46267224 */ /* 0x040fe200078e02ff */
[----:B------:R-:W-:Y:S01]  /*af10*/  SHF.R.S32.HI R86, RZ, 0x18, R88 ;  /* 0x00000018ff567819 */ /* 0x000fe20000011458 */
[----:B------:R-:W-:Y:S01]  /*af20*/  IMAD R36, R5, R72, R36 ;  /* 0x0000004805247224 */ /* 0x000fe200078e0224 */
[----:B------:R-:W-:Y:S01]  /*af30*/  I2IP.S8.S32.SAT R34, R39, R34, RZ ;  /* 0x0000002227227239 */ /* 0x000fe200000014ff */
[----:B------:R-:W-:Y:S01]  /*af40*/  IMAD R43, R70, R43, RZ ;  /* 0x0000002b462b7224 */ /* 0x000fe200078e02ff */
[----:B------:R-:W-:Y:S01]  /*af50*/  MOV R5, R105 ;  /* 0x0000006900057202 */ /* 0x000fe20000000f00 */
[----:B------:R-:W-:Y:S01]  /*af60*/  IMAD R37, R0, R72, R37 ;  /* 0x0000004800257224 */ /* 0x000fe200078e0225 */
[----:B------:R-:W-:Y:S01]  /*af70*/  I2IP.S8.S32.SAT R32, R33, R32, R34 ;  /* 0x0000002021207239 */ /* 0x000fe20000001422 */
[----:B------:R-:W-:Y:S01]  /*af80*/  IMAD R40, R70, R44, RZ ;  /* 0x0000002c46287224 */ /* 0x000fe200078e02ff */
[----:B------:R-:W-:Y:S01]  /*af90*/  SHF.R.S32.HI R0, RZ, 0x18, R107 ;  /* 0x00000018ff007819 */ /* 0x000fe2000001146b */
[-C--:B------:R-:W-:Y:S01]  /*afa0*/  IMAD R38, R7, R72.reuse, R38 ;  /* 0x0000004807267224 */ /* 0x080fe200078e0226 */
[----:B------:R-:W-:Y:S01]  /*afb0*/  SHF.R.S32.HI R7, RZ, 0x18, R103 ;  /* 0x00000018ff077819 */ /* 0x000fe20000011467 */
[-C--:B------:R-:W-:Y:S01]  /*afc0*/  IMAD R43, R83, R72.reuse, R43 ;  /* 0x00000048532b7224 */ /* 0x080fe200078e022b */
[----:B------:R-:W-:Y:S01]  /*afd0*/  SHF.L.U32 R100, R88, 0x8, RZ ;  /* 0x0000000858647819 */ /* 0x000fe200000006ff */
        /* <DEDUP_REMOVED lines=11> */
[----:B------:R-:W-:Y:S01]  /*b090*/  SHF.L.U32 R97, R89, 0x8, RZ ;  /* 0x0000000859617819 */ /* 0x000fe200000006ff */
        /* <DEDUP_REMOVED lines=13> */
[----:B------:R-:W-:Y:S01]  /*b170*/  IADD3 R68, PT, PT, R68, 0x1, RZ ;  /* 0x0000000144447810 */ /* 0x000fe20007ffe0ff */
[----:B------:R-:W-:Y:S02]  /*b180*/  IMAD.MOV.U32 R3, RZ, RZ, R102 ;  /* 0x000000ffff037224 */ /* 0x000fe400078e0066 */
[-C--:B------:R-:W-:Y:S02]  /*b190*/  IMAD R51, R85, R72.reuse, R51 ;  /* 0x0000004855337224 */ /* 0x080fe400078e0233 */
[----:B------:R-:W-:Y:S01]  /*b1a0*/  IMAD R48, R3, R72, R48 ;  /* 0x0000004803307224 */ /* 0x000fe200078e0230 */
[----:B------:R-:W-:Y:S01]  /*b1b0*/  SHF.R.S32.HI R3, RZ, 0x18, R100 ;  /* 0x00000018ff037819 */ /* 0x000fe20000011464 */
[C---:B------:R-:W-:Y:S01]  /*b1c0*/  IMAD R50, R70.reuse, R54, RZ ;  /* 0x0000003646327224 */ /* 0x040fe200078e02ff */
[----:B------:R-:W-:Y:S01]  /*b1d0*/  I2IP.S8.S32.SAT R35, R51, R46, RZ ;  /* 0x0000002e33237239 */ /* 0x000fe200000014ff */
[----:B------:R-:W-:Y:S02]  /*b1e0*/  IMAD R55, R70, R55, RZ ;  /* 0x0000003746377224 */ /* 0x000fe400078e02ff */
[----:B------:R-:W-:Y:S01]  /*b1f0*/  IMAD R49, R0, R72, R49 ;  /* 0x0000004800317224 */ /* 0x000fe200078e0231 */
[----:B------:R-:W-:Y:S01]  /*b200*/  I2IP.S8.S32.SAT R35, R45, R44, R35 ;  /* 0x0000002c2d237239 */ /* 0x000fe20000001423 */
[----:B------:R-:W-:Y:S01]  /*b210*/  IMAD R52, R70, R56, RZ ;  /* 0x0000003846347224 */ /* 0x000fe200078e02ff */
[----:B------:R-:W-:Y:S01]  /*b220*/  SHF.R.S32.HI R0, RZ, 0x18, R98 ;  /* 0x00000018ff007819 */ /* 0x000fe20000011462 */
[-C--:B------:R-:W-:Y:S01]  /*b230*/  IMAD R50, R3, R72.reuse, R50 ;  /* 0x0000004803327224 */ /* 0x080fe200078e0232 */
[----:B------:R-:W-:Y:S01]  /*b240*/  SHF.R.S32.HI R3, RZ, 0x18, R97 ;  /* 0x00000018ff037819 */ /* 0x000fe20000011461 */
[----:B------:R-:W-:Y:S01]  /*b250*/  IMAD R55, R86, R72, R55 ;  /* 0x0000004856377224 */ /* 0x000fe200078e0237 */
[----:B------:R1:W-:Y:S01]  /*b260*/  STS.128 [R157+0xa200], R32 ;  /* 0x00a200209d007388 */ /* 0x0003e20000000c00 */
[----:B------:R-:W-:Y:S01]  /*b270*/  IMAD.U32 R95, R90, 0x10000, RZ ;  /* 0x000100005a5f7824 */ /* 0x000fe200078e00ff */
[----:B------:R-:W-:Y:S01]  /*b280*/  SHF.L.U32 R90, R91, 0x8, RZ ;  /* 0x000000085b5a7819 */ /* 0x000fe200000006ff */
[C---:B------:R-:W-:Y:S01]  /*b290*/  IMAD R54, R70.reuse, R58, RZ ;  /* 0x0000003a46367224 */ /* 0x040fe200078e02ff */
[----:B------:R-:W-:Y:S01]  /*b2a0*/  I2IP.S8.S32.SAT R50, R55, R50, RZ ;  /* 0x0000003237327239 */ /* 0x000fe200000014ff */
[----:B------:R-:W-:Y:S01]  /*b2b0*/  IMAD R52, R5, R72, R52 ;  /* 0x0000004805347224 */ /* 0x000fe200078e0234 */
[----:B------:R-:W-:Y:S01]  /*b2c0*/  MOV R5, R96 ;  /* 0x0000006000057202 */ /* 0x000fe20000000f00 */
[----:B------:R-:W-:Y:S01]  /*b2d0*/  IMAD R59, R70, R59, RZ ;  /* 0x0000003b463b7224 */ /* 0x000fe200078e02ff */
[----:B------:R-:W-:Y:S01]  /*b2e0*/  I2IP.S8.S32.SAT R48, R49, R48, R50 ;  /* 0x0000003031307239 */ /* 0x000fe20000001432 */
[----:B------:R-:W-:Y:S01]  /*b2f0*/  IMAD R53, R0, R72, R53 ;  /* 0x0000004800357224 */ /* 0x000fe200078e0235 */
[----:B------:R-:W-:Y:S01]  /*b300*/  SHF.R.S32.HI R0, RZ, 0x18, R95 ;  /* 0x00000018ff007819 */ /* 0x000fe2000001145f */
[C---:B------:R-:W-:Y:S02]  /*b310*/  IMAD R56, R70.reuse, R60, RZ ;  /* 0x0000003c46387224 */ /* 0x040fe400078e02ff */
[-C--:B------:R-:W-:Y:S01]  /*b320*/  IMAD R54, R3, R72.reuse, R54 ;  /* 0x0000004803367224 */ /* 0x080fe200078e0236 */
[----:B------:R-:W-:Y:S01]  /*b330*/  SHF.R.S32.HI R3, RZ, 0x18, R94 ;  /* 0x00000018ff037819 */ /* 0x000fe2000001145e */
[----:B------:R-:W-:Y:S02]  /*b340*/  IMAD R59, R87, R72, R59 ;  /* 0x00000048573b7224 */ /* 0x000fe400078e023b */
[C---:B------:R-:W-:Y:S02]  /*b350*/  IMAD R58, R70.reuse, R62, RZ ;  /* 0x0000003e463a7224 */ /* 0x040fe400078e02ff */
[----:B------:R-:W-:Y:S01]  /*b360*/  IMAD R56, R5, R72, R56 ;  /* 0x0000004805387224 */ /* 0x000fe200078e0238 */
[----:B------:R-:W-:Y:S01]  /*b370*/  I2IP.S8.S32.SAT R54, R59, R54, RZ ;  /* 0x000000363b367239 */ /* 0x000fe200000014ff */
[----:B------:R-:W-:Y:S01]  /*b380*/  IMAD R63, R70, R63, RZ ;  /* 0x0000003f463f7224 */ /* 0x000fe200078e02ff */
[----:B------:R-:W-:Y:S01]  /*b390*/  MOV R5, R93 ;  /* 0x0000005d00057202 */ /* 0x000fe20000000f00 */
[----:B------:R-:W-:Y:S01]  /*b3a0*/  IMAD R57, R0, R72, R57 ;  /* 0x0000004800397224 */ /* 0x000fe200078e0239 */
[----:B------:R-:W-:Y:S01]  /*b3b0*/  SHF.R.S32.HI R0, RZ, 0x18, R92 ;  /* 0x00000018ff007819 */ /* 0x000fe2000001145c */
[----:B------:R-:W-:Y:S01]  /*b3c0*/  IMAD R60, R70, R64, RZ ;  /* 0x00000040463c7224 */ /* 0x000fe200078e02ff */
[----:B------:R-:W-:Y:S01]  /*b3d0*/  I2IP.S8.S32.SAT R49, R53, R52, R54 ;  /* 0x0000003435317239 */ /* 0x000fe20000001436 */
[-C--:B------:R-:W-:Y:S01]  /*b3e0*/  IMAD R58, R3, R72.reuse, R58 ;  /* 0x00000048033a7224 */ /* 0x080fe200078e023a */
        /* <DEDUP_REMOVED lines=30> */
.L_x_129:
[----:B------:R-:W-:Y:S05]  /*b5d0*/  BSYNC.RECONVERGENT B0 ;  /* 0x0000000000007941 */ /* 0x000fea0003800200 */
.L_x_128:
[----:B------:R-:W-:Y:S01]  /*b5e0*/  R2UR UR5, R142 ;  /* 0x000000008e0572ca */ /* 0x000fe200000e0000 */
[----:B------:R-:W-:Y:S01]  /*b5f0*/  BAR.SYNC.DEFER_BLOCKING 0x1, 0x80 ;  /* 0x0042000000007b1d */ /* 0x000fe20000010000 */
[----:B------:R-:W-:Y:S01]  /*b600*/  R2UR UR4, R143 ;  /* 0x000000008f0472ca */ /* 0x000fe200000e0000 */
[----:B------:R-:W-:Y:S01]  /*b610*/  UISETP.NE.AND UP0, UPT, UR46, URZ, UPT ;  /* 0x000000ff2e00728c */ /* 0x000fe2000bf05270 */
[----:B------:R-:W-:Y:S02]  /*b620*/  ISETP.NE.AND P0, PT, R145, 0x2, PT ;  /* 0x000000029100780c */ /* 0x000fe40003f05270 */
[C---:B------:R-:W-:Y:S02]  /*b630*/  ISETP.NE.AND P1, PT, R68.reuse, 0x2, PT ;  /* 0x000000024400780c */ /* 0x040fe40003f25270 */
[----:B------:R-:W-:Y:S02]  /*b640*/  SEL R2, RZ, 0x1, P0 ;  /* 0x00000001ff027807 */ /* 0x000fe40000000000 */
[----:B------:R-:W-:Y:S02]  /*b650*/  SEL R0, RZ, 0x1, P1 ;  /* 0x00000001ff007807 */ /* 0x000fe40000800000 */
[----:B------:R-:W-:Y:S01]  /*b660*/  LOP3.LUT R147, R147, R2, RZ, 0x3c, !PT ;  /* 0x0000000293937212 */ /* 0x000fe200078e3cff */
[----:B------:R-:W-:Y:S01]  /*b670*/  UIADD3 UR20, UPT, UPT, UR37, UR5, URZ ;  /* 0x0000000525147290 */ /* 0x000fe2000fffe0ff */
[----:B------:R-:W-:Y:S01]  /*b680*/  LOP3.LUT R149, R149, R0, RZ, 0x3c, !PT ;  /* 0x0000000095957212 */ /* 0x000fe200078e3cff */
[----:B------:R-:W-:Y:S01]  /*b690*/  UIADD3 UR16, UPT, UPT, UR38, UR4, URZ ;  /* 0x0000000426107290 */ /* 0x000fe2000fffe0ff */
[----:B------:R-:W-:Y:S02]  /*b6a0*/  SEL R145, R145, RZ, P0 ;  /* 0x000000ff91917207 */ /* 0x000fe40000000000 */
[----:B------:R-:W-:Y:S01]  /*b6b0*/  SEL R68, R68, RZ, P1 ;  /* 0x000000ff44447207 */ /* 0x000fe20000800000 */
[----:B------:R-:W-:Y:S01]  /*b6c0*/  UMOV UR36, UR59 ;  /* 0x0000003b00247c82 */ /* 0x000fe20008000000 */
[----:B------:R-:W-:Y:S07]  /*b6d0*/  BRA.U UP0, `(.L_x_130) ;  /* 0xffffff9900447547 */ /* 0x000fee000b83ffff */
[----:B------:R-:W-:Y:S05]  /*b6e0*/  EXIT ;  /* 0x000000000000794d */ /* 0x000fea0003800000 */
.L_x_24:
[----:B--2---:R2:W3:Y:S02]  /*b6f0*/  SYNCS.PHASECHK.TRANS64.TRYWAIT P0, [R3+URZ+0xf0], R2 ;  /* 0x0000f002030075a7 */ /* 0x0044e400080011ff */
[----:B---3--:R-:W-:Y:S05]  /*b700*/  @!P0 NANOSLEEP.SYNCS 0x989680 ;  /* 0x009896800000895d */ /* 0x008fea0003900000 */
[----:B------:R-:W3:Y:S02]  /*b710*/  @!P0 SYNCS.PHASECHK.TRANS64 P0, [R3+URZ+0xf0], R2 ;  /* 0x0000f002030085a7 */ /* 0x000ee400080010ff */
[----:B---3--:R-:W-:Y:S05]  /*b720*/  @!P0 BRA `(.L_x_24) ;  /* 0xfffffffc00f08947 */ /* 0x008fea000383ffff */
[----:B------:R-:W-:Y:S05]  /*b730*/  BRA `(.L_x_131) ;  /* 0xffffff60005c7947 */ /* 0x000fea000383ffff */
.L_x_27:
[----:B-1----:R-:W-:-:S07]  /*b740*/  MOV R0, UR33 ;  /* 0x0000002100007c02 */ /* 0x002fce0008000f00 */
.L_x_132:
[----:B-1----:R1:W2:Y:S02]  /*b750*/  SYNCS.PHASECHK.TRANS64.TRYWAIT P0, [R0+URZ+0x28], R3 ;  /* 0x00002803000075a7 */ /* 0x0022a400080011ff */
[----:B--2---:R-:W-:Y:S05]  /*b760*/  @!P0 NANOSLEEP.SYNCS 0x989680 ;  /* 0x009896800000895d */ /* 0x004fea0003900000 */
[----:B------:R-:W2:Y:S02]  /*b770*/  @!P0 SYNCS.PHASECHK.TRANS64 P0, [R0+URZ+0x28], R3 ;  /* 0x00002803000085a7 */ /* 0x000ea400080010ff */
[----:B--2---:R-:W-:Y:S05]  /*b780*/  @!P0 BRA `(.L_x_132) ;  /* 0xfffffffc00f08947 */ /* 0x004fea000383ffff */
[----:B------:R-:W-:Y:S05]  /*b790*/  BRA `(.L_x_26) ;  /* 0xffffff6000a47947 */ /* 0x000fea000383ffff */
.L_x_34:
[----:B-1----:R-:W-:-:S07]  /*b7a0*/  MOV R0, UR17 ;  /* 0x0000001100007c02 */ /* 0x002fce0008000f00 */
.L_x_133:
[----:B-1----:R1:W2:Y:S02]  /*b7b0*/  SYNCS.PHASECHK.TRANS64.TRYWAIT P0, [R0+URZ+0x28], R3 ;  /* 0x00002803000075a7 */ /* 0x0022a400080011ff */
[----:B--2---:R-:W-:Y:S05]  /*b7c0*/  @!P0 NANOSLEEP.SYNCS 0x989680 ;  /* 0x009896800000895d */ /* 0x004fea0003900000 */
[----:B------:R-:W2:Y:S02]  /*b7d0*/  @!P0 SYNCS.PHASECHK.TRANS64 P0, [R0+URZ+0x28], R3 ;  /* 0x00002803000085a7 */ /* 0x000ea400080010ff */
[----:B--2---:R-:W-:Y:S05]  /*b7e0*/  @!P0 BRA `(.L_x_133) ;  /* 0xfffffffc00f08947 */ /* 0x004fea000383ffff */
[----:B------:R-:W-:Y:S05]  /*b7f0*/  BRA `(.L_x_33) ;  /* 0xffffff6400607947 */ /* 0x000fea000383ffff */
.L_x_39:
[----:B-1----:R1:W2:Y:S02]  /*b800*/  SYNCS.PHASECHK.TRANS64.TRYWAIT P0, [R3+URZ+0xa0], R0 ;  /* 0x0000a000030075a7 */ /* 0x0022a400080011ff */
[----:B--2---:R-:W-:Y:S05]  /*b810*/  @!P0 NANOSLEEP.SYNCS 0x989680 ;  /* 0x009896800000895d */ /* 0x004fea0003900000 */
[----:B------:R-:W2:Y:S02]  /*b820*/  @!P0 SYNCS.PHASECHK.TRANS64 P0, [R3+URZ+0xa0], R0 ;  /* 0x0000a000030085a7 */ /* 0x000ea400080010ff */
[----:B--2---:R-:W-:Y:S05]  /*b830*/  @!P0 BRA `(.L_x_39) ;  /* 0xfffffffc00f08947 */ /* 0x004fea000383ffff */
[----:B------:R-:W-:Y:S05]  /*b840*/  BRA `(.L_x_134) ;  /* 0xffffff6800047947 */ /* 0x000fea000383ffff */
.L_x_43:
[----:B-1----:R-:W-:-:S07]  /*b850*/  MOV R0, UR4 ;  /* 0x0000000400007c02 */ /* 0x002fce0008000f00 */
.L_x_135:
[----:B-1----:R1:W2:Y:S02]  /*b860*/  SYNCS.PHASECHK.TRANS64.TRYWAIT P0, [R0+URZ], R3 ;  /* 0x00000003000075a7 */ /* 0x0022a400080011ff */
[----:B--2---:R-:W-:Y:S05]  /*b870*/  @!P0 NANOSLEEP.SYNCS 0x989680 ;  /* 0x009896800000895d */ /* 0x004fea0003900000 */
[----:B------:R-:W2:Y:S02]  /*b880*/  @!P0 SYNCS.PHASECHK.TRANS64 P0, [R0+URZ], R3 ;  /* 0x00000003000085a7 */ /* 0x000ea400080010ff */
[----:B--2---:R-:W-:Y:S05]  /*b890*/  @!P0 BRA `(.L_x_135) ;  /* 0xfffffffc00f08947 */ /* 0x004fea000383ffff */
[----:B------:R-:W-:Y:S05]  /*b8a0*/  BRA `(.L_x_136) ;  /* 0xffffff6c00b07947 */ /* 0x000fea000383ffff */
.L_x_44:
[----:B------:R-:W-:-:S07]  /*b8b0*/  MOV R0, UR5 ;  /* 0x0000000500007c02 */ /* 0x000fce0008000f00 */
.L_x_137:
[----:B-1----:R1:W2:Y:S02]  /*b8c0*/  SYNCS.PHASECHK.TRANS64.TRYWAIT P0, [R0+URZ], R3 ;  /* 0x00000003000075a7 */ /* 0x0022a400080011ff */
[----:B--2---:R-:W-:Y:S05]  /*b8d0*/  @!P0 NANOSLEEP.SYNCS 0x989680 ;  /* 0x009896800000895d */ /* 0x004fea0003900000 */
[----:B------:R-:W2:Y:S02]  /*b8e0*/  @!P0 SYNCS.PHASECHK.TRANS64 P0, [R0+URZ], R3 ;  /* 0x00000003000085a7 */ /* 0x000ea400080010ff */
[----:B--2---:R-:W-:Y:S05]  /*b8f0*/  @!P0 BRA `(.L_x_137) ;  /* 0xfffffffc00f08947 */ /* 0x004fea000383ffff */
[----:B------:R-:W-:Y:S05]  /*b900*/  BRA `(.L_x_138) ;  /* 0xffffff6c00bc7947 */ /* 0x000fea000383ffff */
.L_x_45:
[----:B------:R-:W-:-:S07]  /*b910*/  MOV R0, UR5 ;  /* 0x0000000500007c02 */ /* 0x000fce0008000f00 */
.L_x_139:
[----:B-1----:R1:W2:Y:S02]  /*b920*/  SYNCS.PHASECHK.TRANS64.TRYWAIT P0, [R0+URZ], R3 ;  /* 0x00000003000075a7 */ /* 0x0022a400080011ff */
[----:B--2---:R-:W-:Y:S05]  /*b930*/  @!P0 NANOSLEEP.SYNCS 0x989680 ;  /* 0x009896800000895d */ /* 0x004fea0003900000 */
[----:B------:R-:W2:Y:S02]  /*b940*/  @!P0 SYNCS.PHASECHK.TRANS64 P0, [R0+URZ], R3 ;  /* 0x00000003000085a7 */ /* 0x000ea400080010ff */
[----:B--2---:R-:W-:Y:S05]  /*b950*/  @!P0 BRA `(.L_x_139) ;  /* 0xfffffffc00f08947 */ /* 0x004fea000383ffff */
[----:B------:R-:W-:Y:S05]  /*b960*/  BRA `(.L_x_140) ;  /* 0xffffff6c00c87947 */ /* 0x000fea000383ffff */
.L_x_46:
[----:B------:R-:W-:-:S07]  /*b970*/  MOV R0, UR5 ;  /* 0x0000000500007c02 */ /* 0x000fce0008000f00 */
.L_x_141:
[----:B-1----:R1:W2:Y:S02]  /*b980*/  SYNCS.PHASECHK.TRANS64.TRYWAIT P0, [R0+URZ], R3 ;  /* 0x00000003000075a7 */ /* 0x0022a400080011ff */
[----:B--2---:R-:W-:Y:S05]  /*b990*/  @!P0 NANOSLEEP.SYNCS 0x989680 ;  /* 0x009896800000895d */ /* 0x004fea0003900000 */
[----:B------:R-:W2:Y:S02]  /*b9a0*/  @!P0 SYNCS.PHASECHK.TRANS64 P0, [R0+URZ], R3 ;  /* 0x00000003000085a7 */ /* 0x000ea400080010ff */
[----:B--2---:R-:W-:Y:S05]  /*b9b0*/  @!P0 BRA `(.L_x_141) ;  /* 0xfffffffc00f08947 */ /* 0x004fea000383ffff */
[----:B------:R-:W-:Y:S05]  /*b9c0*/  BRA `(.L_x_142) ;  /* 0xffffff6c00d47947 */ /* 0x000fea000383ffff */
.L_x_49:
[----:B-1----:R1:W2:Y:S02]  /*b9d0*/  SYNCS.PHASECHK.TRANS64.TRYWAIT P0, [R2+URZ+0xe0], R5 ;  /* 0x0000e005020075a7 */ /* 0x0022a400080011ff */
[----:B--2---:R-:W-:Y:S05]  /*b9e0*/  @!P0 NANOSLEEP.SYNCS 0x989680 ;  /* 0x009896800000895d */ /* 0x004fea0003900000 */
[----:B------:R-:W2:Y:S02]  /*b9f0*/  @!P0 SYNCS.PHASECHK.TRANS64 P0, [R2+URZ+0xe0], R5 ;  /* 0x0000e005020085a7 */ /* 0x000ea400080010ff */
[----:B--2---:R-:W-:Y:S05]  /*ba00*/  @!P0 BRA `(.L_x_49) ;  /* 0xfffffffc00f08947 */ /* 0x004fea000383ffff */
[----:B------:R-:W-:Y:S05]  /*ba10*/  BRA `(.L_x_143) ;  /* 0xffffff7000307947 */ /* 0x000fea000383ffff */
.L_x_50:
[----:B------:R-:W-:-:S07]  /*ba20*/  MOV R2, UR4 ;  /* 0x0000000400027c02 */ /* 0x000fce0008000f00 */
.L_x_144:
[----:B-1----:R1:W2:Y:S02]  /*ba30*/  SYNCS.PHASECHK.TRANS64.TRYWAIT P0, [R2+URZ+0xb0], R5 ;  /* 0x0000b005020075a7 */ /* 0x0022a400080011ff */
[----:B--2---:R-:W-:Y:S05]  /*ba40*/  @!P0 NANOSLEEP.SYNCS 0x989680 ;  /* 0x009896800000895d */ /* 0x004fea0003900000 */
[----:B------:R-:W2:Y:S02]  /*ba50*/  @!P0 SYNCS.PHASECHK.TRANS64 P0, [R2+URZ+0xb0], R5 ;  /* 0x0000b005020085a7 */ /* 0x000ea400080010ff */
[----:B--2---:R-:W-:Y:S05]  /*ba60*/  @!P0 BRA `(.L_x_144) ;  /* 0xfffffffc00f08947 */ /* 0x004fea000383ffff */
[----:B------:R-:W-:Y:S05]  /*ba70*/  BRA `(.L_x_145) ;  /* 0xffffff7000407947 */ /* 0x000fea000383ffff */
.L_x_51:
[----:B-1----:R1:W2:Y:S02]  /*ba80*/  SYNCS.PHASECHK.TRANS64.TRYWAIT P1, [R2+URZ+0xa0], R5 ;  /* 0x0000a005020075a7 */ /* 0x0022a400080211ff */
[----:B--2---:R-:W-:Y:S05]  /*ba90*/  @!P1 NANOSLEEP.SYNCS 0x989680 ;  /* 0x009896800000995d */ /* 0x004fea0003900000 */
[----:B------:R-:W2:Y:S02]  /*baa0*/  @!P1 SYNCS.PHASECHK.TRANS64 P1, [R2+URZ+0xa0], R5 ;  /* 0x0000a005020095a7 */ /* 0x000ea400080210ff */
[----:B--2---:R-:W-:Y:S05]  /*bab0*/  @!P1 BRA `(.L_x_51) ;  /* 0xfffffffc00f09947 */ /* 0x004fea000383ffff */
[----:B------:R-:W-:Y:S05]  /*bac0*/  BRA `(.L_x_146) ;  /* 0xffffff7000707947 */ /* 0x000fea000383ffff */
.L_x_54:
[----:B------:R-:W-:-:S07]  /*bad0*/  MOV R0, UR4 ;  /* 0x0000000400007c02 */ /* 0x000fce0008000f00 */
.L_x_147:
[----:B-1----:R1:W2:Y:S02]  /*bae0*/  SYNCS.PHASECHK.TRANS64.TRYWAIT P0, [R0+URZ+0xb0], R3 ;  /* 0x0000b003000075a7 */ /* 0x0022a400080011ff */
[----:B--2---:R-:W-:Y:S05]  /*baf0*/  @!P0 NANOSLEEP.SYNCS 0x989680 ;  /* 0x009896800000895d */ /* 0x004fea0003900000 */
[----:B------:R-:W2:Y:S02]  /*bb00*/  @!P0 SYNCS.PHASECHK.TRANS64 P0, [R0+URZ+0xb0], R3 ;  /* 0x0000b003000085a7 */ /* 0x000ea400080010ff */
[----:B--2---:R-:W-:Y:S05]  /*bb10*/  @!P0 BRA `(.L_x_147) ;  /* 0xfffffffc00f08947 */ /* 0x004fea000383ffff */
[----:B------:R-:W-:Y:S05]  /*bb20*/  BRA `(.L_x_53) ;  /* 0xffffff7000c47947 */ /* 0x000fea000383ffff */
.L_x_61:
[----:B-1----:R1:W2:Y:S02]  /*bb30*/  SYNCS.PHASECHK.TRANS64.TRYWAIT P1, [R0+URZ+0xa0], R5 ;  /* 0x0000a005000075a7 */ /* 0x0022a400080211ff */
[----:B--2---:R-:W-:Y:S05]  /*bb40*/  @!P1 NANOSLEEP.SYNCS 0x989680 ;  /* 0x009896800000995d */ /* 0x004fea0003900000 */
[----:B------:R-:W2:Y:S02]  /*bb50*/  @!P1 SYNCS.PHASECHK.TRANS64 P1, [R0+URZ+0xa0], R5 ;  /* 0x0000a005000095a7 */ /* 0x000ea400080210ff */
[----:B--2---:R-:W-:Y:S05]  /*bb60*/  @!P1 BRA `(.L_x_61) ;  /* 0xfffffffc00f09947 */ /* 0x004fea000383ffff */
[----:B------:R-:W-:Y:S05]  /*bb70*/  BRA `(.L_x_148) ;  /* 0xffffff7800207947 */ /* 0x000fea000383ffff */
.L_x_62:
[----:B------:R-:W-:-:S07]  /*bb80*/  MOV R3, UR18 ;  /* 0x0000001200037c02 */ /* 0x000fce0008000f00 */
.L_x_149:
[----:B-1----:R1:W2:Y:S02]  /*bb90*/  SYNCS.PHASECHK.TRANS64.TRYWAIT P0, [R3+URZ+0xd0], R0 ;  /* 0x0000d000030075a7 */ /* 0x0022a400080011ff */
[----:B--2---:R-:W-:Y:S05]  /*bba0*/  @!P0 NANOSLEEP.SYNCS 0x989680 ;  /* 0x009896800000895d */ /* 0x004fea0003900000 */
[----:B------:R-:W2:Y:S02]  /*bbb0*/  @!P0 SYNCS.PHASECHK.TRANS64 P0, [R3+URZ+0xd0], R0 ;  /* 0x0000d000030085a7 */ /* 0x000ea400080010ff */
[----:B--2---:R-:W-:Y:S05]  /*bbc0*/  @!P0 BRA `(.L_x_149) ;  /* 0xfffffffc00f08947 */ /* 0x004fea000383ffff */
[----:B------:R-:W-:Y:S05]  /*bbd0*/  BRA `(.L_x_150) ;  /* 0xffffff7800547947 */ /* 0x000fea000383ffff */
.L_x_65:
[----:B------:R-:W-:Y:S07]  /*bbe0*/  MOV R0, UR6 ;  /* 0x0000000600007c02 */ /* 0x000fee0008000f00 */
.L_x_151:
[----:B-1----:R1:W2:Y:S02]  /*bbf0*/  SYNCS.PHASECHK.TRANS64.TRYWAIT P0, [R0+URZ], R3 ;  /* 0x00000003000075a7 */ /* 0x0022a400080011ff */
[----:B--2---:R-:W-:Y:S05]  /*bc00*/  @!P0 NANOSLEEP.SYNCS 0x989680 ;  /* 0x009896800000895d */ /* 0x004fea0003900000 */
[----:B------:R-:W2:Y:S02]  /*bc10*/  @!P0 SYNCS.PHASECHK.TRANS64 P0, [R0+URZ], R3 ;  /* 0x00000003000085a7 */ /* 0x000ea400080010ff */
[----:B--2---:R-:W-:Y:S05]  /*bc20*/  @!P0 BRA `(.L_x_151) ;  /* 0xfffffffc00f08947 */ /* 0x004fea000383ffff */
[----:B------:R-:W-:Y:S05]  /*bc30*/  BRA `(.L_x_64) ;  /* 0xffffff7800747947 */ /* 0x000fea000383ffff */
.L_x_68:
[----:B------:R-:W-:-:S07]  /*bc40*/  MOV R0, UR4 ;  /* 0x0000000400007c02 */ /* 0x000fce0008000f00 */
.L_x_152:
[----:B--2---:R2:W4:Y:S02]  /*bc50*/  SYNCS.PHASECHK.TRANS64.TRYWAIT P0, [R0+URZ], R3 ;  /* 0x00000003000075a7 */ /* 0x00452400080011ff */
[----:B----4-:R-:W-:Y:S05]  /*bc60*/  @!P0 NANOSLEEP.SYNCS 0x989680 ;  /* 0x009896800000895d */ /* 0x010fea0003900000 */
[----:B------:R-:W4:Y:S02]  /*bc70*/  @!P0 SYNCS.PHASECHK.TRANS64 P0, [R0+URZ], R3 ;  /* 0x00000003000085a7 */ /* 0x000f2400080010ff */
[----:B----4-:R-:W-:Y:S05]  /*bc80*/  @!P0 BRA `(.L_x_152) ;  /* 0xfffffffc00f08947 */ /* 0x010fea000383ffff */
[----:B------:R-:W-:Y:S05]  /*bc90*/  BRA `(.L_x_153) ;  /* 0xffffff7c00147947 */ /* 0x000fea000383ffff */
.L_x_69:
[----:B------:R-:W-:-:S07]  /*bca0*/  MOV R0, UR4 ;  /* 0x0000000400007c02 */ /* 0x000fce0008000f00 */
.L_x_154:
[----:B-1----:R1:W2:Y:S02]  /*bcb0*/  SYNCS.PHASECHK.TRANS64.TRYWAIT P0, [R0+URZ], R3 ;  /* 0x00000003000075a7 */ /* 0x0022a400080011ff */
[----:B--2---:R-:W-:Y:S05]  /*bcc0*/  @!P0 NANOSLEEP.SYNCS 0x989680 ;  /* 0x009896800000895d */ /* 0x004fea0003900000 */
[----:B------:R-:W2:Y:S02]  /*bcd0*/  @!P0 SYNCS.PHASECHK.TRANS64 P0, [R0+URZ], R3 ;  /* 0x00000003000085a7 */ /* 0x000ea400080010ff */
[----:B--2---:R-:W-:Y:S05]  /*bce0*/  @!P0 BRA `(.L_x_154) ;  /* 0xfffffffc00f08947 */ /* 0x004fea000383ffff */
[----:B------:R-:W-:Y:S05]  /*bcf0*/  BRA `(.L_x_155) ;  /* 0xffffff7c00207947 */ /* 0x000fea000383ffff */
.L_x_74:
[----:B--2---:R2:W3:Y:S02]  /*bd00*/  SYNCS.PHASECHK.TRANS64.TRYWAIT P0, [R12+URZ+0xa0], R9 ;  /* 0x0000a0090c0075a7 */ /* 0x0044e400080011ff */
[----:B---3--:R-:W-:Y:S05]  /*bd10*/  @!P0 NANOSLEEP.SYNCS 0x989680 ;  /* 0x009896800000895d */ /* 0x008fea0003900000 */
[----:B------:R-:W3:Y:S02]  /*bd20*/  @!P0 SYNCS.PHASECHK.TRANS64 P0, [R12+URZ+0xa0], R9 ;  /* 0x0000a0090c0085a7 */ /* 0x000ee400080010ff */
[----:B---3--:R-:W-:Y:S05]  /*bd30*/  @!P0 BRA `(.L_x_74) ;  /* 0xfffffffc00f08947 */ /* 0x008fea000383ffff */
[----:B------:R-:W-:Y:S05]  /*bd40*/  BRA `(.L_x_156) ;  /* 0xffffff8000407947 */ /* 0x000fea000383ffff */
.L_x_77:
[----:B------:R-:W-:Y:S07]  /*bd50*/  MOV R0, UR21 ;  /* 0x0000001500007c02 */ /* 0x000fee0008000f00 */
.L_x_157:
[----:B--2---:R2:W3:Y:S02]  /*bd60*/  SYNCS.PHASECHK.TRANS64.TRYWAIT P2, [R0+URZ+0x98], R11 ;  /* 0x0000980b000075a7 */ /* 0x0044e400080411ff */
[----:B---3--:R-:W-:Y:S05]  /*bd70*/  @!P2 NANOSLEEP.SYNCS 0x989680 ;  /* 0x009896800000a95d */ /* 0x008fea0003900000 */
[----:B------:R-:W3:Y:S02]  /*bd80*/  @!P2 SYNCS.PHASECHK.TRANS64 P2, [R0+URZ+0x98], R11 ;  /* 0x0000980b0000a5a7 */ /* 0x000ee400080410ff */
[----:B---3--:R-:W-:Y:S05]  /*bd90*/  @!P2 BRA `(.L_x_157) ;  /* 0xfffffffc00f0a947 */ /* 0x008fea000383ffff */
[----:B------:R-:W-:Y:S05]  /*bda0*/  BRA `(.L_x_76) ;  /* 0xffffff8400a87947 */ /* 0x000fea000383ffff */
.L_x_80:
[----:B--2---:R-:W-:Y:S07]  /*bdb0*/  MOV R0, UR21 ;  /* 0x0000001500007c02 */ /* 0x004fee0008000f00 */
.L_x_158:
[----:B--2---:R2:W3:Y:S02]  /*bdc0*/  SYNCS.PHASECHK.TRANS64.TRYWAIT P0, [R0+URZ+0x70], R9 ;  /* 0x00007009000075a7 */ /* 0x0044e400080011ff */
[----:B---3--:R-:W-:Y:S05]  /*bdd0*/  @!P0 NANOSLEEP.SYNCS 0x989680 ;  /* 0x009896800000895d */ /* 0x008fea0003900000 */
[----:B------:R-:W3:Y:S02]  /*bde0*/  @!P0 SYNCS.PHASECHK.TRANS64 P0, [R0+URZ+0x70], R9 ;  /* 0x00007009000085a7 */ /* 0x000ee400080010ff */
[----:B---3--:R-:W-:Y:S05]  /*bdf0*/  @!P0 BRA `(.L_x_158) ;  /* 0xfffffffc00f08947 */ /* 0x008fea000383ffff */
[----:B------:R-:W-:Y:S05]  /*be00*/  BRA `(.L_x_159) ;  /* 0xffffff8800047947 */ /* 0x000fea000383ffff */
.L_x_81:
[----:B------:R-:W-:Y:S07]  /*be10*/  MOV R0, UR21 ;  /* 0x0000001500007c02 */ /* 0x000fee0008000f00 */
.L_x_160:
[----:B--2---:R2:W3:Y:S02]  /*be20*/  SYNCS.PHASECHK.TRANS64.TRYWAIT P0, [R0+URZ+0x78], R9 ;  /* 0x00007809000075a7 */ /* 0x0044e400080011ff */
[----:B---3--:R-:W-:Y:S05]  /*be30*/  @!P0 NANOSLEEP.SYNCS 0x989680 ;  /* 0x009896800000895d */ /* 0x008fea0003900000 */
[----:B------:R-:W3:Y:S02]  /*be40*/  @!P0 SYNCS.PHASECHK.TRANS64 P0, [R0+URZ+0x78], R9 ;  /* 0x00007809000085a7 */ /* 0x000ee400080010ff */
[----:B---3--:R-:W-:Y:S05]  /*be50*/  @!P0 BRA `(.L_x_160) ;  /* 0xfffffffc00f08947 */ /* 0x008fea000383ffff */
[----:B------:R-:W-:Y:S05]  /*be60*/  BRA `(.L_x_161) ;  /* 0xffffff8800407947 */ /* 0x000fea000383ffff */
.L_x_82:
[----:B------:R-:W-:Y:S07]  /*be70*/  MOV R0, UR21 ;  /* 0x0000001500007c02 */ /* 0x000fee0008000f00 */
.L_x_162:
[----:B--2---:R2:W3:Y:S02]  /*be80*/  SYNCS.PHASECHK.TRANS64.TRYWAIT P0, [R0+URZ+0x80], R9 ;  /* 0x00008009000075a7 */ /* 0x0044e400080011ff */
[----:B---3--:R-:W-:Y:S05]  /*be90*/  @!P0 NANOSLEEP.SYNCS 0x989680 ;  /* 0x009896800000895d */ /* 0x008fea0003900000 */
[----:B------:R-:W3:Y:S02]  /*bea0*/  @!P0 SYNCS.PHASECHK.TRANS64 P0, [R0+URZ+0x80], R9 ;  /* 0x00008009000085a7 */ /* 0x000ee400080010ff */
[----:B---3--:R-:W-:Y:S05]  /*beb0*/  @!P0 BRA `(.L_x_162) ;  /* 0xfffffffc00f08947 */ /* 0x008fea000383ffff */
[----:B------:R-:W-:Y:S05]  /*bec0*/  BRA `(.L_x_163) ;  /* 0xffffff8800887947 */ /* 0x000fea000383ffff */
.L_x_83:
[----:B------:R-:W-:Y:S07]  /*bed0*/  MOV R0, UR21 ;  /* 0x0000001500007c02 */ /* 0x000fee0008000f00 */
.L_x_164:
[----:B--2---:R2:W3:Y:S02]  /*bee0*/  SYNCS.PHASECHK.TRANS64.TRYWAIT P0, [R0+URZ+0x88], R9 ;  /* 0x00008809000075a7 */ /* 0x0044e400080011ff */
[----:B---3--:R-:W-:Y:S05]  /*bef0*/  @!P0 NANOSLEEP.SYNCS 0x989680 ;  /* 0x009896800000895d */ /* 0x008fea0003900000 */
[----:B------:R-:W3:Y:S02]  /*bf00*/  @!P0 SYNCS.PHASECHK.TRANS64 P0, [R0+URZ+0x88], R9 ;  /* 0x00008809000085a7 */ /* 0x000ee400080010ff */
[----:B---3--:R-:W-:Y:S05]  /*bf10*/  @!P0 BRA `(.L_x_164) ;  /* 0xfffffffc00f08947 */ /* 0x008fea000383ffff */
[----:B------:R-:W-:Y:S05]  /*bf20*/  BRA `(.L_x_165) ;  /* 0xffffff8800cc7947 */ /* 0x000fea000383ffff */
.L_x_85:
[----:B------:R-:W-:-:S07]  /*bf30*/  MOV R0, UR21 ;  /* 0x0000001500007c02 */ /* 0x000fce0008000f00 */
.L_x_166:
[----:B---3--:R3:W4:Y:S02]  /*bf40*/  SYNCS.PHASECHK.TRANS64.TRYWAIT P0, [R0+URZ+0x70], R3 ;  /* 0x00007003000075a7 */ /* 0x00872400080011ff */
[----:B----4-:R-:W-:Y:S05]  /*bf50*/  @!P0 NANOSLEEP.SYNCS 0x989680 ;  /* 0x009896800000895d */ /* 0x010fea0003900000 */
[----:B------:R-:W4:Y:S02]  /*bf60*/  @!P0 SYNCS.PHASECHK.TRANS64 P0, [R0+URZ+0x70], R3 ;  /* 0x00007003000085a7 */ /* 0x000f2400080010ff */
[----:B----4-:R-:W-:Y:S05]  /*bf70*/  @!P0 BRA `(.L_x_166) ;  /* 0xfffffffc00f08947 */ /* 0x010fea000383ffff */
[----:B------:R-:W-:Y:S05]  /*bf80*/  BRA `(.L_x_167) ;  /* 0xffffff8c00447947 */ /* 0x000fea000383ffff */
.L_x_86:
[----:B---3--:R-:W-:-:S07]  /*bf90*/  MOV R0, UR21 ;  /* 0x0000001500007c02 */ /* 0x008fce0008000f00 */
.L_x_168:
[----:B---3--:R3:W4:Y:S02]  /*bfa0*/  SYNCS.PHASECHK.TRANS64.TRYWAIT P0, [R0+URZ+0x78], R3 ;  /* 0x00007803000075a7 */ /* 0x00872400080011ff */
[----:B----4-:R-:W-:Y:S05]  /*bfb0*/  @!P0 NANOSLEEP.SYNCS 0x989680 ;  /* 0x009896800000895d */ /* 0x010fea0003900000 */
[----:B------:R-:W4:Y:S02]  /*bfc0*/  @!P0 SYNCS.PHASECHK.TRANS64 P0, [R0+URZ+0x78], R3 ;  /* 0x00007803000085a7 */ /* 0x000f2400080010ff */
[----:B----4-:R-:W-:Y:S05]  /*bfd0*/  @!P0 BRA `(.L_x_168) ;  /* 0xfffffffc00f08947 */ /* 0x010fea000383ffff */
[----:B------:R-:W-:Y:S05]  /*bfe0*/  BRA `(.L_x_169) ;  /* 0xffffff8c00347947 */ /* 0x000fea000383ffff */
.L_x_87:
[----:B---3--:R-:W-:-:S07]  /*bff0*/  MOV R0, UR21 ;  /* 0x0000001500007c02 */ /* 0x008fce0008000f00 */
.L_x_170:
[----:B---3--:R3:W4:Y:S02]  /*c000*/  SYNCS.PHASECHK.TRANS64.TRYWAIT P0, [R0+URZ+0x80], R3 ;  /* 0x00008003000075a7 */ /* 0x00872400080011ff */
[----:B----4-:R-:W-:Y:S05]  /*c010*/  @!P0 NANOSLEEP.SYNCS 0x989680 ;  /* 0x009896800000895d */ /* 0x010fea0003900000 */
[----:B------:R-:W4:Y:S02]  /*c020*/  @!P0 SYNCS.PHASECHK.TRANS64 P0, [R0+URZ+0x80], R3 ;  /* 0x00008003000085a7 */ /* 0x000f2400080010ff */
[----:B----4-:R-:W-:Y:S05]  /*c030*/  @!P0 BRA `(.L_x_170) ;  /* 0xfffffffc00f08947 */ /* 0x010fea000383ffff */
[----:B------:R-:W-:Y:S05]  /*c040*/  BRA `(.L_x_171) ;  /* 0xffffff8c00247947 */ /* 0x000fea000383ffff */
.L_x_89:
[----:B-1----:R1:W2:Y:S02]  /*c050*/  SYNCS.PHASECHK.TRANS64.TRYWAIT P0, [R3+URZ+0xa0], R0 ;  /* 0x0000a000030075a7 */ /* 0x0022a400080011ff */
[----:B--2---:R-:W-:Y:S05]  /*c060*/  @!P0 NANOSLEEP.SYNCS 0x989680 ;  /* 0x009896800000895d */ /* 0x004fea0003900000 */
[----:B------:R-:W2:Y:S02]  /*c070*/  @!P0 SYNCS.PHASECHK.TRANS64 P0, [R3+URZ+0xa0], R0 ;  /* 0x0000a000030085a7 */ /* 0x000ea400080010ff */
[----:B--2---:R-:W-:Y:S05]  /*c080*/  @!P0 BRA `(.L_x_89) ;  /* 0xfffffffc00f08947 */ /* 0x004fea000383ffff */
[----:B------:R-:W-:Y:S05]  /*c090*/  BRA `(.L_x_172) ;  /* 0xffffff8c00e87947 */ /* 0x000fea000383ffff */
.L_x_100:
[----:B-1----:R1:W2:Y:S02]  /*c0a0*/  SYNCS.PHASECHK.TRANS64.TRYWAIT P1, [R3+URZ+0x50], R0 ;  /* 0x00005000030075a7 */ /* 0x0022a400080211ff */
[----:B--2---:R-:W-:Y:S05]  /*c0b0*/  @!P1 NANOSLEEP.SYNCS 0x989680 ;  /* 0x009896800000995d */ /* 0x004fea0003900000 */
[----:B------:R-:W2:Y:S02]  /*c0c0*/  @!P1 SYNCS.PHASECHK.TRANS64 P1, [R3+URZ+0x50], R0 ;  /* 0x00005000030095a7 */ /* 0x000ea400080210ff */
[----:B--2---:R-:W-:Y:S05]  /*c0d0*/  @!P1 BRA `(.L_x_100) ;  /* 0xfffffffc00f09947 */ /* 0x004fea000383ffff */
[----:B------:R-:W-:Y:S05]  /*c0e0*/  BRA `(.L_x_99) ;  /* 0xffffff9c006c7947 */ /* 0x000fea000383ffff */
.L_x_102:
[----:B-1----:R1:W4:Y:S02]  /*c0f0*/  SYNCS.PHASECHK.TRANS64.TRYWAIT P0, [R78+URZ+0xc0], R5 ;  /* 0x0000c0054e0075a7 */ /* 0x00232400080011ff */
[----:B----4-:R-:W-:Y:S05]  /*c100*/  @!P0 NANOSLEEP.SYNCS 0x989680 ;  /* 0x009896800000895d */ /* 0x010fea0003900000 */
[----:B------:R-:W4:Y:S02]  /*c110*/  @!P0 SYNCS.PHASECHK.TRANS64 P0, [R78+URZ+0xc0], R5 ;  /* 0x0000c0054e0085a7 */ /* 0x000f2400080010ff */
[----:B----4-:R-:W-:Y:S05]  /*c120*/  @!P0 BRA `(.L_x_102) ;  /* 0xfffffffc00f08947 */ /* 0x010fea000383ffff */
[----:B------:R-:W-:Y:S05]  /*c130*/  BRA `(.L_x_101) ;  /* 0xffffff9c00c87947 */ /* 0x000fea000383ffff */
.L_x_110:
[----:B--2---:R2:W3:Y:S02]  /*c140*/  SYNCS.PHASECHK.TRANS64.TRYWAIT P0, [R116+URZ+0x50], R3 ;  /* 0x00005003740075a7 */ /* 0x0044e400080011ff */
[----:B---3--:R-:W-:Y:S05]  /*c150*/  @!P0 NANOSLEEP.SYNCS 0x989680 ;  /* 0x009896800000895d */ /* 0x008fea0003900000 */
[----:B------:R-:W3:Y:S02]  /*c160*/  @!P0 SYNCS.PHASECHK.TRANS64 P0, [R116+URZ+0x50], R3 ;  /* 0x00005003740085a7 */ /* 0x000ee400080010ff */
[----:B---3--:R-:W-:Y:S05]  /*c170*/  @!P0 BRA `(.L_x_110) ;  /* 0xfffffffc00f08947 */ /* 0x008fea000383ffff */
[----:B------:R-:W-:Y:S05]  /*c180*/  BRA `(.L_x_109) ;  /* 0xffffffb000cc7947 */ /* 0x000fea000383ffff */
.L_x_118:
[----:B--2---:R2:W3:Y:S02]  /*c190*/  SYNCS.PHASECHK.TRANS64.TRYWAIT P0, [R0+URZ+0x50], R7 ;  /* 0x00005007000075a7 */ /* 0x0044e400080011ff */
[----:B---3--:R-:W-:Y:S05]  /*c1a0*/  @!P0 NANOSLEEP.SYNCS 0x989680 ;  /* 0x009896800000895d */ /* 0x008fea0003900000 */
[----:B------:R-:W3:Y:S02]  /*c1b0*/  @!P0 SYNCS.PHASECHK.TRANS64 P0, [R0+URZ+0x50], R7 ;  /* 0x00005007000085a7 */ /* 0x000ee400080010ff */
[----:B---3--:R-:W-:Y:S05]  /*c1c0*/  @!P0 BRA `(.L_x_118) ;  /* 0xfffffffc00f08947 */ /* 0x008fea000383ffff */
[----:B------:R-:W-:Y:S05]  /*c1d0*/  BRA `(.L_x_117) ;  /* 0xffffffc800207947 */ /* 0x000fea000383ffff */
.L_x_126:
[----:B--2---:R2:W3:Y:S02]  /*c1e0*/  SYNCS.PHASECHK.TRANS64.TRYWAIT P0, [R0+URZ+0x50], R5 ;  /* 0x00005005000075a7 */ /* 0x0044e400080011ff */
[----:B---3--:R-:W-:Y:S05]  /*c1f0*/  @!P0 NANOSLEEP.SYNCS 0x989680 ;  /* 0x009896800000895d */ /* 0x008fea0003900000 */
[----:B------:R-:W3:Y:S02]  /*c200*/  @!P0 SYNCS.PHASECHK.TRANS64 P0, [R0+URZ+0x50], R5 ;  /* 0x00005005000085a7 */ /* 0x000ee400080010ff */
[----:B---3--:R-:W-:Y:S05]  /*c210*/  @!P0 BRA `(.L_x_126) ;  /* 0xfffffffc00f08947 */ /* 0x008fea000383ffff */
[----:B------:R-:W-:Y:S05]  /*c220*/  BRA `(.L_x_125) ;  /* 0xffffffdc00807947 */ /* 0x000fea000383ffff */
        .weak           $__internal_0_$__cuda_sm10x_tcgen05_guardrail_trap_col_being_dealloced_not_returned_by_alloc
        .type           $__internal_0_$__cuda_sm10x_tcgen05_guardrail_trap_col_being_dealloced_not_returned_by_alloc,@function
        .size           $__internal_0_$__cuda_sm10x_tcgen05_guardrail_trap_col_being_dealloced_not_returned_by_alloc,($__internal_1_$__cuda_sm10x_tcgen05_guardrail_trap_phase_invalid_during_alloc - $__internal_0_$__cuda_sm10x_tcgen05_guardrail_trap_col_being_dealloced_not_returned_by_alloc)
$__internal_0_$__cuda_sm10x_tcgen05_guardrail_trap_col_being_dealloced_not_returned_by_alloc:
[----:B------:R-:W-:Y:S05]  /*c230*/  BPT.TRAP 0x1 ;  /* 0x000000040000795c */ /* 0x000fea0000300000 */
[----:B------:R-:W-:-:S04]  /*c240*/  HFMA2 R3, -RZ, RZ, 0, 0 ;  /* 0x00000000ff037431 */ /* 0x000fc800000001ff */
[----:B------:R-:W-:Y:S05]  /*c250*/  RET.REL.NODEC R2 `(_ZN7cutlass13device_kernelINS_4gemm6kernel13GemmUniversalIN4cute5tupleIJiiiiEEENS1_10collective13CollectiveMmaINS1_35MainloopSm100TmaUmmaWarpSpecializedILi5ELi2ELi2ENS5_IJNS4_1CILi1EEENSA_ILi2EEESB_EEEEENS5_IJNSA_ILi128EEENSA_ILi256EEENSA_ILi32EEEEEEaNS5_IJlSB_lEEEaSJ_NS4_8TiledMMAINS4_8MMA_AtomIJNS4_15SM100_MMA_S8_SSIaaiLi128ELi256ELNS4_4UMMA5MajorE0ELSO_0ELNSN_8SaturateE0EEEEEENS4_6LayoutINS5_IJSB_SB_SB_EEENS5_IJNSA_ILi0EEESU_SU_EEEEENS5_IJNS4_10UnderscoreESX_SX_EEEEENS4_23SM90_TMA_LOAD_MULTICASTENS4_14ComposedLayoutINS4_7SwizzleILi1ELi4ELi3EEENS4_18smem_ptr_flag_bitsILi8EEENSS_INS5_IJNSA_ILi8EEESH_EEENS5_IJSH_SB_EEEEEEEvNS4_8identityENS4_13SM90_TMA_LOADES1A_vS1B_EENS_8epilogue10collective18CollectiveEpilogueINS1E_23Sm100TmaWarpSpecializedILi4ELi2ELi64ELb0ELb0EEEJSI_NS5_IJNSS_ISF_SB_EENSS_INSA_ILi64EEESB_EEEEEaSJ_aSJ_NS1E_6fusion15FusionCallbacksIS1I_NS1N_17LinearCombinationIaiaiLNS_15FloatRoundStyleE2EEESI_S1M_JEEENS4_5SM1004TMEM4LOAD26SM100_TMEM_LOAD_32dp32b64xES1C_NS11_INS12_ILi2ELi4ELi3EEES15_NSS_INS5_IJS16_S1K_EEENS5_IJS1K_SB_EEEEEEENS4_39AutoVectorizingCopyWithAssumedAlignmentILi128EEENS4_14SM90_TMA_STOREES21_S23_S23_EEEvvEEEEvNT_6ParamsE) ;  /* 0xffffff3c02687950 */ /* 0x000fea0003c3ffff */
        .weak           $__internal_1_$__cuda_sm10x_tcgen05_guardrail_trap_phase_invalid_during_alloc
        .type           $__internal_1_$__cuda_sm10x_tcgen05_guardrail_trap_phase_invalid_during_alloc,@function
        .size           $__internal_1_$__cuda_sm10x_tcgen05_guardrail_trap_phase_invalid_during_alloc,($__internal_2_$__cuda_sm10x_tcgen05_guardrail_trap_unallocated_columns_being_dealloced - $__internal_1_$__cuda_sm10x_tcgen05_guardrail_trap_phase_invalid_during_alloc)
$__internal_1_$__cuda_sm10x_tcgen05_guardrail_trap_phase_invalid_during_alloc:
[----:B------:R-:W-:Y:S05]  /*c260*/  BPT.TRAP 0x1 ;  /* 0x000000040000795c */ /* 0x000fea0000300000 */
[----:B------:R-:W-:-:S04]  /*c270*/  MOV R5, 0x0 ;  /* 0x0000000000057802 */ /* 0x000fc80000000f00 */
[----:B------:R-:W-:Y:S05]  /*c280*/  RET.REL.NODEC R4 `(_ZN7cutlass13device_kernelINS_4gemm6kernel13GemmUniversalIN4cute5tupleIJiiiiEEENS1_10collective13CollectiveMmaINS1_35MainloopSm100TmaUmmaWarpSpecializedILi5ELi2ELi2ENS5_IJNS4_1CILi1EEENSA_ILi2EEESB_EEEEENS5_IJNSA_ILi128EEENSA_ILi256EEENSA_ILi32EEEEEEaNS5_IJlSB_lEEEaSJ_NS4_8TiledMMAINS4_8MMA_AtomIJNS4_15SM100_MMA_S8_SSIaaiLi128ELi256ELNS4_4UMMA5MajorE0ELSO_0ELNSN_8SaturateE0EEEEEENS4_6LayoutINS5_IJSB_SB_SB_EEENS5_IJNSA_ILi0EEESU_SU_EEEEENS5_IJNS4_10UnderscoreESX_SX_EEEEENS4_23SM90_TMA_LOAD_MULTICASTENS4_14ComposedLayoutINS4_7SwizzleILi1ELi4ELi3EEENS4_18smem_ptr_flag_bitsILi8EEENSS_INS5_IJNSA_ILi8EEESH_EEENS5_IJSH_SB_EEEEEEEvNS4_8identityENS4_13SM90_TMA_LOADES1A_vS1B_EENS_8epilogue10collective18CollectiveEpilogueINS1E_23Sm100TmaWarpSpecializedILi4ELi2ELi64ELb0ELb0EEEJSI_NS5_IJNSS_ISF_SB_EENSS_INSA_ILi64EEESB_EEEEEaSJ_aSJ_NS1E_6fusion15FusionCallbacksIS1I_NS1N_17LinearCombinationIaiaiLNS_15FloatRoundStyleE2EEESI_S1M_JEEENS4_5SM1004TMEM4LOAD26SM100_TMEM_LOAD_32dp32b64xES1C_NS11_INS12_ILi2ELi4ELi3EEES15_NSS_INS5_IJS16_S1K_EEENS5_IJS1K_SB_EEEEEEENS4_39AutoVectorizingCopyWithAssumedAlignmentILi128EEENS4_14SM90_TMA_STOREES21_S23_S23_EEEvvEEEEvNT_6ParamsE) ;  /* 0xffffff3c045c7950 */ /* 0x000fea0003c3ffff */
        .weak           $__internal_2_$__cuda_sm10x_tcgen05_guardrail_trap_unallocated_columns_being_dealloced
        .type           $__internal_2_$__cuda_sm10x_tcgen05_guardrail_trap_unallocated_columns_being_dealloced,@function
        .size           $__internal_2_$__cuda_sm10x_tcgen05_guardrail_trap_unallocated_columns_being_dealloced,(.L_x_174 - $__internal_2_$__cuda_sm10x_tcgen05_guardrail_trap_unallocated_columns_being_dealloced)
$__internal_2_$__cuda_sm10x_tcgen05_guardrail_trap_unallocated_columns_being_dealloced:
[----:B------:R-:W-:Y:S05]  /*c290*/  BPT.TRAP 0x1 ;  /* 0x000000040000795c */ /* 0x000fea0000300000 */
[----:B------:R-:W-:-:S04]  /*c2a0*/  HFMA2 R3, -RZ, RZ, 0, 0 ;  /* 0x00000000ff037431 */ /* 0x000fc800000001ff */
[----:B------:R-:W-:Y:S05]  /*c2b0*/  RET.REL.NODEC R2 `(_ZN7cutlass13device_kernelINS_4gemm6kernel13GemmUniversalIN4cute5tupleIJiiiiEEENS1_10collective13CollectiveMmaINS1_35MainloopSm100TmaUmmaWarpSpecializedILi5ELi2ELi2ENS5_IJNS4_1CILi1EEENSA_ILi2EEESB_EEEEENS5_IJNSA_ILi128EEENSA_ILi256EEENSA_ILi32EEEEEEaNS5_IJlSB_lEEEaSJ_NS4_8TiledMMAINS4_8MMA_AtomIJNS4_15SM100_MMA_S8_SSIaaiLi128ELi256ELNS4_4UMMA5MajorE0ELSO_0ELNSN_8SaturateE0EEEEEENS4_6LayoutINS5_IJSB_SB_SB_EEENS5_IJNSA_ILi0EEESU_SU_EEEEENS5_IJNS4_10UnderscoreESX_SX_EEEEENS4_23SM90_TMA_LOAD_MULTICASTENS4_14ComposedLayoutINS4_7SwizzleILi1ELi4ELi3EEENS4_18smem_ptr_flag_bitsILi8EEENSS_INS5_IJNSA_ILi8EEESH_EEENS5_IJSH_SB_EEEEEEEvNS4_8identityENS4_13SM90_TMA_LOADES1A_vS1B_EENS_8epilogue10collective18CollectiveEpilogueINS1E_23Sm100TmaWarpSpecializedILi4ELi2ELi64ELb0ELb0EEEJSI_NS5_IJNSS_ISF_SB_EENSS_INSA_ILi64EEESB_EEEEEaSJ_aSJ_NS1E_6fusion15FusionCallbacksIS1I_NS1N_17LinearCombinationIaiaiLNS_15FloatRoundStyleE2EEESI_S1M_JEEENS4_5SM1004TMEM4LOAD26SM100_TMEM_LOAD_32dp32b64xES1C_NS11_INS12_ILi2ELi4ELi3EEES15_NSS_INS5_IJS16_S1K_EEENS5_IJS1K_SB_EEEEEEENS4_39AutoVectorizingCopyWithAssumedAlignmentILi128EEENS4_14SM90_TMA_STOREES21_S23_S23_EEEvvEEEEvNT_6ParamsE) ;  /* 0xffffff3c02507950 */ /* 0x000fea0003c3ffff */
.L_x_173:
[----:B------:R-:W-:-:S00]  /*c2c0*/  BRA `(.L_x_173) ;  /* 0xfffffffc00fc7947 */ /* 0x000fc0000383ffff */
[----:B------:R-:W-:-:S00]  /*c2d0*/  NOP ;  /* 0x0000000000007918 */ /* 0x000fc00000000000 */
        /* <DEDUP_REMOVED lines=10> */
.L_x_174:


//--------------------- .nv.global.init           --------------------------
	.section	.nv.global.init,"aw",@progbits
.nv.global.init:
	.type		$str$27,@object
	.size		$str$27,($str$28 - $str$27)
$str$27:
        /*0000*/ 	.byte	0x28, 0x61, 0x64, 0x64, 0x72, 0x65, 0x73, 0x73, 0x20, 0x26, 0x20, 0x6d, 0x61, 0x73, 0x6b, 0x29
        /*0010*/ 	.byte	0x20, 0x3d, 0x3d, 0x20, 0x30, 0x00
	.type		$str$28,@object
	.size		$str$28,($str$26 - $str$28)
$str$28:
        /*0016*/ 	.byte	0x2f, 0x74, 0x6d, 0x70, 0x2f, 0x63, 0x75, 0x74, 0x6c, 0x61, 0x73, 0x73, 0x5f, 0x73, 0x77, 0x65
        /*0026*/ 	.byte	0x65, 0x70, 0x5f, 0x73, 0x72, 0x63, 0x2f, 0x69, 0x6e, 0x63, 0x6c, 0x75, 0x64, 0x65, 0x2f, 0x63
        /*0036*/ 	.byte	0x75, 0x74, 0x65, 0x2f, 0x70, 0x6f, 0x69, 0x6e, 0x74, 0x65, 0x72, 0x5f, 0x66, 0x6c, 0x61, 0x67
        /*0046*/ 	.byte	0x67, 0x65, 0x64, 0x2e, 0x68, 0x70, 0x70, 0x00
	.type		$str$26,@object
	.size		$str$26,($str$25 - $str$26)
$str$26:
        /*004e*/ 	.byte	0x2f, 0x74, 0x6d, 0x70, 0x2f, 0x63, 0x75, 0x74, 0x6c, 0x61, 0x73, 0x73, 0x5f, 0x73, 0x77, 0x65
        /*005e*/ 	.byte	0x65, 0x70, 0x5f, 0x73, 0x72, 0x63, 0x2f, 0x69, 0x6e, 0x63, 0x6c, 0x75, 0x64, 0x65, 0x2f, 0x63
        /*006e*/ 	.byte	0x75, 0x74, 0x65, 0x2f, 0x61, 0x74, 0x6f, 0x6d, 0x2f, 0x63, 0x6f, 0x70, 0x79, 0x5f, 0x74, 0x72
        /*007e*/ 	.byte	0x61, 0x69, 0x74, 0x73, 0x5f, 0x73, 0x6d, 0x31, 0x30, 0x30, 0x2e, 0x68, 0x70, 0x70, 0x00
	.type		$str$25,@object
	.size		$str$25,(__unnamed_1 - $str$25)
$str$25:
        /*008d*/ 	.byte	0x28, 0x28, 0x75, 0x69, 0x6e, 0x74, 0x33, 0x32, 0x5f, 0x74, 0x28, 0x74, 0x68, 0x72, 0x65, 0x61
        /*009d*/ 	.byte	0x64, 0x49, 0x64, 0x78, 0x2e, 0x78, 0x29, 0x20, 0x2f, 0x20, 0x33, 0x32, 0x29, 0x20, 0x25, 0x20
        /*00ad*/ 	.byte	0x34, 0x29, 0x20, 0x3d, 0x3d, 0x20, 0x28, 0x28, 0x28, 0x74, 0x6d, 0x65, 0x6d, 0x5f, 0x61, 0x64
        /*00bd*/ 	.byte	0x64, 0x72, 0x20, 0x3e, 0x3e, 0x20, 0x31, 0x36, 0x29, 0x20, 0x2f, 0x20, 0x33, 0x32, 0x29, 0x20
        /*00cd*/ 	.byte	0x25, 0x20, 0x34, 0x29, 0x00
	.type		__unnamed_1,@object
	.size		__unnamed_1,(__unnamed_2 - __unnamed_1)
__unnamed_1:
        /*00d2*/ 	.byte	0x61, 0x75, 0x74, 0x6f, 0x20, 0x63, 0x75, 0x74, 0x65, 0x3a, 0x3a, 0x61, 0x73, 0x5f, 0x70, 0x6f
        /* <DEDUP_REMOVED lines=24> */
        /*0262*/ 	.byte	0x5d, 0x00
	.type		__unnamed_2,@object
	.size		__unnamed_2,(__unnamed_3 - __unnamed_2)
__unnamed_2:
        /* <DEDUP_REMOVED lines=26> */
	.type		__unnamed_3,@object
	.size		__unnamed_3,(.L_3 - __unnamed_3)
__unnamed_3:
        /* <DEDUP_REMOVED lines=42> */
        /*0696*/ 	.byte	0x43, 0x3c, 0x30, 0x3e, 0x3e, 0x3e, 0x3e, 0x5d, 0x00
.L_3:


//--------------------- .nv.shared._ZN7cutlass13device_kernelINS_4gemm6kernel13GemmUniversalIN4cute5tupleIJiiiiEEENS1_10collective13CollectiveMmaINS1_35MainloopSm100TmaUmmaWarpSpecializedILi5ELi2ELi2ENS5_IJNS4_1CILi1EEENSA_ILi2EEESB_EEEEENS5_IJNSA_ILi128EEENSA_ILi256EEENSA_ILi32EEEEEEaNS5_IJlSB_lEEEaSJ_NS4_8TiledMMAINS4_8MMA_AtomIJNS4_15SM100_MMA_S8_SSIaaiLi128ELi256ELNS4_4UMMA5MajorE0ELSO_0ELNSN_8SaturateE0EEEEEENS4_6LayoutINS5_IJSB_SB_SB_EEENS5_IJNSA_ILi0EEESU_SU_EEEEENS5_IJNS4_10UnderscoreESX_SX_EEEEENS4_23SM90_TMA_LOAD_MULTICASTENS4_14ComposedLayoutINS4_7SwizzleILi1ELi4ELi3EEENS4_18smem_ptr_flag_bitsILi8EEENSS_INS5_IJNSA_ILi8EEESH_EEENS5_IJSH_SB_EEEEEEEvNS4_8identityENS4_13SM90_TMA_LOADES1A_vS1B_EENS_8epilogue10collective18CollectiveEpilogueINS1E_23Sm100TmaWarpSpecializedILi4ELi2ELi64ELb0ELb0EEEJSI_NS5_IJNSS_ISF_SB_EENSS_INSA_ILi64EEESB_EEEEEaSJ_aSJ_NS1E_6fusion15FusionCallbacksIS1I_NS1N_17LinearCombinationIaiaiLNS_15FloatRoundStyleE2EEESI_S1M_JEEENS4_5SM1004TMEM4LOAD26SM100_TMEM_LOAD_32dp32b64xES1C_NS11_INS12_ILi2ELi4ELi3EEES15_NSS_INS5_IJS16_S1K_EEENS5_IJS1K_SB_EEEEEEENS4_39AutoVectorizingCopyWithAssumedAlignmentILi128EEENS4_14SM90_TMA_STOREES21_S23_S23_EEEvvEEEEvNT_6ParamsE --------------------------
	.section	.nv.shared._ZN7cutlass13device_kernelINS_4gemm6kernel13GemmUniversalIN4cute5tupleIJiiiiEEENS1_10collective13CollectiveMmaINS1_35MainloopSm100TmaUmmaWarpSpecializedILi5ELi2ELi2ENS5_IJNS4_1CILi1EEENSA_ILi2EEESB_EEEEENS5_IJNSA_ILi128EEENSA_ILi256EEENSA_ILi32EEEEEEaNS5_IJlSB_lEEEaSJ_NS4_8TiledMMAINS4_8MMA_AtomIJNS4_15SM100_MMA_S8_SSIaaiLi128ELi256ELNS4_4UMMA5MajorE0ELSO_0ELNSN_8SaturateE0EEEEEENS4_6LayoutINS5_IJSB_SB_SB_EEENS5_IJNSA_ILi0EEESU_SU_EEEEENS5_IJNS4_10UnderscoreESX_SX_EEEEENS4_23SM90_TMA_LOAD_MULTICASTENS4_14ComposedLayoutINS4_7SwizzleILi1ELi4ELi3EEENS4_18smem_ptr_flag_bitsILi8EEENSS_INS5_IJNSA_ILi8EEESH_EEENS5_IJSH_SB_EEEEEEEvNS4_8identityENS4_13SM90_TMA_LOADES1A_vS1B_EENS_8epilogue10collective18CollectiveEpilogueINS1E_23Sm100TmaWarpSpecializedILi4ELi2ELi64ELb0ELb0EEEJSI_NS5_IJNSS_ISF_SB_EENSS_INSA_ILi64EEESB_EEEEEaSJ_aSJ_NS1E_6fusion15FusionCallbacksIS1I_NS1N_17LinearCombinationIaiaiLNS_15FloatRoundStyleE2EEESI_S1M_JEEENS4_5SM1004TMEM4LOAD26SM100_TMEM_LOAD_32dp32b64xES1C_NS11_INS12_ILi2ELi4ELi3EEES15_NSS_INS5_IJS16_S1K_EEENS5_IJS1K_SB_EEEEEEENS4_39AutoVectorizingCopyWithAssumedAlignmentILi128EEENS4_14SM90_TMA_STOREES21_S23_S23_EEEvvEEEEvNT_6ParamsE,"aw",@nobits
	.sectionflags	@""
	.align	16
	.zero		1024


//--------------------- .nv.shared.reserved.0     --------------------------
	.section	.nv.shared.reserved.0,"aw",@nobits
	.weak		__nv_reservedSMEM_offset_0_alias
	.size		__nv_reservedSMEM_offset_0_alias, 0, 64
	.other		__nv_reservedSMEM_offset_0_alias,@"STO_CUDA_RESERVED_SHARED STV_DEFAULT"
__nv_reservedSMEM_offset_0_alias:
	.zero		0
.nv.shared.reserved.0:
	.zero		64
	.weak		__nv_reservedSMEM_tcgen05_partition
	.type		__nv_reservedSMEM_tcgen05_partition,@object
	.size		__nv_reservedSMEM_tcgen05_partition,(.L_0 - __nv_reservedSMEM_tcgen05_partition)
__nv_reservedSMEM_tcgen05_partition:
	.zero		32
.L_0:


//--------------------- .nv.global                --------------------------
	.section	.nv.global,"aw",@nobits
.nv.global:
	.type		_ZN40_INTERNAL_d83eab9d_4_k_cu_ce74aae3_101904cute1_E,@object
	.size		_ZN40_INTERNAL_d83eab9d_4_k_cu_ce74aae3_101904cute1_E,(_ZN40_INTERNAL_d83eab9d_4_k_cu_ce74aae3_101904cuda3std3__45__cpo6cbeginE - _ZN40_INTERNAL_d83eab9d_4_k_cu_ce74aae3_101904cute1_E)
_ZN40_INTERNAL_d83eab9d_4_k_cu_ce74aae3_101904cute1_E:
	.zero		1
	.type		_ZN40_INTERNAL_d83eab9d_4_k_cu_ce74aae3_101904cuda3std3__45__cpo6cbeginE,@object
	.size		_ZN40_INTERNAL_d83eab9d_4_k_cu_ce74aae3_101904cuda3std3__45__cpo6cbeginE,(_ZN40_INTERNAL_d83eab9d_4_k_cu_ce74aae3_101904cuda3std3__48in_placeE - _ZN40_INTERNAL_d83eab9d_4_k_cu_ce74aae3_101904cuda3std3__45__cpo6cbeginE)
_ZN40_INTERNAL_d83eab9d_4_k_cu_ce74aae3_101904cuda3std3__45__cpo6cbeginE:
	.zero		1
	.type		_ZN40_INTERNAL_d83eab9d_4_k_cu_ce74aae3_101904cuda3std3__48in_placeE,@object
	.size		_ZN40_INTERNAL_d83eab9d_4_k_cu_ce74aae3_101904cuda3std3__48in_placeE,(_ZN40_INTERNAL_d83eab9d_4_k_cu_ce74aae3_101904cuda3std6ranges3__45__cpo9iter_moveE - _ZN40_INTERNAL_d83eab9d_4_k_cu_ce74aae3_101904cuda3std3__48in_placeE)
_ZN40_INTERNAL_d83eab9d_4_k_cu_ce74aae3_101904cuda3std3__48in_placeE:
	.zero		1
	.type		_ZN40_INTERNAL_d83eab9d_4_k_cu_ce74aae3_101904cuda3std6ranges3__45__cpo9iter_moveE,@object
	.size		_ZN40_INTERNAL_d83eab9d_4_k_cu_ce74aae3_101904cuda3std6ranges3__45__cpo9iter_moveE,(_ZN40_INTERNAL_d83eab9d_4_k_cu_ce74aae3_101904cuda3std3__45__cpo5beginE - _ZN40_INTERNAL_d83eab9d_4_k_cu_ce74aae3_101904cuda3std6ranges3__45__cpo9iter_moveE)
_ZN40_INTERNAL_d83eab9d_4_k_cu_ce74aae3_101904cuda3std6ranges3__45__cpo9iter_moveE:
	.zero		1
	.type		_ZN40_INTERNAL_d83eab9d_4_k_cu_ce74aae3_101904cuda3std3__45__cpo5beginE,@object
	.size		_ZN40_INTERNAL_d83eab9d_4_k_cu_ce74aae3_101904cuda3std3__45__cpo5beginE,(_ZN40_INTERNAL_d83eab9d_4_k_cu_ce74aae3_101904cuda3std3__442_GLOBAL__N__d83eab9d_4_k_cu_ce74aae3_101906ignoreE - _ZN40_INTERNAL_d83eab9d_4_k_cu_ce74aae3_101904cuda3std3__45__cpo5beginE)
_ZN40_INTERNAL_d83eab9d_4_k_cu_ce74aae3_101904cuda3std3__45__cpo5beginE:
	.zero		1
	.type		_ZN40_INTERNAL_d83eab9d_4_k_cu_ce74aae3_101904cuda3std3__442_GLOBAL__N__d83eab9d_4_k_cu_ce74aae3_101906ignoreE,@object
	.size		_ZN40_INTERNAL_d83eab9d_4_k_cu_ce74aae3_101904cuda3std3__442_GLOBAL__N__d83eab9d_4_k_cu_ce74aae3_101906ignoreE,(_ZN40_INTERNAL_d83eab9d_4_k_cu_ce74aae3_101904cute7productE - _ZN40_INTERNAL_d83eab9d_4_k_cu_ce74aae3_101904cuda3std3__442_GLOBAL__N__d83eab9d_4_k_cu_ce74aae3_101906ignoreE)
_ZN40_INTERNAL_d83eab9d_4_k_cu_ce74aae3_101904cuda3std3__442_GLOBAL__N__d83eab9d_4_k_cu_ce74aae3_101906ignoreE:
	.zero		1
	.type		_ZN40_INTERNAL_d83eab9d_4_k_cu_ce74aae3_101904cute7productE,@object
	.size		_ZN40_INTERNAL_d83eab9d_4_k_cu_ce74aae3_101904cute7productE,(_ZN40_INTERNAL_d83eab9d_4_k_cu_ce74aae3_101904cuda3std3__45__cpo3endE - _ZN40_INTERNAL_d83eab9d_4_k_cu_ce74aae3_101904cute7productE)
_ZN40_INTERNAL_d83eab9d_4_k_cu_ce74aae3_101904cute7productE:
	.zero		1
	.type		_ZN40_INTERNAL_d83eab9d_4_k_cu_ce74aae3_101904cuda3std3__45__cpo3endE,@object
	.size		_ZN40_INTERNAL_d83eab9d_4_k_cu_ce74aae3_101904cuda3std3__45__cpo3endE,(_ZN40_INTERNAL_d83eab9d_4_k_cu_ce74aae3_101904cuda3std3__419piecewise_constructE - _ZN40_INTERNAL_d83eab9d_4_k_cu_ce74aae3_101904cuda3std3__45__cpo3endE)
_ZN40_INTERNAL_d83eab9d_4_k_cu_ce74aae3_101904cuda3std3__45__cpo3endE:
	.zero		1
	.type		_ZN40_INTERNAL_d83eab9d_4_k_cu_ce74aae3_101904cuda3std3__419piecewise_constructE,@object
	.size		_ZN40_INTERNAL_d83eab9d_4_k_cu_ce74aae3_101904cuda3std3__419piecewise_constructE,(_ZN40_INTERNAL_d83eab9d_4_k_cu_ce74aae3_101904cuda3std3__45__cpo4cendE - _ZN40_INTERNAL_d83eab9d_4_k_cu_ce74aae3_101904cuda3std3__419piecewise_constructE)
_ZN40_INTERNAL_d83eab9d_4_k_cu_ce74aae3_101904cuda3std3__419piecewise_constructE:
	.zero		1
	.type		_ZN40_INTERNAL_d83eab9d_4_k_cu_ce74aae3_101904cuda3std3__45__cpo4cendE,@object
	.size		_ZN40_INTERNAL_d83eab9d_4_k_cu_ce74aae3_101904cuda3std3__45__cpo4cendE,(_ZN40_INTERNAL_d83eab9d_4_k_cu_ce74aae3_101904cuda3std6ranges3__45__cpo4swapE - _ZN40_INTERNAL_d83eab9d_4_k_cu_ce74aae3_101904cuda3std3__45__cpo4cendE)
_ZN40_INTERNAL_d83eab9d_4_k_cu_ce74aae3_101904cuda3std3__45__cpo4cendE:
	.zero		1
	.type		_ZN40_INTERNAL_d83eab9d_4_k_cu_ce74aae3_101904cuda3std6ranges3__45__cpo4swapE,@object
	.size		_ZN40_INTERNAL_d83eab9d_4_k_cu_ce74aae3_101904cuda3std6ranges3__45__cpo4swapE,(.L_11 - _ZN40_INTERNAL_d83eab9d_4_k_cu_ce74aae3_101904cuda3std6ranges3__45__cpo4swapE)
_ZN40_INTERNAL_d83eab9d_4_k_cu_ce74aae3_101904cuda3std6ranges3__45__cpo4swapE:
	.zero		1
.L_11:


//--------------------- .nv.constant0._ZN7cutlass13device_kernelINS_4gemm6kernel13GemmUniversalIN4cute5tupleIJiiiiEEENS1_10collective13CollectiveMmaINS1_35MainloopSm100TmaUmmaWarpSpecializedILi5ELi2ELi2ENS5_IJNS4_1CILi1EEENSA_ILi2EEESB_EEEEENS5_IJNSA_ILi128EEENSA_ILi256EEENSA_ILi32EEEEEEaNS5_IJlSB_lEEEaSJ_NS4_8TiledMMAINS4_8MMA_AtomIJNS4_15SM100_MMA_S8_SSIaaiLi128ELi256ELNS4_4UMMA5MajorE0ELSO_0ELNSN_8SaturateE0EEEEEENS4_6LayoutINS5_IJSB_SB_SB_EEENS5_IJNSA_ILi0EEESU_SU_EEEEENS5_IJNS4_10UnderscoreESX_SX_EEEEENS4_23SM90_TMA_LOAD_MULTICASTENS4_14ComposedLayoutINS4_7SwizzleILi1ELi4ELi3EEENS4_18smem_ptr_flag_bitsILi8EEENSS_INS5_IJNSA_ILi8EEESH_EEENS5_IJSH_SB_EEEEEEEvNS4_8identityENS4_13SM90_TMA_LOADES1A_vS1B_EENS_8epilogue10collective18CollectiveEpilogueINS1E_23Sm100TmaWarpSpecializedILi4ELi2ELi64ELb0ELb0EEEJSI_NS5_IJNSS_ISF_SB_EENSS_INSA_ILi64EEESB_EEEEEaSJ_aSJ_NS1E_6fusion15FusionCallbacksIS1I_NS1N_17LinearCombinationIaiaiLNS_15FloatRoundStyleE2EEESI_S1M_JEEENS4_5SM1004TMEM4LOAD26SM100_TMEM_LOAD_32dp32b64xES1C_NS11_INS12_ILi2ELi4ELi3EEES15_NSS_INS5_IJS16_S1K_EEENS5_IJS1K_SB_EEEEEEENS4_39AutoVectorizingCopyWithAssumedAlignmentILi128EEENS4_14SM90_TMA_STOREES21_S23_S23_EEEvvEEEEvNT_6ParamsE --------------------------
	.section	.nv.constant0._ZN7cutlass13device_kernelINS_4gemm6kernel13GemmUniversalIN4cute5tupleIJiiiiEEENS1_10collective13CollectiveMmaINS1_35MainloopSm100TmaUmmaWarpSpecializedILi5ELi2ELi2ENS5_IJNS4_1CILi1EEENSA_ILi2EEESB_EEEEENS5_IJNSA_ILi128EEENSA_ILi256EEENSA_ILi32EEEEEEaNS5_IJlSB_lEEEaSJ_NS4_8TiledMMAINS4_8MMA_AtomIJNS4_15SM100_MMA_S8_SSIaaiLi128ELi256ELNS4_4UMMA5MajorE0ELSO_0ELNSN_8SaturateE0EEEEEENS4_6LayoutINS5_IJSB_SB_SB_EEENS5_IJNSA_ILi0EEESU_SU_EEEEENS5_IJNS4_10UnderscoreESX_SX_EEEEENS4_23SM90_TMA_LOAD_MULTICASTENS4_14ComposedLayoutINS4_7SwizzleILi1ELi4ELi3EEENS4_18smem_ptr_flag_bitsILi8EEENSS_INS5_IJNSA_ILi8EEESH_EEENS5_IJSH_SB_EEEEEEEvNS4_8identityENS4_13SM90_TMA_LOADES1A_vS1B_EENS_8epilogue10collective18CollectiveEpilogueINS1E_23Sm100TmaWarpSpecializedILi4ELi2ELi64ELb0ELb0EEEJSI_NS5_IJNSS_ISF_SB_EENSS_INSA_ILi64EEESB_EEEEEaSJ_aSJ_NS1E_6fusion15FusionCallbacksIS1I_NS1N_17LinearCombinationIaiaiLNS_15FloatRoundStyleE2EEESI_S1M_JEEENS4_5SM1004TMEM4LOAD26SM100_TMEM_LOAD_32dp32b64xES1C_NS11_INS12_ILi2ELi4ELi3EEES15_NSS_INS5_IJS16_S1K_EEENS5_IJS1K_SB_EEEEEEENS4_39AutoVectorizingCopyWithAssumedAlignmentILi128EEENS4_14SM90_TMA_STOREES21_S23_S23_EEEvvEEEEvNT_6ParamsE,"a",@progbits
	.sectionflags	@""
	.align	4
.nv.constant0._ZN7cutlass13device_kernelINS_4gemm6kernel13GemmUniversalIN4cute5tupleIJiiiiEEENS1_10collective13CollectiveMmaINS1_35MainloopSm100TmaUmmaWarpSpecializedILi5ELi2ELi2ENS5_IJNS4_1CILi1EEENSA_ILi2EEESB_EEEEENS5_IJNSA_ILi128EEENSA_ILi256EEENSA_ILi32EEEEEEaNS5_IJlSB_lEEEaSJ_NS4_8TiledMMAINS4_8MMA_AtomIJNS4_15SM100_MMA_S8_SSIaaiLi128ELi256ELNS4_4UMMA5MajorE0ELSO_0ELNSN_8SaturateE0EEEEEENS4_6LayoutINS5_IJSB_SB_SB_EEENS5_IJNSA_ILi0EEESU_SU_EEEEENS5_IJNS4_10UnderscoreESX_SX_EEEEENS4_23SM90_TMA_LOAD_MULTICASTENS4_14ComposedLayoutINS4_7SwizzleILi1ELi4ELi3EEENS4_18smem_ptr_flag_bitsILi8EEENSS_INS5_IJNSA_ILi8EEESH_EEENS5_IJSH_SB_EEEEEEEvNS4_8identityENS4_13SM90_TMA_LOADES1A_vS1B_EENS_8epilogue10collective18CollectiveEpilogueINS1E_23Sm100TmaWarpSpecializedILi4ELi2ELi64ELb0ELb0EEEJSI_NS5_IJNSS_ISF_SB_EENSS_INSA_ILi64EEESB_EEEEEaSJ_aSJ_NS1E_6fusion15FusionCallbacksIS1I_NS1N_17LinearCombinationIaiaiLNS_15FloatRoundStyleE2EEESI_S1M_JEEENS4_5SM1004TMEM4LOAD26SM100_TMEM_LOAD_32dp32b64xES1C_NS11_INS12_ILi2ELi4ELi3EEES15_NSS_INS5_IJS16_S1K_EEENS5_IJS1K_SB_EEEEEEENS4_39AutoVectorizingCopyWithAssumedAlignmentILi128EEENS4_14SM90_TMA_STOREES21_S23_S23_EEEvvEEEEvNT_6ParamsE:
	.zero		2944


//--------------------- SYMBOLS --------------------------

	.type		.nv.reservedSmem.offset0,@object
	.size		.nv.reservedSmem.offset0,0x4
	.type		.nv.reservedSmem.cap,@object
	.size		.nv.reservedSmem.cap,0x4
	.type		__assertfail,@function
